	.target	sm_103a

	.elftype	@"ET_EXEC"


//--------------------- .note.nv.tkinfo           --------------------------
	.section	.note.nv.tkinfo,"",@"SHT_NOTE"
	.sectionflags	@"SHF_NOTE_NV_TKINFO"
	.tkinfo
        /*0018*/ 	.word	0x00000002
        /*0030*/ 	.string	""
        /*0030*/ 	.string	"ptxas"
        /*0030*/ 	.string	"Cuda compilation tools, release 13.0, V13.0.88"
        /*0030*/ 	.string	"Build cuda_13.0.r13.0/compiler.36424714_0"
        /*0030*/ 	.string	"-arch sm_103a -m 64 "



//--------------------- .note.nv.cuinfo           --------------------------
	.section	.note.nv.cuinfo,"",@"SHT_NOTE"
	.sectionflags	@"SHF_NOTE_NV_CUINFO"
        /*0018*/ 	.short	0x0002
        /*001a*/ 	.short	0x0067
        /*001c*/ 	.short	0x0082
	.zero		2


//--------------------- .nv.info                  --------------------------
	.section	.nv.info,"",@"SHT_CUDA_INFO"
	.align	4


	//----- nvinfo : EIATTR_REGCOUNT
	.align		4
        /*0000*/ 	.byte	0x04, 0x2f
        /*0002*/ 	.short	(.L_37 - .L_36)
	.align		4
.L_36:
        /*0004*/ 	.word	index@(_ZN2at6native28amp_update_scale_cuda_kernelEPfPiPKfddi)
        /*0008*/ 	.word	0x0000000c


	//----- nvinfo : EIATTR_FRAME_SIZE
	.align		4
.L_37:
        /*000c*/ 	.byte	0x04, 0x11
        /*000e*/ 	.short	(.L_39 - .L_38)
	.align		4
.L_38:
        /*0010*/ 	.word	index@(_ZN2at6native28amp_update_scale_cuda_kernelEPfPiPKfddi)
        /*0014*/ 	.word	0x00000000


	//----- nvinfo : EIATTR_REGCOUNT
	.align		4
.L_39:
        /*0018*/ 	.byte	0x04, 0x2f
        /*001a*/ 	.short	(.L_41 - .L_40)
	.align		4
.L_40:
        /*001c*/ 	.word	index@(_ZN2at6native29vectorized_elementwise_kernelILi8EZZZNS0_46_GLOBAL__N__5fd40885_13_AmpKernels_cu_3810c27339_amp_non_finite_check_and_unscale_cuda_ERNS_6TensorES4_RKS3_ENKUlvE_clEvENKUlvE_clEvEUldE_St5arrayIPcLm2EEEEviT0_T1_)
        /*0020*/ 	.word	0x00000004


	//----- nvinfo : EIATTR_FRAME_SIZE
	.align		4
.L_41:
        /*0024*/ 	.byte	0x04, 0x11
        /*0026*/ 	.short	(.L_43 - .L_42)
	.align		4
.L_42:
        /*0028*/ 	.word	index@(_ZN2at6native29vectorized_elementwise_kernelILi8EZZZNS0_46_GLOBAL__N__5fd40885_13_AmpKernels_cu_3810c27339_amp_non_finite_check_and_unscale_cuda_ERNS_6TensorES4_RKS3_ENKUlvE_clEvENKUlvE_clEvEUldE_St5arrayIPcLm2EEEEviT0_T1_)
        /*002c*/ 	.word	0x00000000


	//----- nvinfo : EIATTR_REGCOUNT
	.align		4
.L_43:
        /*0030*/ 	.byte	0x04, 0x2f
        /*0032*/ 	.short	(.L_45 - .L_44)
	.align		4
.L_44:
        /*0034*/ 	.word	index@(_ZN2at6native29vectorized_elementwise_kernelILi4EZZZNS0_46_GLOBAL__N__5fd40885_13_AmpKernels_cu_3810c27339_amp_non_finite_check_and_unscale_cuda_ERNS_6TensorES4_RKS3_ENKUlvE_clEvENKUlvE_clEvEUldE_St5arrayIPcLm2EEEEviT0_T1_)
        /*0038*/ 	.word	0x00000020


	//----- nvinfo : EIATTR_FRAME_SIZE
	.align		4
.L_45:
        /*003c*/ 	.byte	0x04, 0x11
        /*003e*/ 	.short	(.L_47 - .L_46)
	.align		4
.L_46:
        /*0040*/ 	.word	index@(_ZN2at6native29vectorized_elementwise_kernelILi4EZZZNS0_46_GLOBAL__N__5fd40885_13_AmpKernels_cu_3810c27339_amp_non_finite_check_and_unscale_cuda_ERNS_6TensorES4_RKS3_ENKUlvE_clEvENKUlvE_clEvEUldE_St5arrayIPcLm2EEEEviT0_T1_)
        /*0044*/ 	.word	0x00000000


	//----- nvinfo : EIATTR_REGCOUNT
	.align		4
.L_47:
        /*0048*/ 	.byte	0x04, 0x2f
        /*004a*/ 	.short	(.L_49 - .L_48)
	.align		4
.L_48:
        /*004c*/ 	.word	index@(_ZN2at6native29vectorized_elementwise_kernelILi2EZZZNS0_46_GLOBAL__N__5fd40885_13_AmpKernels_cu_3810c27339_amp_non_finite_check_and_unscale_cuda_ERNS_6TensorES4_RKS3_ENKUlvE_clEvENKUlvE_clEvEUldE_St5arrayIPcLm2EEEEviT0_T1_)
        /*0050*/ 	.word	0x00000020


	//----- nvinfo : EIATTR_FRAME_SIZE
	.align		4
.L_49:
        /*0054*/ 	.byte	0x04, 0x11
        /*0056*/ 	.short	(.L_51 - .L_50)
	.align		4
.L_50:
        /*0058*/ 	.word	index@(_ZN2at6native29vectorized_elementwise_kernelILi2EZZZNS0_46_GLOBAL__N__5fd40885_13_AmpKernels_cu_3810c27339_amp_non_finite_check_and_unscale_cuda_ERNS_6TensorES4_RKS3_ENKUlvE_clEvENKUlvE_clEvEUldE_St5arrayIPcLm2EEEEviT0_T1_)
        /*005c*/ 	.word	0x00000000


	//----- nvinfo : EIATTR_REGCOUNT
	.align		4
.L_51:
        /*0060*/ 	.byte	0x04, 0x2f
        /*0062*/ 	.short	(.L_53 - .L_52)
	.align		4
.L_52:
        /*0064*/ 	.word	index@(_ZN2at6native27unrolled_elementwise_kernelIZZZNS0_46_GLOBAL__N__5fd40885_13_AmpKernels_cu_3810c27339_amp_non_finite_check_and_unscale_cuda_ERNS_6TensorES4_RKS3_ENKUlvE_clEvENKUlvE_clEvEUldE_St5arrayIPcLm2EELi4E23TrivialOffsetCalculatorILi1EjESE_NS0_6memory15LoadWithoutCastENSF_16StoreWithoutCastEEEviT_T0_T2_T3_T4_T5_)
        /*0068*/ 	.word	0x0000001e


	//----- nvinfo : EIATTR_FRAME_SIZE
	.align		4
.L_53:
        /*006c*/ 	.byte	0x04, 0x11
        /*006e*/ 	.short	(.L_55 - .L_54)
	.align		4
.L_54:
        /*0070*/ 	.word	index@(_ZN2at6native27unrolled_elementwise_kernelIZZZNS0_46_GLOBAL__N__5fd40885_13_AmpKernels_cu_3810c27339_amp_non_finite_check_and_unscale_cuda_ERNS_6TensorES4_RKS3_ENKUlvE_clEvENKUlvE_clEvEUldE_St5arrayIPcLm2EELi4E23TrivialOffsetCalculatorILi1EjESE_NS0_6memory15LoadWithoutCastENSF_16StoreWithoutCastEEEviT_T0_T2_T3_T4_T5_)
        /*0074*/ 	.word	0x00000000


	//----- nvinfo : EIATTR_REGCOUNT
	.align		4
.L_55:
        /*0078*/ 	.byte	0x04, 0x2f
        /*007a*/ 	.short	(.L_57 - .L_56)
	.align		4
.L_56:
        /*007c*/ 	.word	index@(_ZN2at6native18elementwise_kernelILi128ELi2EZNS0_22gpu_kernel_impl_nocastIZZZNS0_46_GLOBAL__N__5fd40885_13_AmpKernels_cu_3810c27339_amp_non_finite_check_and_unscale_cuda_ERNS_6TensorES5_RKS4_ENKUlvE_clEvENKUlvE_clEvEUldE_EEvRNS_18TensorIteratorBaseERKT_EUliE_EEviT1_)
        /*0080*/ 	.word	0x00000014


	//----- nvinfo : EIATTR_FRAME_SIZE
	.align		4
.L_57:
        /*0084*/ 	.byte	0x04, 0x11
        /*0086*/ 	.short	(.L_59 - .L_58)
	.align		4
.L_58:
        /*0088*/ 	.word	index@(_ZN2at6native18elementwise_kernelILi128ELi2EZNS0_22gpu_kernel_impl_nocastIZZZNS0_46_GLOBAL__N__5fd40885_13_AmpKernels_cu_3810c27339_amp_non_finite_check_and_unscale_cuda_ERNS_6TensorES5_RKS4_ENKUlvE_clEvENKUlvE_clEvEUldE_EEvRNS_18TensorIteratorBaseERKT_EUliE_EEviT1_)
        /*008c*/ 	.word	0x00000000


	//----- nvinfo : EIATTR_REGCOUNT
	.align		4
.L_59:
        /*0090*/ 	.byte	0x04, 0x2f
        /*0092*/ 	.short	(.L_61 - .L_60)
	.align		4
.L_60:
        /*0094*/ 	.word	index@(_ZN2at6native27unrolled_elementwise_kernelIZZZNS0_46_GLOBAL__N__5fd40885_13_AmpKernels_cu_3810c27339_amp_non_finite_check_and_unscale_cuda_ERNS_6TensorES4_RKS3_ENKUlvE_clEvENKUlvE_clEvEUldE_St5arrayIPcLm2EELi4E23TrivialOffsetCalculatorILi1EjESE_NS0_6memory12LoadWithCastILi1EEENSF_13StoreWithCastILi1EEEEEviT_T0_T2_T3_T4_T5_)
        /*0098*/ 	.word	0x00000022


	//----- nvinfo : EIATTR_FRAME_SIZE
	.align		4
.L_61:
        /*009c*/ 	.byte	0x04, 0x11
        /*009e*/ 	.short	(.L_63 - .L_62)
	.align		4
.L_62:
        /*00a0*/ 	.word	index@(_ZN2at6native27unrolled_elementwise_kernelIZZZNS0_46_GLOBAL__N__5fd40885_13_AmpKernels_cu_3810c27339_amp_non_finite_check_and_unscale_cuda_ERNS_6TensorES4_RKS3_ENKUlvE_clEvENKUlvE_clEvEUldE_St5arrayIPcLm2EELi4E23TrivialOffsetCalculatorILi1EjESE_NS0_6memory12LoadWithCastILi1EEENSF_13StoreWithCastILi1EEEEEviT_T0_T2_T3_T4_T5_)
        /*00a4*/ 	.word	0x00000000


	//----- nvinfo : EIATTR_REGCOUNT
	.align		4
.L_63:
        /*00a8*/ 	.byte	0x04, 0x2f
        /*00aa*/ 	.short	(.L_65 - .L_64)
	.align		4
.L_64:
        /*00ac*/ 	.word	index@(_ZN2at6native18elementwise_kernelILi128ELi4EZNS0_15gpu_kernel_implIZZZNS0_46_GLOBAL__N__5fd40885_13_AmpKernels_cu_3810c27339_amp_non_finite_check_and_unscale_cuda_ERNS_6TensorES5_RKS4_ENKUlvE_clEvENKUlvE_clEvEUldE_EEvRNS_18TensorIteratorBaseERKT_EUliE_EEviT1_)
        /*00b0*/ 	.word	0x00000018


	//----- nvinfo : EIATTR_FRAME_SIZE
	.align		4
.L_65:
        /*00b4*/ 	.byte	0x04, 0x11
        /*00b6*/ 	.short	(.L_67 - .L_66)
	.align		4
.L_66:
        /*00b8*/ 	.word	index@(_ZN2at6native18elementwise_kernelILi128ELi4EZNS0_15gpu_kernel_implIZZZNS0_46_GLOBAL__N__5fd40885_13_AmpKernels_cu_3810c27339_amp_non_finite_check_and_unscale_cuda_ERNS_6TensorES5_RKS4_ENKUlvE_clEvENKUlvE_clEvEUldE_EEvRNS_18TensorIteratorBaseERKT_EUliE_EEviT1_)
        /*00bc*/ 	.word	0x00000000


	//----- nvinfo : EIATTR_REGCOUNT
	.align		4
.L_67:
        /*00c0*/ 	.byte	0x04, 0x2f
        /*00c2*/ 	.short	(.L_69 - .L_68)
	.align		4
.L_68:
        /*00c4*/ 	.word	index@(_ZN2at6native29vectorized_elementwise_kernelILi8EZZZNS0_46_GLOBAL__N__5fd40885_13_AmpKernels_cu_3810c27339_amp_non_finite_check_and_unscale_cuda_ERNS_6TensorES4_RKS3_ENKUlvE_clEvENKUlvE0_clEvEUlfE_St5arrayIPcLm2EEEEviT0_T1_)
        /*00c8*/ 	.word	0x00000004


	//----- nvinfo : EIATTR_FRAME_SIZE
	.align		4
.L_69:
        /*00cc*/ 	.byte	0x04, 0x11
        /*00ce*/ 	.short	(.L_71 - .L_70)
	.align		4
.L_70:
        /*00d0*/ 	.word	index@(_ZN2at6native29vectorized_elementwise_kernelILi8EZZZNS0_46_GLOBAL__N__5fd40885_13_AmpKernels_cu_3810c27339_amp_non_finite_check_and_unscale_cuda_ERNS_6TensorES4_RKS3_ENKUlvE_clEvENKUlvE0_clEvEUlfE_St5arrayIPcLm2EEEEviT0_T1_)
        /*00d4*/ 	.word	0x00000000


	//----- nvinfo : EIATTR_REGCOUNT
	.align		4
.L_71:
        /*00d8*/ 	.byte	0x04, 0x2f
        /*00da*/ 	.short	(.L_73 - .L_72)
	.align		4
.L_72:
        /*00dc*/ 	.word	index@(_ZN2at6native29vectorized_elementwise_kernelILi4EZZZNS0_46_GLOBAL__N__5fd40885_13_AmpKernels_cu_3810c27339_amp_non_finite_check_and_unscale_cuda_ERNS_6TensorES4_RKS3_ENKUlvE_clEvENKUlvE0_clEvEUlfE_St5arrayIPcLm2EEEEviT0_T1_)
        /*00e0*/ 	.word	0x00000020


	//----- nvinfo : EIATTR_FRAME_SIZE
	.align		4
.L_73:
        /*00e4*/ 	.byte	0x04, 0x11
        /*00e6*/ 	.short	(.L_75 - .L_74)
	.align		4
.L_74:
        /*00e8*/ 	.word	index@(_ZN2at6native29vectorized_elementwise_kernelILi4EZZZNS0_46_GLOBAL__N__5fd40885_13_AmpKernels_cu_3810c27339_amp_non_finite_check_and_unscale_cuda_ERNS_6TensorES4_RKS3_ENKUlvE_clEvENKUlvE0_clEvEUlfE_St5arrayIPcLm2EEEEviT0_T1_)
        /*00ec*/ 	.word	0x00000000


	//----- nvinfo : EIATTR_REGCOUNT
	.align		4
.L_75:
        /*00f0*/ 	.byte	0x04, 0x2f
        /*00f2*/ 	.short	(.L_77 - .L_76)
	.align		4
.L_76:
        /*00f4*/ 	.word	index@(_ZN2at6native29vectorized_elementwise_kernelILi2EZZZNS0_46_GLOBAL__N__5fd40885_13_AmpKernels_cu_3810c27339_amp_non_finite_check_and_unscale_cuda_ERNS_6TensorES4_RKS3_ENKUlvE_clEvENKUlvE0_clEvEUlfE_St5arrayIPcLm2EEEEviT0_T1_)
        /*00f8*/ 	.word	0x00000020


	//----- nvinfo : EIATTR_FRAME_SIZE
	.align		4
.L_77:
        /*00fc*/ 	.byte	0x04, 0x11
        /*00fe*/ 	.short	(.L_79 - .L_78)
	.align		4
.L_78:
        /*0100*/ 	.word	index@(_ZN2at6native29vectorized_elementwise_kernelILi2EZZZNS0_46_GLOBAL__N__5fd40885_13_AmpKernels_cu_3810c27339_amp_non_finite_check_and_unscale_cuda_ERNS_6TensorES4_RKS3_ENKUlvE_clEvENKUlvE0_clEvEUlfE_St5arrayIPcLm2EEEEviT0_T1_)
        /*0104*/ 	.word	0x00000000


	//----- nvinfo : EIATTR_REGCOUNT
	.align		4
.L_79:
        /*0108*/ 	.byte	0x04, 0x2f
        /*010a*/ 	.short	(.L_81 - .L_80)
	.align		4
.L_80:
        /*010c*/ 	.word	index@(_ZN2at6native27unrolled_elementwise_kernelIZZZNS0_46_GLOBAL__N__5fd40885_13_AmpKernels_cu_3810c27339_amp_non_finite_check_and_unscale_cuda_ERNS_6TensorES4_RKS3_ENKUlvE_clEvENKUlvE0_clEvEUlfE_St5arrayIPcLm2EELi4E23TrivialOffsetCalculatorILi1EjESE_NS0_6memory15LoadWithoutCastENSF_16StoreWithoutCastEEEviT_T0_T2_T3_T4_T5_)
        /*0110*/ 	.word	0x0000001c


	//----- nvinfo : EIATTR_FRAME_SIZE
	.align		4
.L_81:
        /*0114*/ 	.byte	0x04, 0x11
        /*0116*/ 	.short	(.L_83 - .L_82)
	.align		4
.L_82:
        /*0118*/ 	.word	index@(_ZN2at6native27unrolled_elementwise_kernelIZZZNS0_46_GLOBAL__N__5fd40885_13_AmpKernels_cu_3810c27339_amp_non_finite_check_and_unscale_cuda_ERNS_6TensorES4_RKS3_ENKUlvE_clEvENKUlvE0_clEvEUlfE_St5arrayIPcLm2EELi4E23TrivialOffsetCalculatorILi1EjESE_NS0_6memory15LoadWithoutCastENSF_16StoreWithoutCastEEEviT_T0_T2_T3_T4_T5_)
        /*011c*/ 	.word	0x00000000


	//----- nvinfo : EIATTR_REGCOUNT
	.align		4
.L_83:
        /*0120*/ 	.byte	0x04, 0x2f
        /*0122*/ 	.short	(.L_85 - .L_84)
	.align		4
.L_84:
        /*0124*/ 	.word	index@(_ZN2at6native18elementwise_kernelILi128ELi2EZNS0_22gpu_kernel_impl_nocastIZZZNS0_46_GLOBAL__N__5fd40885_13_AmpKernels_cu_3810c27339_amp_non_finite_check_and_unscale_cuda_ERNS_6TensorES5_RKS4_ENKUlvE_clEvENKUlvE0_clEvEUlfE_EEvRNS_18TensorIteratorBaseERKT_EUliE_EEviT1_)
        /*0128*/ 	.word	0x00000014


	//----- nvinfo : EIATTR_FRAME_SIZE
	.align		4
.L_85:
        /*012c*/ 	.byte	0x04, 0x11
        /*012e*/ 	.short	(.L_87 - .L_86)
	.align		4
.L_86:
        /*0130*/ 	.word	index@(_ZN2at6native18elementwise_kernelILi128ELi2EZNS0_22gpu_kernel_impl_nocastIZZZNS0_46_GLOBAL__N__5fd40885_13_AmpKernels_cu_3810c27339_amp_non_finite_check_and_unscale_cuda_ERNS_6TensorES5_RKS4_ENKUlvE_clEvENKUlvE0_clEvEUlfE_EEvRNS_18TensorIteratorBaseERKT_EUliE_EEviT1_)
        /*0134*/ 	.word	0x00000000


	//----- nvinfo : EIATTR_REGCOUNT
	.align		4
.L_87:
        /*0138*/ 	.byte	0x04, 0x2f
        /*013a*/ 	.short	(.L_89 - .L_88)
	.align		4
.L_88:
        /*013c*/ 	.word	index@(_ZN2at6native27unrolled_elementwise_kernelIZZZNS0_46_GLOBAL__N__5fd40885_13_AmpKernels_cu_3810c27339_amp_non_finite_check_and_unscale_cuda_ERNS_6TensorES4_RKS3_ENKUlvE_clEvENKUlvE0_clEvEUlfE_St5arrayIPcLm2EELi4E23TrivialOffsetCalculatorILi1EjESE_NS0_6memory12LoadWithCastILi1EEENSF_13StoreWithCastILi1EEEEEviT_T0_T2_T3_T4_T5_)
        /*0140*/ 	.word	0x0000001d


	//----- nvinfo : EIATTR_FRAME_SIZE
	.align		4
.L_89:
        /*0144*/ 	.byte	0x04, 0x11
        /*0146*/ 	.short	(.L_91 - .L_90)
	.align		4
.L_90:
        /*0148*/ 	.word	index@(_ZN2at6native27unrolled_elementwise_kernelIZZZNS0_46_GLOBAL__N__5fd40885_13_AmpKernels_cu_3810c27339_amp_non_finite_check_and_unscale_cuda_ERNS_6TensorES4_RKS3_ENKUlvE_clEvENKUlvE0_clEvEUlfE_St5arrayIPcLm2EELi4E23TrivialOffsetCalculatorILi1EjESE_NS0_6memory12LoadWithCastILi1EEENSF_13StoreWithCastILi1EEEEEviT_T0_T2_T3_T4_T5_)
        /*014c*/ 	.word	0x00000000


	//----- nvinfo : EIATTR_REGCOUNT
	.align		4
.L_91:
        /*0150*/ 	.byte	0x04, 0x2f
        /*0152*/ 	.short	(.L_93 - .L_92)
	.align		4
.L_92:
        /*0154*/ 	.word	index@(_ZN2at6native18elementwise_kernelILi128ELi4EZNS0_15gpu_kernel_implIZZZNS0_46_GLOBAL__N__5fd40885_13_AmpKernels_cu_3810c27339_amp_non_finite_check_and_unscale_cuda_ERNS_6TensorES5_RKS4_ENKUlvE_clEvENKUlvE0_clEvEUlfE_EEvRNS_18TensorIteratorBaseERKT_EUliE_EEviT1_)
        /*0158*/ 	.word	0x00000018


	//----- nvinfo : EIATTR_FRAME_SIZE
	.align		4
.L_93:
        /*015c*/ 	.byte	0x04, 0x11
        /*015e*/ 	.short	(.L_95 - .L_94)
	.align		4
.L_94:
        /*0160*/ 	.word	index@(_ZN2at6native18elementwise_kernelILi128ELi4EZNS0_15gpu_kernel_implIZZZNS0_46_GLOBAL__N__5fd40885_13_AmpKernels_cu_3810c27339_amp_non_finite_check_and_unscale_cuda_ERNS_6TensorES5_RKS4_ENKUlvE_clEvENKUlvE0_clEvEUlfE_EEvRNS_18TensorIteratorBaseERKT_EUliE_EEviT1_)
        /*0164*/ 	.word	0x00000000


	//----- nvinfo : EIATTR_REGCOUNT
	.align		4
.L_95:
        /*0168*/ 	.byte	0x04, 0x2f
        /*016a*/ 	.short	(.L_97 - .L_96)
	.align		4
.L_96:
        /*016c*/ 	.word	index@(_ZN2at6native29vectorized_elementwise_kernelILi8EZZZNS0_46_GLOBAL__N__5fd40885_13_AmpKernels_cu_3810c27339_amp_non_finite_check_and_unscale_cuda_ERNS_6TensorES4_RKS3_ENKUlvE_clEvENKUlvE1_clEvEUlN3c104HalfEE_St5arrayIPcLm2EEEEviT0_T1_)
        /*0170*/ 	.word	0x00000004


	//----- nvinfo : EIATTR_FRAME_SIZE
	.align		4
.L_97:
        /*0174*/ 	.byte	0x04, 0x11
        /*0176*/ 	.short	(.L_99 - .L_98)
	.align		4
.L_98:
        /*0178*/ 	.word	index@(_ZN2at6native29vectorized_elementwise_kernelILi8EZZZNS0_46_GLOBAL__N__5fd40885_13_AmpKernels_cu_3810c27339_amp_non_finite_check_and_unscale_cuda_ERNS_6TensorES4_RKS3_ENKUlvE_clEvENKUlvE1_clEvEUlN3c104HalfEE_St5arrayIPcLm2EEEEviT0_T1_)
        /*017c*/ 	.word	0x00000000


	//----- nvinfo : EIATTR_REGCOUNT
	.align		4
.L_99:
        /*0180*/ 	.byte	0x04, 0x2f
        /*0182*/ 	.short	(.L_101 - .L_100)
	.align		4
.L_100:
        /*0184*/ 	.word	index@(_ZN2at6native29vectorized_elementwise_kernelILi4EZZZNS0_46_GLOBAL__N__5fd40885_13_AmpKernels_cu_3810c27339_amp_non_finite_check_and_unscale_cuda_ERNS_6TensorES4_RKS3_ENKUlvE_clEvENKUlvE1_clEvEUlN3c104HalfEE_St5arrayIPcLm2EEEEviT0_T1_)
        /*0188*/ 	.word	0x00000020


	//----- nvinfo : EIATTR_FRAME_SIZE
	.align		4
.L_101:
        /*018c*/ 	.byte	0x04, 0x11
        /*018e*/ 	.short	(.L_103 - .L_102)
	.align		4
.L_102:
        /*0190*/ 	.word	index@(_ZN2at6native29vectorized_elementwise_kernelILi4EZZZNS0_46_GLOBAL__N__5fd40885_13_AmpKernels_cu_3810c27339_amp_non_finite_check_and_unscale_cuda_ERNS_6TensorES4_RKS3_ENKUlvE_clEvENKUlvE1_clEvEUlN3c104HalfEE_St5arrayIPcLm2EEEEviT0_T1_)
        /*0194*/ 	.word	0x00000000


	//----- nvinfo : EIATTR_REGCOUNT
	.align		4
.L_103:
        /*0198*/ 	.byte	0x04, 0x2f
        /*019a*/ 	.short	(.L_105 - .L_104)
	.align		4
.L_104:
        /*019c*/ 	.word	index@(_ZN2at6native29vectorized_elementwise_kernelILi2EZZZNS0_46_GLOBAL__N__5fd40885_13_AmpKernels_cu_3810c27339_amp_non_finite_check_and_unscale_cuda_ERNS_6TensorES4_RKS3_ENKUlvE_clEvENKUlvE1_clEvEUlN3c104HalfEE_St5arrayIPcLm2EEEEviT0_T1_)
        /*01a0*/ 	.word	0x00000020


	//----- nvinfo : EIATTR_FRAME_SIZE
	.align		4
.L_105:
        /*01a4*/ 	.byte	0x04, 0x11
        /*01a6*/ 	.short	(.L_107 - .L_106)
	.align		4
.L_106:
        /*01a8*/ 	.word	index@(_ZN2at6native29vectorized_elementwise_kernelILi2EZZZNS0_46_GLOBAL__N__5fd40885_13_AmpKernels_cu_3810c27339_amp_non_finite_check_and_unscale_cuda_ERNS_6TensorES4_RKS3_ENKUlvE_clEvENKUlvE1_clEvEUlN3c104HalfEE_St5arrayIPcLm2EEEEviT0_T1_)
        /*01ac*/ 	.word	0x00000000


	//----- nvinfo : EIATTR_REGCOUNT
	.align		4
.L_107:
        /*01b0*/ 	.byte	0x04, 0x2f
        /*01b2*/ 	.short	(.L_109 - .L_108)
	.align		4
.L_108:
        /*01b4*/ 	.word	index@(_ZN2at6native27unrolled_elementwise_kernelIZZZNS0_46_GLOBAL__N__5fd40885_13_AmpKernels_cu_3810c27339_amp_non_finite_check_and_unscale_cuda_ERNS_6TensorES4_RKS3_ENKUlvE_clEvENKUlvE1_clEvEUlN3c104HalfEE_St5arrayIPcLm2EELi4E23TrivialOffsetCalculatorILi1EjESG_NS0_6memory15LoadWithoutCastENSH_16StoreWithoutCastEEEviT_T0_T2_T3_T4_T5_)
        /*01b8*/ 	.word	0x0000001c


	//----- nvinfo : EIATTR_FRAME_SIZE
	.align		4
.L_109:
        /*01bc*/ 	.byte	0x04, 0x11
        /*01be*/ 	.short	(.L_111 - .L_110)
	.align		4
.L_110:
        /*01c0*/ 	.word	index@(_ZN2at6native27unrolled_elementwise_kernelIZZZNS0_46_GLOBAL__N__5fd40885_13_AmpKernels_cu_3810c27339_amp_non_finite_check_and_unscale_cuda_ERNS_6TensorES4_RKS3_ENKUlvE_clEvENKUlvE1_clEvEUlN3c104HalfEE_St5arrayIPcLm2EELi4E23TrivialOffsetCalculatorILi1EjESG_NS0_6memory15LoadWithoutCastENSH_16StoreWithoutCastEEEviT_T0_T2_T3_T4_T5_)
        /*01c4*/ 	.word	0x00000000


	//----- nvinfo : EIATTR_REGCOUNT
	.align		4
.L_111:
        /*01c8*/ 	.byte	0x04, 0x2f
        /*01ca*/ 	.short	(.L_113 - .L_112)
	.align		4
.L_112:
        /*01cc*/ 	.word	index@(_ZN2at6native18elementwise_kernelILi128ELi4EZNS0_22gpu_kernel_impl_nocastIZZZNS0_46_GLOBAL__N__5fd40885_13_AmpKernels_cu_3810c27339_amp_non_finite_check_and_unscale_cuda_ERNS_6TensorES5_RKS4_ENKUlvE_clEvENKUlvE1_clEvEUlN3c104HalfEE_EEvRNS_18TensorIteratorBaseERKT_EUliE_EEviT1_)
        /*01d0*/ 	.word	0x00000014


	//----- nvinfo : EIATTR_FRAME_SIZE
	.align		4
.L_113:
        /*01d4*/ 	.byte	0x04, 0x11
        /*01d6*/ 	.short	(.L_115 - .L_114)
	.align		4
.L_114:
        /*01d8*/ 	.word	index@(_ZN2at6native18elementwise_kernelILi128ELi4EZNS0_22gpu_kernel_impl_nocastIZZZNS0_46_GLOBAL__N__5fd40885_13_AmpKernels_cu_3810c27339_amp_non_finite_check_and_unscale_cuda_ERNS_6TensorES5_RKS4_ENKUlvE_clEvENKUlvE1_clEvEUlN3c104HalfEE_EEvRNS_18TensorIteratorBaseERKT_EUliE_EEviT1_)
        /*01dc*/ 	.word	0x00000000


	//----- nvinfo : EIATTR_REGCOUNT
	.align		4
.L_115:
        /*01e0*/ 	.byte	0x04, 0x2f
        /*01e2*/ 	.short	(.L_117 - .L_116)
	.align		4
.L_116:
        /*01e4*/ 	.word	index@(_ZN2at6native27unrolled_elementwise_kernelIZZZNS0_46_GLOBAL__N__5fd40885_13_AmpKernels_cu_3810c27339_amp_non_finite_check_and_unscale_cuda_ERNS_6TensorES4_RKS3_ENKUlvE_clEvENKUlvE1_clEvEUlN3c104HalfEE_St5arrayIPcLm2EELi4E23TrivialOffsetCalculatorILi1EjESG_NS0_6memory12LoadWithCastILi1EEENSH_13StoreWithCastILi1EEEEEviT_T0_T2_T3_T4_T5_)
        /*01e8*/ 	.word	0x0000001e


	//----- nvinfo : EIATTR_FRAME_SIZE
	.align		4
.L_117:
        /*01ec*/ 	.byte	0x04, 0x11
        /*01ee*/ 	.short	(.L_119 - .L_118)
	.align		4
.L_118:
        /*01f0*/ 	.word	index@(_ZN2at6native27unrolled_elementwise_kernelIZZZNS0_46_GLOBAL__N__5fd40885_13_AmpKernels_cu_3810c27339_amp_non_finite_check_and_unscale_cuda_ERNS_6TensorES4_RKS3_ENKUlvE_clEvENKUlvE1_clEvEUlN3c104HalfEE_St5arrayIPcLm2EELi4E23TrivialOffsetCalculatorILi1EjESG_NS0_6memory12LoadWithCastILi1EEENSH_13StoreWithCastILi1EEEEEviT_T0_T2_T3_T4_T5_)
        /*01f4*/ 	.word	0x00000000


	//----- nvinfo : EIATTR_REGCOUNT
	.align		4
.L_119:
        /*01f8*/ 	.byte	0x04, 0x2f
        /*01fa*/ 	.short	(.L_121 - .L_120)
	.align		4
.L_120:
        /*01fc*/ 	.word	index@(_ZN2at6native18elementwise_kernelILi128ELi4EZNS0_15gpu_kernel_implIZZZNS0_46_GLOBAL__N__5fd40885_13_AmpKernels_cu_3810c27339_amp_non_finite_check_and_unscale_cuda_ERNS_6TensorES5_RKS4_ENKUlvE_clEvENKUlvE1_clEvEUlN3c104HalfEE_EEvRNS_18TensorIteratorBaseERKT_EUliE_EEviT1_)
        /*0200*/ 	.word	0x00000018


	//----- nvinfo : EIATTR_FRAME_SIZE
	.align		4
.L_121:
        /*0204*/ 	.byte	0x04, 0x11
        /*0206*/ 	.short	(.L_123 - .L_122)
	.align		4
.L_122:
        /*0208*/ 	.word	index@(_ZN2at6native18elementwise_kernelILi128ELi4EZNS0_15gpu_kernel_implIZZZNS0_46_GLOBAL__N__5fd40885_13_AmpKernels_cu_3810c27339_amp_non_finite_check_and_unscale_cuda_ERNS_6TensorES5_RKS4_ENKUlvE_clEvENKUlvE1_clEvEUlN3c104HalfEE_EEvRNS_18TensorIteratorBaseERKT_EUliE_EEviT1_)
        /*020c*/ 	.word	0x00000000


	//----- nvinfo : EIATTR_REGCOUNT
	.align		4
.L_123:
        /*0210*/ 	.byte	0x04, 0x2f
        /*0212*/ 	.short	(.L_125 - .L_124)
	.align		4
.L_124:
        /*0214*/ 	.word	index@(_ZN2at6native46_GLOBAL__N__5fd40885_13_AmpKernels_cu_3810c27325multi_tensor_apply_kernelINS1_18TensorListMetadataILi1EEENS1_14UnaryOpFunctorIdLi1ELi1ELi0EEEJZZZNS0_47_amp_foreach_non_finite_check_and_unscale_cuda_EN3c108ArrayRefINS_6TensorEEERS9_RKS9_ENKUlvE_clEvENKUlvE_clEvEUldE_EEEvT_T0_DpT1_)
        /*0218*/ 	.word	0x00000020


	//----- nvinfo : EIATTR_FRAME_SIZE
	.align		4
.L_125:
        /*021c*/ 	.byte	0x04, 0x11
        /*021e*/ 	.short	(.L_127 - .L_126)
	.align		4
.L_126:
        /*0220*/ 	.word	index@(_ZN2at6native46_GLOBAL__N__5fd40885_13_AmpKernels_cu_3810c27325multi_tensor_apply_kernelINS1_18TensorListMetadataILi1EEENS1_14UnaryOpFunctorIdLi1ELi1ELi0EEEJZZZNS0_47_amp_foreach_non_finite_check_and_unscale_cuda_EN3c108ArrayRefINS_6TensorEEERS9_RKS9_ENKUlvE_clEvENKUlvE_clEvEUldE_EEEvT_T0_DpT1_)
        /*0224*/ 	.word	0x00000000


	//----- nvinfo : EIATTR_REGCOUNT
	.align		4
.L_127:
        /*0228*/ 	.byte	0x04, 0x2f
        /*022a*/ 	.short	(.L_129 - .L_128)
	.align		4
.L_128:
        /*022c*/ 	.word	index@(_ZN2at6native46_GLOBAL__N__5fd40885_13_AmpKernels_cu_3810c27325multi_tensor_apply_kernelINS1_18TensorListMetadataILi1EEENS1_14UnaryOpFunctorIfLi1ELi1ELi0EEEJZZZNS0_47_amp_foreach_non_finite_check_and_unscale_cuda_EN3c108ArrayRefINS_6TensorEEERS9_RKS9_ENKUlvE_clEvENKUlvE0_clEvEUlfE_EEEvT_T0_DpT1_)
        /*0230*/ 	.word	0x00000020


	//----- nvinfo : EIATTR_FRAME_SIZE
	.align		4
.L_129:
        /*0234*/ 	.byte	0x04, 0x11
        /*0236*/ 	.short	(.L_131 - .L_130)
	.align		4
.L_130:
        /*0238*/ 	.word	index@(_ZN2at6native46_GLOBAL__N__5fd40885_13_AmpKernels_cu_3810c27325multi_tensor_apply_kernelINS1_18TensorListMetadataILi1EEENS1_14UnaryOpFunctorIfLi1ELi1ELi0EEEJZZZNS0_47_amp_foreach_non_finite_check_and_unscale_cuda_EN3c108ArrayRefINS_6TensorEEERS9_RKS9_ENKUlvE_clEvENKUlvE0_clEvEUlfE_EEEvT_T0_DpT1_)
        /*023c*/ 	.word	0x00000000


	//----- nvinfo : EIATTR_REGCOUNT
	.align		4
.L_131:
        /*0240*/ 	.byte	0x04, 0x2f
        /*0242*/ 	.short	(.L_133 - .L_132)
	.align		4
.L_132:
        /*0244*/ 	.word	index@(_ZN2at6native46_GLOBAL__N__5fd40885_13_AmpKernels_cu_3810c27325multi_tensor_apply_kernelINS1_18TensorListMetadataILi1EEENS1_14UnaryOpFunctorIN3c104HalfELi1ELi1ELi0EEEJZZZNS0_47_amp_foreach_non_finite_check_and_unscale_cuda_ENS6_8ArrayRefINS_6TensorEEERSA_RKSA_ENKUlvE_clEvENKUlvE1_clEvEUlfE_EEEvT_T0_DpT1_)
        /*0248*/ 	.word	0x00000020


	//----- nvinfo : EIATTR_FRAME_SIZE
	.align		4
.L_133:
        /*024c*/ 	.byte	0x04, 0x11
        /*024e*/ 	.short	(.L_135 - .L_134)
	.align		4
.L_134:
        /*0250*/ 	.word	index@(_ZN2at6native46_GLOBAL__N__5fd40885_13_AmpKernels_cu_3810c27325multi_tensor_apply_kernelINS1_18TensorListMetadataILi1EEENS1_14UnaryOpFunctorIN3c104HalfELi1ELi1ELi0EEEJZZZNS0_47_amp_foreach_non_finite_check_and_unscale_cuda_ENS6_8ArrayRefINS_6TensorEEERSA_RKSA_ENKUlvE_clEvENKUlvE1_clEvEUlfE_EEEvT_T0_DpT1_)
        /*0254*/ 	.word	0x00000000


	//----- nvinfo : EIATTR_MIN_STACK_SIZE
	.align		4
.L_135:
        /*0258*/ 	.byte	0x04, 0x12
        /*025a*/ 	.short	(.L_137 - .L_136)
	.align		4
.L_136:
        /*025c*/ 	.word	index@(_ZN2at6native46_GLOBAL__N__5fd40885_13_AmpKernels_cu_3810c27325multi_tensor_apply_kernelINS1_18TensorListMetadataILi1EEENS1_14UnaryOpFunctorIN3c104HalfELi1ELi1ELi0EEEJZZZNS0_47_amp_foreach_non_finite_check_and_unscale_cuda_ENS6_8ArrayRefINS_6TensorEEERSA_RKSA_ENKUlvE_clEvENKUlvE1_clEvEUlfE_EEEvT_T0_DpT1_)
        /*0260*/ 	.word	0x00000000


	//----- nvinfo : EIATTR_MIN_STACK_SIZE
	.align		4
.L_137:
        /*0264*/ 	.byte	0x04, 0x12
        /*0266*/ 	.short	(.L_139 - .L_138)
	.align		4
.L_138:
        /*0268*/ 	.word	index@(_ZN2at6native46_GLOBAL__N__5fd40885_13_AmpKernels_cu_3810c27325multi_tensor_apply_kernelINS1_18TensorListMetadataILi1EEENS1_14UnaryOpFunctorIfLi1ELi1ELi0EEEJZZZNS0_47_amp_foreach_non_finite_check_and_unscale_cuda_EN3c108ArrayRefINS_6TensorEEERS9_RKS9_ENKUlvE_clEvENKUlvE0_clEvEUlfE_EEEvT_T0_DpT1_)
        /*026c*/ 	.word	0x00000000


	//----- nvinfo : EIATTR_MIN_STACK_SIZE
	.align		4
.L_139:
        /*0270*/ 	.byte	0x04, 0x12
        /*0272*/ 	.short	(.L_141 - .L_140)
	.align		4
.L_140:
        /*0274*/ 	.word	index@(_ZN2at6native46_GLOBAL__N__5fd40885_13_AmpKernels_cu_3810c27325multi_tensor_apply_kernelINS1_18TensorListMetadataILi1EEENS1_14UnaryOpFunctorIdLi1ELi1ELi0EEEJZZZNS0_47_amp_foreach_non_finite_check_and_unscale_cuda_EN3c108ArrayRefINS_6TensorEEERS9_RKS9_ENKUlvE_clEvENKUlvE_clEvEUldE_EEEvT_T0_DpT1_)
        /*0278*/ 	.word	0x00000000


	//----- nvinfo : EIATTR_MIN_STACK_SIZE
	.align		4
.L_141:
        /*027c*/ 	.byte	0x04, 0x12
        /*027e*/ 	.short	(.L_143 - .L_142)
	.align		4
.L_142:
        /*0280*/ 	.word	index@(_ZN2at6native18elementwise_kernelILi128ELi4EZNS0_15gpu_kernel_implIZZZNS0_46_GLOBAL__N__5fd40885_13_AmpKernels_cu_3810c27339_amp_non_finite_check_and_unscale_cuda_ERNS_6TensorES5_RKS4_ENKUlvE_clEvENKUlvE1_clEvEUlN3c104HalfEE_EEvRNS_18TensorIteratorBaseERKT_EUliE_EEviT1_)
        /*0284*/ 	.word	0x00000000


	//----- nvinfo : EIATTR_MIN_STACK_SIZE
	.align		4
.L_143:
        /*0288*/ 	.byte	0x04, 0x12
        /*028a*/ 	.short	(.L_145 - .L_144)
	.align		4
.L_144:
        /*028c*/ 	.word	index@(_ZN2at6native27unrolled_elementwise_kernelIZZZNS0_46_GLOBAL__N__5fd40885_13_AmpKernels_cu_3810c27339_amp_non_finite_check_and_unscale_cuda_ERNS_6TensorES4_RKS3_ENKUlvE_clEvENKUlvE1_clEvEUlN3c104HalfEE_St5arrayIPcLm2EELi4E23TrivialOffsetCalculatorILi1EjESG_NS0_6memory12LoadWithCastILi1EEENSH_13StoreWithCastILi1EEEEEviT_T0_T2_T3_T4_T5_)
        /*0290*/ 	.word	0x00000000


	//----- nvinfo : EIATTR_MIN_STACK_SIZE
	.align		4
.L_145:
        /*0294*/ 	.byte	0x04, 0x12
        /*0296*/ 	.short	(.L_147 - .L_146)
	.align		4
.L_146:
        /*0298*/ 	.word	index@(_ZN2at6native18elementwise_kernelILi128ELi4EZNS0_22gpu_kernel_impl_nocastIZZZNS0_46_GLOBAL__N__5fd40885_13_AmpKernels_cu_3810c27339_amp_non_finite_check_and_unscale_cuda_ERNS_6TensorES5_RKS4_ENKUlvE_clEvENKUlvE1_clEvEUlN3c104HalfEE_EEvRNS_18TensorIteratorBaseERKT_EUliE_EEviT1_)
        /*029c*/ 	.word	0x00000000


	//----- nvinfo : EIATTR_MIN_STACK_SIZE
	.align		4
.L_147:
        /*02a0*/ 	.byte	0x04, 0x12
        /*02a2*/ 	.short	(.L_149 - .L_148)
	.align		4
.L_148:
        /*02a4*/ 	.word	index@(_ZN2at6native27unrolled_elementwise_kernelIZZZNS0_46_GLOBAL__N__5fd40885_13_AmpKernels_cu_3810c27339_amp_non_finite_check_and_unscale_cuda_ERNS_6TensorES4_RKS3_ENKUlvE_clEvENKUlvE1_clEvEUlN3c104HalfEE_St5arrayIPcLm2EELi4E23TrivialOffsetCalculatorILi1EjESG_NS0_6memory15LoadWithoutCastENSH_16StoreWithoutCastEEEviT_T0_T2_T3_T4_T5_)
        /*02a8*/ 	.word	0x00000000


	//----- nvinfo : EIATTR_MIN_STACK_SIZE
	.align		4
.L_149:
        /*02ac*/ 	.byte	0x04, 0x12
        /*02ae*/ 	.short	(.L_151 - .L_150)
	.align		4
.L_150:
        /*02b0*/ 	.word	index@(_ZN2at6native29vectorized_elementwise_kernelILi2EZZZNS0_46_GLOBAL__N__5fd40885_13_AmpKernels_cu_3810c27339_amp_non_finite_check_and_unscale_cuda_ERNS_6TensorES4_RKS3_ENKUlvE_clEvENKUlvE1_clEvEUlN3c104HalfEE_St5arrayIPcLm2EEEEviT0_T1_)
        /*02b4*/ 	.word	0x00000000


	//----- nvinfo : EIATTR_MIN_STACK_SIZE
	.align		4
.L_151:
        /*02b8*/ 	.byte	0x04, 0x12
        /*02ba*/ 	.short	(.L_153 - .L_152)
	.align		4
.L_152:
        /*02bc*/ 	.word	index@(_ZN2at6native29vectorized_elementwise_kernelILi4EZZZNS0_46_GLOBAL__N__5fd40885_13_AmpKernels_cu_3810c27339_amp_non_finite_check_and_unscale_cuda_ERNS_6TensorES4_RKS3_ENKUlvE_clEvENKUlvE1_clEvEUlN3c104HalfEE_St5arrayIPcLm2EEEEviT0_T1_)
        /*02c0*/ 	.word	0x00000000


	//----- nvinfo : EIATTR_MIN_STACK_SIZE
	.align		4
.L_153:
        /*02c4*/ 	.byte	0x04, 0x12
        /*02c6*/ 	.short	(.L_155 - .L_154)
	.align		4
.L_154:
        /*02c8*/ 	.word	index@(_ZN2at6native29vectorized_elementwise_kernelILi8EZZZNS0_46_GLOBAL__N__5fd40885_13_AmpKernels_cu_3810c27339_amp_non_finite_check_and_unscale_cuda_ERNS_6TensorES4_RKS3_ENKUlvE_clEvENKUlvE1_clEvEUlN3c104HalfEE_St5arrayIPcLm2EEEEviT0_T1_)
        /*02cc*/ 	.word	0x00000000


	//----- nvinfo : EIATTR_MIN_STACK_SIZE
	.align		4
.L_155:
        /*02d0*/ 	.byte	0x04, 0x12
        /*02d2*/ 	.short	(.L_157 - .L_156)
	.align		4
.L_156:
        /*02d4*/ 	.word	index@(_ZN2at6native18elementwise_kernelILi128ELi4EZNS0_15gpu_kernel_implIZZZNS0_46_GLOBAL__N__5fd40885_13_AmpKernels_cu_3810c27339_amp_non_finite_check_and_unscale_cuda_ERNS_6TensorES5_RKS4_ENKUlvE_clEvENKUlvE0_clEvEUlfE_EEvRNS_18TensorIteratorBaseERKT_EUliE_EEviT1_)
        /*02d8*/ 	.word	0x00000000


	//----- nvinfo : EIATTR_MIN_STACK_SIZE
	.align		4
.L_157:
        /*02dc*/ 	.byte	0x04, 0x12
        /*02de*/ 	.short	(.L_159 - .L_158)
	.align		4
.L_158:
        /*02e0*/ 	.word	index@(_ZN2at6native27unrolled_elementwise_kernelIZZZNS0_46_GLOBAL__N__5fd40885_13_AmpKernels_cu_3810c27339_amp_non_finite_check_and_unscale_cuda_ERNS_6TensorES4_RKS3_ENKUlvE_clEvENKUlvE0_clEvEUlfE_St5arrayIPcLm2EELi4E23TrivialOffsetCalculatorILi1EjESE_NS0_6memory12LoadWithCastILi1EEENSF_13StoreWithCastILi1EEEEEviT_T0_T2_T3_T4_T5_)
        /*02e4*/ 	.word	0x00000000


	//----- nvinfo : EIATTR_MIN_STACK_SIZE
	.align		4
.L_159:
        /*02e8*/ 	.byte	0x04, 0x12
        /*02ea*/ 	.short	(.L_161 - .L_160)
	.align		4
.L_160:
        /*02ec*/ 	.word	index@(_ZN2at6native18elementwise_kernelILi128ELi2EZNS0_22gpu_kernel_impl_nocastIZZZNS0_46_GLOBAL__N__5fd40885_13_AmpKernels_cu_3810c27339_amp_non_finite_check_and_unscale_cuda_ERNS_6TensorES5_RKS4_ENKUlvE_clEvENKUlvE0_clEvEUlfE_EEvRNS_18TensorIteratorBaseERKT_EUliE_EEviT1_)
        /*02f0*/ 	.word	0x00000000


	//----- nvinfo : EIATTR_MIN_STACK_SIZE
	.align		4
.L_161:
        /*02f4*/ 	.byte	0x04, 0x12
        /*02f6*/ 	.short	(.L_163 - .L_162)
	.align		4
.L_162:
        /*02f8*/ 	.word	index@(_ZN2at6native27unrolled_elementwise_kernelIZZZNS0_46_GLOBAL__N__5fd40885_13_AmpKernels_cu_3810c27339_amp_non_finite_check_and_unscale_cuda_ERNS_6TensorES4_RKS3_ENKUlvE_clEvENKUlvE0_clEvEUlfE_St5arrayIPcLm2EELi4E23TrivialOffsetCalculatorILi1EjESE_NS0_6memory15LoadWithoutCastENSF_16StoreWithoutCastEEEviT_T0_T2_T3_T4_T5_)
        /*02fc*/ 	.word	0x00000000


	//----- nvinfo : EIATTR_MIN_STACK_SIZE
	.align		4
.L_163:
        /*0300*/ 	.byte	0x04, 0x12
        /*0302*/ 	.short	(.L_165 - .L_164)
	.align		4
.L_164:
        /*0304*/ 	.word	index@(_ZN2at6native29vectorized_elementwise_kernelILi2EZZZNS0_46_GLOBAL__N__5fd40885_13_AmpKernels_cu_3810c27339_amp_non_finite_check_and_unscale_cuda_ERNS_6TensorES4_RKS3_ENKUlvE_clEvENKUlvE0_clEvEUlfE_St5arrayIPcLm2EEEEviT0_T1_)
        /*0308*/ 	.word	0x00000000


	//----- nvinfo : EIATTR_MIN_STACK_SIZE
	.align		4
.L_165:
        /*030c*/ 	.byte	0x04, 0x12
        /*030e*/ 	.short	(.L_167 - .L_166)
	.align		4
.L_166:
        /*0310*/ 	.word	index@(_ZN2at6native29vectorized_elementwise_kernelILi4EZZZNS0_46_GLOBAL__N__5fd40885_13_AmpKernels_cu_3810c27339_amp_non_finite_check_and_unscale_cuda_ERNS_6TensorES4_RKS3_ENKUlvE_clEvENKUlvE0_clEvEUlfE_St5arrayIPcLm2EEEEviT0_T1_)
        /*0314*/ 	.word	0x00000000


	//----- nvinfo : EIATTR_MIN_STACK_SIZE
	.align		4
.L_167:
        /*0318*/ 	.byte	0x04, 0x12
        /*031a*/ 	.short	(.L_169 - .L_168)
	.align		4
.L_168:
        /*031c*/ 	.word	index@(_ZN2at6native29vectorized_elementwise_kernelILi8EZZZNS0_46_GLOBAL__N__5fd40885_13_AmpKernels_cu_3810c27339_amp_non_finite_check_and_unscale_cuda_ERNS_6TensorES4_RKS3_ENKUlvE_clEvENKUlvE0_clEvEUlfE_St5arrayIPcLm2EEEEviT0_T1_)
        /*0320*/ 	.word	0x00000000


	//----- nvinfo : EIATTR_MIN_STACK_SIZE
	.align		4
.L_169:
        /*0324*/ 	.byte	0x04, 0x12
        /*0326*/ 	.short	(.L_171 - .L_170)
	.align		4
.L_170:
        /*0328*/ 	.word	index@(_ZN2at6native18elementwise_kernelILi128ELi4EZNS0_15gpu_kernel_implIZZZNS0_46_GLOBAL__N__5fd40885_13_AmpKernels_cu_3810c27339_amp_non_finite_check_and_unscale_cuda_ERNS_6TensorES5_RKS4_ENKUlvE_clEvENKUlvE_clEvEUldE_EEvRNS_18TensorIteratorBaseERKT_EUliE_EEviT1_)
        /*032c*/ 	.word	0x00000000


	//----- nvinfo : EIATTR_MIN_STACK_SIZE
	.align		4
.L_171:
        /*0330*/ 	.byte	0x04, 0x12
        /*0332*/ 	.short	(.L_173 - .L_172)
	.align		4
.L_172:
        /*0334*/ 	.word	index@(_ZN2at6native27unrolled_elementwise_kernelIZZZNS0_46_GLOBAL__N__5fd40885_13_AmpKernels_cu_3810c27339_amp_non_finite_check_and_unscale_cuda_ERNS_6TensorES4_RKS3_ENKUlvE_clEvENKUlvE_clEvEUldE_St5arrayIPcLm2EELi4E23TrivialOffsetCalculatorILi1EjESE_NS0_6memory12LoadWithCastILi1EEENSF_13StoreWithCastILi1EEEEEviT_T0_T2_T3_T4_T5_)
        /*0338*/ 	.word	0x00000000


	//----- nvinfo : EIATTR_MIN_STACK_SIZE
	.align		4
.L_173:
        /*033c*/ 	.byte	0x04, 0x12
        /*033e*/ 	.short	(.L_175 - .L_174)
	.align		4
.L_174:
        /*0340*/ 	.word	index@(_ZN2at6native18elementwise_kernelILi128ELi2EZNS0_22gpu_kernel_impl_nocastIZZZNS0_46_GLOBAL__N__5fd40885_13_AmpKernels_cu_3810c27339_amp_non_finite_check_and_unscale_cuda_ERNS_6TensorES5_RKS4_ENKUlvE_clEvENKUlvE_clEvEUldE_EEvRNS_18TensorIteratorBaseERKT_EUliE_EEviT1_)
        /*0344*/ 	.word	0x00000000


	//----- nvinfo : EIATTR_MIN_STACK_SIZE
	.align		4
.L_175:
        /*0348*/ 	.byte	0x04, 0x12
        /*034a*/ 	.short	(.L_177 - .L_176)
	.align		4
.L_176:
        /*034c*/ 	.word	index@(_ZN2at6native27unrolled_elementwise_kernelIZZZNS0_46_GLOBAL__N__5fd40885_13_AmpKernels_cu_3810c27339_amp_non_finite_check_and_unscale_cuda_ERNS_6TensorES4_RKS3_ENKUlvE_clEvENKUlvE_clEvEUldE_St5arrayIPcLm2EELi4E23TrivialOffsetCalculatorILi1EjESE_NS0_6memory15LoadWithoutCastENSF_16StoreWithoutCastEEEviT_T0_T2_T3_T4_T5_)
        /*0350*/ 	.word	0x00000000


	//----- nvinfo : EIATTR_MIN_STACK_SIZE
	.align		4
.L_177:
        /*0354*/ 	.byte	0x04, 0x12
        /*0356*/ 	.short	(.L_179 - .L_178)
	.align		4
.L_178:
        /*0358*/ 	.word	index@(_ZN2at6native29vectorized_elementwise_kernelILi2EZZZNS0_46_GLOBAL__N__5fd40885_13_AmpKernels_cu_3810c27339_amp_non_finite_check_and_unscale_cuda_ERNS_6TensorES4_RKS3_ENKUlvE_clEvENKUlvE_clEvEUldE_St5arrayIPcLm2EEEEviT0_T1_)
        /*035c*/ 	.word	0x00000000


	//----- nvinfo : EIATTR_MIN_STACK_SIZE
	.align		4
.L_179:
        /*0360*/ 	.byte	0x04, 0x12
        /*0362*/ 	.short	(.L_181 - .L_180)
	.align		4
.L_180:
        /*0364*/ 	.word	index@(_ZN2at6native29vectorized_elementwise_kernelILi4EZZZNS0_46_GLOBAL__N__5fd40885_13_AmpKernels_cu_3810c27339_amp_non_finite_check_and_unscale_cuda_ERNS_6TensorES4_RKS3_ENKUlvE_clEvENKUlvE_clEvEUldE_St5arrayIPcLm2EEEEviT0_T1_)
        /*0368*/ 	.word	0x00000000


	//----- nvinfo : EIATTR_MIN_STACK_SIZE
	.align		4
.L_181:
        /*036c*/ 	.byte	0x04, 0x12
        /*036e*/ 	.short	(.L_183 - .L_182)
	.align		4
.L_182:
        /*0370*/ 	.word	index@(_ZN2at6native29vectorized_elementwise_kernelILi8EZZZNS0_46_GLOBAL__N__5fd40885_13_AmpKernels_cu_3810c27339_amp_non_finite_check_and_unscale_cuda_ERNS_6TensorES4_RKS3_ENKUlvE_clEvENKUlvE_clEvEUldE_St5arrayIPcLm2EEEEviT0_T1_)
        /*0374*/ 	.word	0x00000000


	//----- nvinfo : EIATTR_MIN_STACK_SIZE
	.align		4
.L_183:
        /*0378*/ 	.byte	0x04, 0x12
        /*037a*/ 	.short	(.L_185 - .L_184)
	.align		4
.L_184:
        /*037c*/ 	.word	index@(_ZN2at6native28amp_update_scale_cuda_kernelEPfPiPKfddi)
        /*0380*/ 	.word	0x00000000
.L_185:


//--------------------- .nv.compat                --------------------------
	.section	.nv.compat,"",@"SHT_CUDA_COMPAT_INFO"
	.align	4
        /*0000*/ 	.byte	0x02, 0x09, 0x01, 0x00, 0x02, 0x02, 0x01, 0x00, 0x02, 0x05, 0x05, 0x00, 0x03, 0x07, 0x01, 0x01
        /*0010*/ 	.byte	0x02, 0x03, 0x00, 0x00, 0x02, 0x06, 0x01, 0x00, 0x04, 0x0b, 0x08, 0x00, 0x00, 0x00, 0x00, 0x00
        /*0020*/ 	.byte	0x00, 0x00, 0x00, 0x00


//--------------------- .nv.info._ZN2at6native46_GLOBAL__N__5fd40885_13_AmpKernels_cu_3810c27325multi_tensor_apply_kernelINS1_18TensorListMetadataILi1EEENS1_14UnaryOpFunctorIN3c104HalfELi1ELi1ELi0EEEJZZZNS0_47_amp_foreach_non_finite_check_and_unscale_cuda_ENS6_8ArrayRefINS_6TensorEEERSA_RKSA_ENKUlvE_clEvENKUlvE1_clEvEUlfE_EEEvT_T0_DpT1_ --------------------------
	.section	.nv.info._ZN2at6native46_GLOBAL__N__5fd40885_13_AmpKernels_cu_3810c27325multi_tensor_apply_kernelINS1_18TensorListMetadataILi1EEENS1_14UnaryOpFunctorIN3c104HalfELi1ELi1ELi0EEEJZZZNS0_47_amp_foreach_non_finite_check_and_unscale_cuda_ENS6_8ArrayRefINS_6TensorEEERSA_RKSA_ENKUlvE_clEvENKUlvE1_clEvEUlfE_EEEvT_T0_DpT1_,"",@"SHT_CUDA_INFO"
	.sectionflags	@""
	.align	4


	//----- nvinfo : EIATTR_CUDA_API_VERSION
	.align		4
        /*0000*/ 	.byte	0x04, 0x37
        /*0002*/ 	.short	(.L_187 - .L_186)
.L_186:
        /*0004*/ 	.word	0x00000082


	//----- nvinfo : EIATTR_KPARAM_INFO
	.align		4
.L_187:
        /*0008*/ 	.byte	0x04, 0x17
        /*000a*/ 	.short	(.L_189 - .L_188)
.L_188:
        /*000c*/ 	.word	0x00000000
        /*0010*/ 	.short	0x0002
        /*0012*/ 	.short	0x0d30
        /*0014*/ 	.byte	0x00, 0xf0, 0x61, 0x00


	//----- nvinfo : EIATTR_KPARAM_INFO
	.align		4
.L_189:
        /*0018*/ 	.byte	0x04, 0x17
        /*001a*/ 	.short	(.L_191 - .L_190)
.L_190:
        /*001c*/ 	.word	0x00000000
        /*0020*/ 	.short	0x0001
        /*0022*/ 	.short	0x0d28
        /*0024*/ 	.byte	0x00, 0xf0, 0x05, 0x00


	//----- nvinfo : EIATTR_KPARAM_INFO
	.align		4
.L_191:
        /*0028*/ 	.byte	0x04, 0x17
        /*002a*/ 	.short	(.L_193 - .L_192)
.L_192:
        /*002c*/ 	.word	0x00000000
        /*0030*/ 	.short	0x0000
        /*0032*/ 	.short	0x0000
        /*0034*/ 	.byte	0x00, 0xf0, 0xa1, 0x34


	//----- nvinfo : EIATTR_SPARSE_MMA_MASK
	.align		4
.L_193:
        /*0038*/ 	.byte	0x03, 0x50
        /*003a*/ 	.short	0x0000


	//----- nvinfo : EIATTR_MAXREG_COUNT
	.align		4
        /*003c*/ 	.byte	0x03, 0x1b
        /*003e*/ 	.short	0x0080


	//----- nvinfo : EIATTR_MERCURY_ISA_VERSION
	.align		4
        /*0040*/ 	.byte	0x03, 0x5f
        /*0042*/ 	.short	0x0101


	//----- nvinfo : EIATTR_VRC_CTA_INIT_COUNT
	.align		4
        /*0044*/ 	.byte	0x02, 0x4a
	.zero		1
	.zero		1


	//----- nvinfo : EIATTR_EXIT_INSTR_OFFSETS
	.align		4
        /*0048*/ 	.byte	0x04, 0x1c
        /*004a*/ 	.short	(.L_195 - .L_194)


	//   ....[0]....
.L_194:
        /*004c*/ 	.word	0x00000130


	//   ....[1]....
        /*0050*/ 	.word	0x000006d0


	//   ....[2]....
        /*0054*/ 	.word	0x00000720


	//   ....[3]....
        /*0058*/ 	.word	0x00000a50


	//----- nvinfo : EIATTR_MAX_THREADS
	.align		4
.L_195:
        /*005c*/ 	.byte	0x04, 0x05
        /*005e*/ 	.short	(.L_197 - .L_196)
.L_196:
        /*0060*/ 	.word	0x00000200
        /*0064*/ 	.word	0x00000001
        /*0068*/ 	.word	0x00000001


	//----- nvinfo : EIATTR_CRS_STACK_SIZE
	.align		4
.L_197:
        /*006c*/ 	.byte	0x04, 0x1e
        /*006e*/ 	.short	(.L_199 - .L_198)
.L_198:
        /*0070*/ 	.word	0x00000000


	//----- nvinfo : EIATTR_CBANK_PARAM_SIZE
	.align		4
.L_199:
        /*0074*/ 	.byte	0x03, 0x19
        /*0076*/ 	.short	0x0d48


	//----- nvinfo : EIATTR_PARAM_CBANK
	.align		4
        /*0078*/ 	.byte	0x04, 0x0a
        /*007a*/ 	.short	(.L_201 - .L_200)
	.align		4
.L_200:
        /*007c*/ 	.word	index@(.nv.constant0._ZN2at6native46_GLOBAL__N__5fd40885_13_AmpKernels_cu_3810c27325multi_tensor_apply_kernelINS1_18TensorListMetadataILi1EEENS1_14UnaryOpFunctorIN3c104HalfELi1ELi1ELi0EEEJZZZNS0_47_amp_foreach_non_finite_check_and_unscale_cuda_ENS6_8ArrayRefINS_6TensorEEERSA_RKSA_ENKUlvE_clEvENKUlvE1_clEvEUlfE_EEEvT_T0_DpT1_)
        /*0080*/ 	.short	0x0380
        /*0082*/ 	.short	0x0d48


	//----- nvinfo : EIATTR_SW_WAR
	.align		4
.L_201:
        /*0084*/ 	.byte	0x04, 0x36
        /*0086*/ 	.short	(.L_203 - .L_202)
.L_202:
        /*0088*/ 	.word	0x00000008
.L_203:


//--------------------- .nv.info._ZN2at6native46_GLOBAL__N__5fd40885_13_AmpKernels_cu_3810c27325multi_tensor_apply_kernelINS1_18TensorListMetadataILi1EEENS1_14UnaryOpFunctorIfLi1ELi1ELi0EEEJZZZNS0_47_amp_foreach_non_finite_check_and_unscale_cuda_EN3c108ArrayRefINS_6TensorEEERS9_RKS9_ENKUlvE_clEvENKUlvE0_clEvEUlfE_EEEvT_T0_DpT1_ --------------------------
	.section	.nv.info._ZN2at6native46_GLOBAL__N__5fd40885_13_AmpKernels_cu_3810c27325multi_tensor_apply_kernelINS1_18TensorListMetadataILi1EEENS1_14UnaryOpFunctorIfLi1ELi1ELi0EEEJZZZNS0_47_amp_foreach_non_finite_check_and_unscale_cuda_EN3c108ArrayRefINS_6TensorEEERS9_RKS9_ENKUlvE_clEvENKUlvE0_clEvEUlfE_EEEvT_T0_DpT1_,"",@"SHT_CUDA_INFO"
	.sectionflags	@""
	.align	4


	//----- nvinfo : EIATTR_CUDA_API_VERSION
	.align		4
        /*0000*/ 	.byte	0x04, 0x37
        /*0002*/ 	.short	(.L_205 - .L_204)
.L_204:
        /*0004*/ 	.word	0x00000082


	//----- nvinfo : EIATTR_KPARAM_INFO
	.align		4
.L_205:
        /*0008*/ 	.byte	0x04, 0x17
        /*000a*/ 	.short	(.L_207 - .L_206)
.L_206:
        /*000c*/ 	.word	0x00000000
        /*0010*/ 	.short	0x0002
        /*0012*/ 	.short	0x0d30
        /*0014*/ 	.byte	0x00, 0xf0, 0x61, 0x00


	//----- nvinfo : EIATTR_KPARAM_INFO
	.align		4
.L_207:
        /*0018*/ 	.byte	0x04, 0x17
        /*001a*/ 	.short	(.L_209 - .L_208)
.L_208:
        /*001c*/ 	.word	0x00000000
        /*0020*/ 	.short	0x0001
        /*0022*/ 	.short	0x0d28
        /*0024*/ 	.byte	0x00, 0xf0, 0x05, 0x00


	//----- nvinfo : EIATTR_KPARAM_INFO
	.align		4
.L_209:
        /*0028*/ 	.byte	0x04, 0x17
        /*002a*/ 	.short	(.L_211 - .L_210)
.L_210:
        /*002c*/ 	.word	0x00000000
        /*0030*/ 	.short	0x0000
        /*0032*/ 	.short	0x0000
        /*0034*/ 	.byte	0x00, 0xf0, 0xa1, 0x34


	//----- nvinfo : EIATTR_SPARSE_MMA_MASK
	.align		4
.L_211:
        /*0038*/ 	.byte	0x03, 0x50
        /*003a*/ 	.short	0x0000


	//----- nvinfo : EIATTR_MAXREG_COUNT
	.align		4
        /*003c*/ 	.byte	0x03, 0x1b
        /*003e*/ 	.short	0x0080


	//----- nvinfo : EIATTR_MERCURY_ISA_VERSION
	.align		4
        /*0040*/ 	.byte	0x03, 0x5f
        /*0042*/ 	.short	0x0101


	//----- nvinfo : EIATTR_VRC_CTA_INIT_COUNT
	.align		4
        /*0044*/ 	.byte	0x02, 0x4a
	.zero		1
	.zero		1


	//----- nvinfo : EIATTR_EXIT_INSTR_OFFSETS
	.align		4
        /*0048*/ 	.byte	0x04, 0x1c
        /*004a*/ 	.short	(.L_213 - .L_212)


	//   ....[0]....
.L_212:
        /*004c*/ 	.word	0x00000130


	//   ....[1]....
        /*0050*/ 	.word	0x00000670


	//   ....[2]....
        /*0054*/ 	.word	0x000006c0


	//   ....[3]....
        /*0058*/ 	.word	0x000009c0


	//----- nvinfo : EIATTR_MAX_THREADS
	.align		4
.L_213:
        /*005c*/ 	.byte	0x04, 0x05
        /*005e*/ 	.short	(.L_215 - .L_214)
.L_214:
        /*0060*/ 	.word	0x00000200
        /*0064*/ 	.word	0x00000001
        /*0068*/ 	.word	0x00000001


	//----- nvinfo : EIATTR_CRS_STACK_SIZE
	.align		4
.L_215:
        /*006c*/ 	.byte	0x04, 0x1e
        /*006e*/ 	.short	(.L_217 - .L_216)
.L_216:
        /*0070*/ 	.word	0x00000000


	//----- nvinfo : EIATTR_CBANK_PARAM_SIZE
	.align		4
.L_217:
        /*0074*/ 	.byte	0x03, 0x19
        /*0076*/ 	.short	0x0d48


	//----- nvinfo : EIATTR_PARAM_CBANK
	.align		4
        /*0078*/ 	.byte	0x04, 0x0a
        /*007a*/ 	.short	(.L_219 - .L_218)
	.align		4
.L_218:
        /*007c*/ 	.word	index@(.nv.constant0._ZN2at6native46_GLOBAL__N__5fd40885_13_AmpKernels_cu_3810c27325multi_tensor_apply_kernelINS1_18TensorListMetadataILi1EEENS1_14UnaryOpFunctorIfLi1ELi1ELi0EEEJZZZNS0_47_amp_foreach_non_finite_check_and_unscale_cuda_EN3c108ArrayRefINS_6TensorEEERS9_RKS9_ENKUlvE_clEvENKUlvE0_clEvEUlfE_EEEvT_T0_DpT1_)
        /*0080*/ 	.short	0x0380
        /*0082*/ 	.short	0x0d48


	//----- nvinfo : EIATTR_SW_WAR
	.align		4
.L_219:
        /*0084*/ 	.byte	0x04, 0x36
        /*0086*/ 	.short	(.L_221 - .L_220)
.L_220:
        /*0088*/ 	.word	0x00000008
.L_221:


//--------------------- .nv.info._ZN2at6native46_GLOBAL__N__5fd40885_13_AmpKernels_cu_3810c27325multi_tensor_apply_kernelINS1_18TensorListMetadataILi1EEENS1_14UnaryOpFunctorIdLi1ELi1ELi0EEEJZZZNS0_47_amp_foreach_non_finite_check_and_unscale_cuda_EN3c108ArrayRefINS_6TensorEEERS9_RKS9_ENKUlvE_clEvENKUlvE_clEvEUldE_EEEvT_T0_DpT1_ --------------------------
	.section	.nv.info._ZN2at6native46_GLOBAL__N__5fd40885_13_AmpKernels_cu_3810c27325multi_tensor_apply_kernelINS1_18TensorListMetadataILi1EEENS1_14UnaryOpFunctorIdLi1ELi1ELi0EEEJZZZNS0_47_amp_foreach_non_finite_check_and_unscale_cuda_EN3c108ArrayRefINS_6TensorEEERS9_RKS9_ENKUlvE_clEvENKUlvE_clEvEUldE_EEEvT_T0_DpT1_,"",@"SHT_CUDA_INFO"
	.sectionflags	@""
	.align	4


	//----- nvinfo : EIATTR_CUDA_API_VERSION
	.align		4
        /*0000*/ 	.byte	0x04, 0x37
        /*0002*/ 	.short	(.L_223 - .L_222)
.L_222:
        /*0004*/ 	.word	0x00000082


	//----- nvinfo : EIATTR_KPARAM_INFO
	.align		4
.L_223:
        /*0008*/ 	.byte	0x04, 0x17
        /*000a*/ 	.short	(.L_225 - .L_224)
.L_224:
        /*000c*/ 	.word	0x00000000
        /*0010*/ 	.short	0x0002
        /*0012*/ 	.short	0x0d30
        /*0014*/ 	.byte	0x00, 0xf0, 0x61, 0x00


	//----- nvinfo : EIATTR_KPARAM_INFO
	.align		4
.L_225:
        /*0018*/ 	.byte	0x04, 0x17
        /*001a*/ 	.short	(.L_227 - .L_226)
.L_226:
        /*001c*/ 	.word	0x00000000
        /*0020*/ 	.short	0x0001
        /*0022*/ 	.short	0x0d28
        /*0024*/ 	.byte	0x00, 0xf0, 0x05, 0x00


	//----- nvinfo : EIATTR_KPARAM_INFO
	.align		4
.L_227:
        /*0028*/ 	.byte	0x04, 0x17
        /*002a*/ 	.short	(.L_229 - .L_228)
.L_228:
        /*002c*/ 	.word	0x00000000
        /*0030*/ 	.short	0x0000
        /*0032*/ 	.short	0x0000
        /*0034*/ 	.byte	0x00, 0xf0, 0xa1, 0x34


	//----- nvinfo : EIATTR_SPARSE_MMA_MASK
	.align		4
.L_229:
        /*0038*/ 	.byte	0x03, 0x50
        /*003a*/ 	.short	0x0000


	//----- nvinfo : EIATTR_MAXREG_COUNT
	.align		4
        /*003c*/ 	.byte	0x03, 0x1b
        /*003e*/ 	.short	0x0080


	//----- nvinfo : EIATTR_MERCURY_ISA_VERSION
	.align		4
        /*0040*/ 	.byte	0x03, 0x5f
        /*0042*/ 	.short	0x0101


	//----- nvinfo : EIATTR_VRC_CTA_INIT_COUNT
	.align		4
        /*0044*/ 	.byte	0x02, 0x4a
	.zero		1
	.zero		1


	//----- nvinfo : EIATTR_EXIT_INSTR_OFFSETS
	.align		4
        /*0048*/ 	.byte	0x04, 0x1c
        /*004a*/ 	.short	(.L_231 - .L_230)


	//   ....[0]....
.L_230:
        /*004c*/ 	.word	0x00000130


	//   ....[1]....
        /*0050*/ 	.word	0x00000b60


	//   ....[2]....
        /*0054*/ 	.word	0x00000bb0


	//   ....[3]....
        /*0058*/ 	.word	0x00001390


	//----- nvinfo : EIATTR_MAX_THREADS
	.align		4
.L_231:
        /*005c*/ 	.byte	0x04, 0x05
        /*005e*/ 	.short	(.L_233 - .L_232)
.L_232:
        /*0060*/ 	.word	0x00000200
        /*0064*/ 	.word	0x00000001
        /*0068*/ 	.word	0x00000001


	//----- nvinfo : EIATTR_CRS_STACK_SIZE
	.align		4
.L_233:
        /*006c*/ 	.byte	0x04, 0x1e
        /*006e*/ 	.short	(.L_235 - .L_234)
.L_234:
        /*0070*/ 	.word	0x00000000


	//----- nvinfo : EIATTR_CBANK_PARAM_SIZE
	.align		4
.L_235:
        /*0074*/ 	.byte	0x03, 0x19
        /*0076*/ 	.short	0x0d48


	//----- nvinfo : EIATTR_PARAM_CBANK
	.align		4
        /*0078*/ 	.byte	0x04, 0x0a
        /*007a*/ 	.short	(.L_237 - .L_236)
	.align		4
.L_236:
        /*007c*/ 	.word	index@(.nv.constant0._ZN2at6native46_GLOBAL__N__5fd40885_13_AmpKernels_cu_3810c27325multi_tensor_apply_kernelINS1_18TensorListMetadataILi1EEENS1_14UnaryOpFunctorIdLi1ELi1ELi0EEEJZZZNS0_47_amp_foreach_non_finite_check_and_unscale_cuda_EN3c108ArrayRefINS_6TensorEEERS9_RKS9_ENKUlvE_clEvENKUlvE_clEvEUldE_EEEvT_T0_DpT1_)
        /*0080*/ 	.short	0x0380
        /*0082*/ 	.short	0x0d48


	//----- nvinfo : EIATTR_SW_WAR
	.align		4
.L_237:
        /*0084*/ 	.byte	0x04, 0x36
        /*0086*/ 	.short	(.L_239 - .L_238)
.L_238:
        /*0088*/ 	.word	0x00000008
.L_239:


//--------------------- .nv.info._ZN2at6native18elementwise_kernelILi128ELi4EZNS0_15gpu_kernel_implIZZZNS0_46_GLOBAL__N__5fd40885_13_AmpKernels_cu_3810c27339_amp_non_finite_check_and_unscale_cuda_ERNS_6TensorES5_RKS4_ENKUlvE_clEvENKUlvE1_clEvEUlN3c104HalfEE_EEvRNS_18TensorIteratorBaseERKT_EUliE_EEviT1_ --------------------------
	.section	.nv.info._ZN2at6native18elementwise_kernelILi128ELi4EZNS0_15gpu_kernel_implIZZZNS0_46_GLOBAL__N__5fd40885_13_AmpKernels_cu_3810c27339_amp_non_finite_check_and_unscale_cuda_ERNS_6TensorES5_RKS4_ENKUlvE_clEvENKUlvE1_clEvEUlN3c104HalfEE_EEvRNS_18TensorIteratorBaseERKT_EUliE_EEviT1_,"",@"SHT_CUDA_INFO"
	.sectionflags	@""
	.align	4


	//----- nvinfo : EIATTR_CUDA_API_VERSION
	.align		4
        /*0000*/ 	.byte	0x04, 0x37
        /*0002*/ 	.short	(.L_241 - .L_240)
.L_240:
        /*0004*/ 	.word	0x00000082


	//----- nvinfo : EIATTR_KPARAM_INFO
	.align		4
.L_241:
        /*0008*/ 	.byte	0x04, 0x17
        /*000a*/ 	.short	(.L_243 - .L_242)
.L_242:
        /*000c*/ 	.word	0x00000000
        /*0010*/ 	.short	0x0001
        /*0012*/ 	.short	0x0008
        /*0014*/ 	.byte	0x00, 0xf0, 0xc1, 0x08


	//----- nvinfo : EIATTR_KPARAM_INFO
	.align		4
.L_243:
        /*0018*/ 	.byte	0x04, 0x17
        /*001a*/ 	.short	(.L_245 - .L_244)
.L_244:
        /*001c*/ 	.word	0x00000000
        /*0020*/ 	.short	0x0000
        /*0022*/ 	.short	0x0000
        /*0024*/ 	.byte	0x00, 0xf0, 0x11, 0x00


	//----- nvinfo : EIATTR_SPARSE_MMA_MASK
	.align		4
.L_245:
        /*0028*/ 	.byte	0x03, 0x50
        /*002a*/ 	.short	0x0000


	//----- nvinfo : EIATTR_MAXREG_COUNT
	.align		4
        /*002c*/ 	.byte	0x03, 0x1b
        /*002e*/ 	.short	0x0080


	//----- nvinfo : EIATTR_EXTERNS
	.align		4
        /*0030*/ 	.byte	0x04, 0x0f
        /*0032*/ 	.short	(.L_247 - .L_246)


	//   ....[0]....
	.align		4
.L_246:
        /*0034*/ 	.word	index@(__assertfail)


	//----- nvinfo : EIATTR_MERCURY_ISA_VERSION
	.align		4
.L_247:
        /*0038*/ 	.byte	0x03, 0x5f
        /*003a*/ 	.short	0x0101


	//----- nvinfo : EIATTR_VRC_CTA_INIT_COUNT
	.align		4
        /*003c*/ 	.byte	0x02, 0x4a
	.zero		1
	.zero		1


	//----- nvinfo : EIATTR_SYSCALL_OFFSETS
	.align		4
        /*0040*/ 	.byte	0x04, 0x46
        /*0042*/ 	.short	(.L_249 - .L_248)


	//   ....[0]....
.L_248:
        /*0044*/ 	.word	0x00002270


	//   ....[1]....
        /*0048*/ 	.word	0x000031f0


	//   ....[2]....
        /*004c*/ 	.word	0x00005600


	//   ....[3]....
        /*0050*/ 	.word	0x000063b0


	//   ....[4]....
        /*0054*/ 	.word	0x000088d0


	//   ....[5]....
        /*0058*/ 	.word	0x00009680


	//   ....[6]....
        /*005c*/ 	.word	0x0000bbb0


	//   ....[7]....
        /*0060*/ 	.word	0x0000c930


	//----- nvinfo : EIATTR_EXIT_INSTR_OFFSETS
	.align		4
.L_249:
        /*0064*/ 	.byte	0x04, 0x1c
        /*0066*/ 	.short	(.L_251 - .L_250)


	//   ....[0]....
.L_250:
        /*0068*/ 	.word	0x00009960


	//   ....[1]....
        /*006c*/ 	.word	0x0000bdd0


	//   ....[2]....
        /*0070*/ 	.word	0x0000be10


	//   ....[3]....
        /*0074*/ 	.word	0x0000beb0


	//   ....[4]....
        /*0078*/ 	.word	0x0000bef0


	//   ....[5]....
        /*007c*/ 	.word	0x0000bf30


	//   ....[6]....
        /*0080*/ 	.word	0x0000bfc0


	//   ....[7]....
        /*0084*/ 	.word	0x0000bfe0


	//   ....[8]....
        /*0088*/ 	.word	0x0000c080


	//   ....[9]....
        /*008c*/ 	.word	0x0000c0d0


	//   ....[10]....
        /*0090*/ 	.word	0x0000c120


	//   ....[11]....
        /*0094*/ 	.word	0x0000c200


	//   ....[12]....
        /*0098*/ 	.word	0x0000c370


	//   ....[13]....
        /*009c*/ 	.word	0x0000c4e0


	//   ....[14]....
        /*00a0*/ 	.word	0x0000c640


	//   ....[15]....
        /*00a4*/ 	.word	0x0000c680


	//   ....[16]....
        /*00a8*/ 	.word	0x0000c6c0


	//   ....[17]....
        /*00ac*/ 	.word	0x0000c770


	//   ....[18]....
        /*00b0*/ 	.word	0x0000c7d0


	//   ....[19]....
        /*00b4*/ 	.word	0x0000c940


	//   ....[20]....
        /*00b8*/ 	.word	0x0000ca50


	//   ....[21]....
        /*00bc*/ 	.word	0x0000cb90


	//   ....[22]....
        /*00c0*/ 	.word	0x0000cbd0


	//----- nvinfo : EIATTR_MAX_THREADS
	.align		4
.L_251:
        /*00c4*/ 	.byte	0x04, 0x05
        /*00c6*/ 	.short	(.L_253 - .L_252)
.L_252:
        /*00c8*/ 	.word	0x00000080
        /*00cc*/ 	.word	0x00000001
        /*00d0*/ 	.word	0x00000001


	//----- nvinfo : EIATTR_CRS_STACK_SIZE
	.align		4
.L_253:
        /*00d4*/ 	.byte	0x04, 0x1e
        /*00d6*/ 	.short	(.L_255 - .L_254)
.L_254:
        /*00d8*/ 	.word	0x00000000


	//----- nvinfo : EIATTR_CBANK_PARAM_SIZE
	.align		4
.L_255:
        /*00dc*/ 	.byte	0x03, 0x19
        /*00de*/ 	.short	0x0238


	//----- nvinfo : EIATTR_PARAM_CBANK
	.align		4
        /*00e0*/ 	.byte	0x04, 0x0a
        /*00e2*/ 	.short	(.L_257 - .L_256)
	.align		4
.L_256:
        /*00e4*/ 	.word	index@(.nv.constant0._ZN2at6native18elementwise_kernelILi128ELi4EZNS0_15gpu_kernel_implIZZZNS0_46_GLOBAL__N__5fd40885_13_AmpKernels_cu_3810c27339_amp_non_finite_check_and_unscale_cuda_ERNS_6TensorES5_RKS4_ENKUlvE_clEvENKUlvE1_clEvEUlN3c104HalfEE_EEvRNS_18TensorIteratorBaseERKT_EUliE_EEviT1_)
        /*00e8*/ 	.short	0x0380
        /*00ea*/ 	.short	0x0238


	//----- nvinfo : EIATTR_SW_WAR
	.align		4
.L_257:
        /*00ec*/ 	.byte	0x04, 0x36
        /*00ee*/ 	.short	(.L_259 - .L_258)
.L_258:
        /*00f0*/ 	.word	0x00000008
.L_259:


//--------------------- .nv.info._ZN2at6native27unrolled_elementwise_kernelIZZZNS0_46_GLOBAL__N__5fd40885_13_AmpKernels_cu_3810c27339_amp_non_finite_check_and_unscale_cuda_ERNS_6TensorES4_RKS3_ENKUlvE_clEvENKUlvE1_clEvEUlN3c104HalfEE_St5arrayIPcLm2EELi4E23TrivialOffsetCalculatorILi1EjESG_NS0_6memory12LoadWithCastILi1EEENSH_13StoreWithCastILi1EEEEEviT_T0_T2_T3_T4_T5_ --------------------------
	.section	.nv.info._ZN2at6native27unrolled_elementwise_kernelIZZZNS0_46_GLOBAL__N__5fd40885_13_AmpKernels_cu_3810c27339_amp_non_finite_check_and_unscale_cuda_ERNS_6TensorES4_RKS3_ENKUlvE_clEvENKUlvE1_clEvEUlN3c104HalfEE_St5arrayIPcLm2EELi4E23TrivialOffsetCalculatorILi1EjESG_NS0_6memory12LoadWithCastILi1EEENSH_13StoreWithCastILi1EEEEEviT_T0_T2_T3_T4_T5_,"",@"SHT_CUDA_INFO"
	.sectionflags	@""
	.align	4


	//----- nvinfo : EIATTR_CUDA_API_VERSION
	.align		4
        /*0000*/ 	.byte	0x04, 0x37
        /*0002*/ 	.short	(.L_261 - .L_260)
.L_260:
        /*0004*/ 	.word	0x00000082


	//----- nvinfo : EIATTR_KPARAM_INFO
	.align		4
.L_261:
        /*0008*/ 	.byte	0x04, 0x17
        /*000a*/ 	.short	(.L_263 - .L_262)
.L_262:
        /*000c*/ 	.word	0x00000000
        /*0010*/ 	.short	0x0006
        /*0012*/ 	.short	0x003c
        /*0014*/ 	.byte	0x00, 0xf0, 0x21, 0x00


	//----- nvinfo : EIATTR_KPARAM_INFO
	.align		4
.L_263:
        /*0018*/ 	.byte	0x04, 0x17
        /*001a*/ 	.short	(.L_265 - .L_264)
.L_264:
        /*001c*/ 	.word	0x00000000
        /*0020*/ 	.short	0x0005
        /*0022*/ 	.short	0x0034
        /*0024*/ 	.byte	0x00, 0xf0, 0x21, 0x00


	//----- nvinfo : EIATTR_KPARAM_INFO
	.align		4
.L_265:
        /*0028*/ 	.byte	0x04, 0x17
        /*002a*/ 	.short	(.L_267 - .L_266)
.L_266:
        /*002c*/ 	.word	0x00000000
        /*0030*/ 	.short	0x0004
        /*0032*/ 	.short	0x0031
        /*0034*/ 	.byte	0x00, 0xf0, 0x05, 0x00


	//----- nvinfo : EIATTR_KPARAM_INFO
	.align		4
.L_267:
        /*0038*/ 	.byte	0x04, 0x17
        /*003a*/ 	.short	(.L_269 - .L_268)
.L_268:
        /*003c*/ 	.word	0x00000000
        /*0040*/ 	.short	0x0003
        /*0042*/ 	.short	0x0030
        /*0044*/ 	.byte	0x00, 0xf0, 0x05, 0x00


	//----- nvinfo : EIATTR_KPARAM_INFO
	.align		4
.L_269:
        /*0048*/ 	.byte	0x04, 0x17
        /*004a*/ 	.short	(.L_271 - .L_270)
.L_270:
        /*004c*/ 	.word	0x00000000
        /*0050*/ 	.short	0x0002
        /*0052*/ 	.short	0x0020
        /*0054*/ 	.byte	0x00, 0xf0, 0x41, 0x00


	//----- nvinfo : EIATTR_KPARAM_INFO
	.align		4
.L_271:
        /*0058*/ 	.byte	0x04, 0x17
        /*005a*/ 	.short	(.L_273 - .L_272)
.L_272:
        /*005c*/ 	.word	0x00000000
        /*0060*/ 	.short	0x0001
        /*0062*/ 	.short	0x0008
        /*0064*/ 	.byte	0x00, 0xf0, 0x61, 0x00


	//----- nvinfo : EIATTR_KPARAM_INFO
	.align		4
.L_273:
        /*0068*/ 	.byte	0x04, 0x17
        /*006a*/ 	.short	(.L_275 - .L_274)
.L_274:
        /*006c*/ 	.word	0x00000000
        /*0070*/ 	.short	0x0000
        /*0072*/ 	.short	0x0000
        /*0074*/ 	.byte	0x00, 0xf0, 0x11, 0x00


	//----- nvinfo : EIATTR_SPARSE_MMA_MASK
	.align		4
.L_275:
        /*0078*/ 	.byte	0x03, 0x50
        /*007a*/ 	.short	0x0000


	//----- nvinfo : EIATTR_MAXREG_COUNT
	.align		4
        /*007c*/ 	.byte	0x03, 0x1b
        /*007e*/ 	.short	0x00ff


	//----- nvinfo : EIATTR_EXTERNS
	.align		4
        /*0080*/ 	.byte	0x04, 0x0f
        /*0082*/ 	.short	(.L_277 - .L_276)


	//   ....[0]....
	.align		4
.L_276:
        /*0084*/ 	.word	index@(__assertfail)


	//----- nvinfo : EIATTR_MERCURY_ISA_VERSION
	.align		4
.L_277:
        /*0088*/ 	.byte	0x03, 0x5f
        /*008a*/ 	.short	0x0101


	//----- nvinfo : EIATTR_VRC_CTA_INIT_COUNT
	.align		4
        /*008c*/ 	.byte	0x02, 0x4a
	.zero		1
	.zero		1


	//----- nvinfo : EIATTR_SYSCALL_OFFSETS
	.align		4
        /*0090*/ 	.byte	0x04, 0x46
        /*0092*/ 	.short	(.L_279 - .L_278)


	//   ....[0]....
.L_278:
        /*0094*/ 	.word	0x00001040


	//   ....[1]....
        /*0098*/ 	.word	0x00002260


	//   ....[2]....
        /*009c*/ 	.word	0x000033c0


	//   ....[3]....
        /*00a0*/ 	.word	0x00004520


	//   ....[4]....
        /*00a4*/ 	.word	0x000058c0


	//   ....[5]....
        /*00a8*/ 	.word	0x00006780


	//   ....[6]....
        /*00ac*/ 	.word	0x00007700


	//   ....[7]....
        /*00b0*/ 	.word	0x00008680


	//----- nvinfo : EIATTR_EXIT_INSTR_OFFSETS
	.align		4
.L_279:
        /*00b4*/ 	.byte	0x04, 0x1c
        /*00b6*/ 	.short	(.L_281 - .L_280)


	//   ....[0]....
.L_280:
        /*00b8*/ 	.word	0x000079d0


	//   ....[1]....
        /*00bc*/ 	.word	0x00007b20


	//   ....[2]....
        /*00c0*/ 	.word	0x00007b60


	//   ....[3]....
        /*00c4*/ 	.word	0x00007c00


	//   ....[4]....
        /*00c8*/ 	.word	0x00007c40


	//   ....[5]....
        /*00cc*/ 	.word	0x00007c80


	//   ....[6]....
        /*00d0*/ 	.word	0x00007d10


	//   ....[7]....
        /*00d4*/ 	.word	0x00007d30


	//   ....[8]....
        /*00d8*/ 	.word	0x00007dd0


	//   ....[9]....
        /*00dc*/ 	.word	0x00007e20


	//   ....[10]....
        /*00e0*/ 	.word	0x00007e70


	//   ....[11]....
        /*00e4*/ 	.word	0x00007f50


	//   ....[12]....
        /*00e8*/ 	.word	0x000080c0


	//   ....[13]....
        /*00ec*/ 	.word	0x00008230


	//   ....[14]....
        /*00f0*/ 	.word	0x00008390


	//   ....[15]....
        /*00f4*/ 	.word	0x000083d0


	//   ....[16]....
        /*00f8*/ 	.word	0x00008410


	//   ....[17]....
        /*00fc*/ 	.word	0x000084c0


	//   ....[18]....
        /*0100*/ 	.word	0x00008520


	//   ....[19]....
        /*0104*/ 	.word	0x00008690


	//   ....[20]....
        /*0108*/ 	.word	0x000087a0


	//   ....[21]....
        /*010c*/ 	.word	0x000088e0


	//   ....[22]....
        /*0110*/ 	.word	0x00008920


	//----- nvinfo : EIATTR_MAX_THREADS
	.align		4
.L_281:
        /*0114*/ 	.byte	0x04, 0x05
        /*0116*/ 	.short	(.L_283 - .L_282)
.L_282:
        /*0118*/ 	.word	0x00000080
        /*011c*/ 	.word	0x00000001
        /*0120*/ 	.word	0x00000001


	//----- nvinfo : EIATTR_CRS_STACK_SIZE
	.align		4
.L_283:
        /*0124*/ 	.byte	0x04, 0x1e
        /*0126*/ 	.short	(.L_285 - .L_284)
.L_284:
        /*0128*/ 	.word	0x00000000


	//----- nvinfo : EIATTR_CBANK_PARAM_SIZE
	.align		4
.L_285:
        /*012c*/ 	.byte	0x03, 0x19
        /*012e*/ 	.short	0x0044


	//----- nvinfo : EIATTR_PARAM_CBANK
	.align		4
        /*0130*/ 	.byte	0x04, 0x0a
        /*0132*/ 	.short	(.L_287 - .L_286)
	.align		4
.L_286:
        /*0134*/ 	.word	index@(.nv.constant0._ZN2at6native27unrolled_elementwise_kernelIZZZNS0_46_GLOBAL__N__5fd40885_13_AmpKernels_cu_3810c27339_amp_non_finite_check_and_unscale_cuda_ERNS_6TensorES4_RKS3_ENKUlvE_clEvENKUlvE1_clEvEUlN3c104HalfEE_St5arrayIPcLm2EELi4E23TrivialOffsetCalculatorILi1EjESG_NS0_6memory12LoadWithCastILi1EEENSH_13StoreWithCastILi1EEEEEviT_T0_T2_T3_T4_T5_)
        /*0138*/ 	.short	0x0380
        /*013a*/ 	.short	0x0044


	//----- nvinfo : EIATTR_SW_WAR
	.align		4
.L_287:
        /*013c*/ 	.byte	0x04, 0x36
        /*013e*/ 	.short	(.L_289 - .L_288)
.L_288:
        /*0140*/ 	.word	0x00000008
.L_289:


//--------------------- .nv.info._ZN2at6native18elementwise_kernelILi128ELi4EZNS0_22gpu_kernel_impl_nocastIZZZNS0_46_GLOBAL__N__5fd40885_13_AmpKernels_cu_3810c27339_amp_non_finite_check_and_unscale_cuda_ERNS_6TensorES5_RKS4_ENKUlvE_clEvENKUlvE1_clEvEUlN3c104HalfEE_EEvRNS_18TensorIteratorBaseERKT_EUliE_EEviT1_ --------------------------
	.section	.nv.info._ZN2at6native18elementwise_kernelILi128ELi4EZNS0_22gpu_kernel_impl_nocastIZZZNS0_46_GLOBAL__N__5fd40885_13_AmpKernels_cu_3810c27339_amp_non_finite_check_and_unscale_cuda_ERNS_6TensorES5_RKS4_ENKUlvE_clEvENKUlvE1_clEvEUlN3c104HalfEE_EEvRNS_18TensorIteratorBaseERKT_EUliE_EEviT1_,"",@"SHT_CUDA_INFO"
	.sectionflags	@""
	.align	4


	//----- nvinfo : EIATTR_CUDA_API_VERSION
	.align		4
        /*0000*/ 	.byte	0x04, 0x37
        /*0002*/ 	.short	(.L_291 - .L_290)
.L_290:
        /*0004*/ 	.word	0x00000082


	//----- nvinfo : EIATTR_KPARAM_INFO
	.align		4
.L_291:
        /*0008*/ 	.byte	0x04, 0x17
        /*000a*/ 	.short	(.L_293 - .L_292)
.L_292:
        /*000c*/ 	.word	0x00000000
        /*0010*/ 	.short	0x0001
        /*0012*/ 	.short	0x0008
        /*0014*/ 	.byte	0x00, 0xf0, 0xa1, 0x08


	//----- nvinfo : EIATTR_KPARAM_INFO
	.align		4
.L_293:
        /*0018*/ 	.byte	0x04, 0x17
        /*001a*/ 	.short	(.L_295 - .L_294)
.L_294:
        /*001c*/ 	.word	0x00000000
        /*0020*/ 	.short	0x0000
        /*0022*/ 	.short	0x0000
        /*0024*/ 	.byte	0x00, 0xf0, 0x11, 0x00


	//----- nvinfo : EIATTR_SPARSE_MMA_MASK
	.align		4
.L_295:
        /*0028*/ 	.byte	0x03, 0x50
        /*002a*/ 	.short	0x0000


	//----- nvinfo : EIATTR_MAXREG_COUNT
	.align		4
        /*002c*/ 	.byte	0x03, 0x1b
        /*002e*/ 	.short	0x0080


	//----- nvinfo : EIATTR_MERCURY_ISA_VERSION
	.align		4
        /*0030*/ 	.byte	0x03, 0x5f
        /*0032*/ 	.short	0x0101


	//----- nvinfo : EIATTR_VRC_CTA_INIT_COUNT
	.align		4
        /*0034*/ 	.byte	0x02, 0x4a
	.zero		1
	.zero		1


	//----- nvinfo : EIATTR_EXIT_INSTR_OFFSETS
	.align		4
        /*0038*/ 	.byte	0x04, 0x1c
        /*003a*/ 	.short	(.L_297 - .L_296)


	//   ....[0]....
.L_296:
        /*003c*/ 	.word	0x00000450


	//   ....[1]....
        /*0040*/ 	.word	0x00000540


	//   ....[2]....
        /*0044*/ 	.word	0x000041e0


	//   ....[3]....
        /*0048*/ 	.word	0x000055a0


	//----- nvinfo : EIATTR_MAX_THREADS
	.align		4
.L_297:
        /*004c*/ 	.byte	0x04, 0x05
        /*004e*/ 	.short	(.L_299 - .L_298)
.L_298:
        /*0050*/ 	.word	0x00000080
        /*0054*/ 	.word	0x00000001
        /*0058*/ 	.word	0x00000001


	//----- nvinfo : EIATTR_CRS_STACK_SIZE
	.align		4
.L_299:
        /*005c*/ 	.byte	0x04, 0x1e
        /*005e*/ 	.short	(.L_301 - .L_300)
.L_300:
        /*0060*/ 	.word	0x00000000


	//----- nvinfo : EIATTR_CBANK_PARAM_SIZE
	.align		4
.L_301:
        /*0064*/ 	.byte	0x03, 0x19
        /*0066*/ 	.short	0x0230


	//----- nvinfo : EIATTR_PARAM_CBANK
	.align		4
        /*0068*/ 	.byte	0x04, 0x0a
        /*006a*/ 	.short	(.L_303 - .L_302)
	.align		4
.L_302:
        /*006c*/ 	.word	index@(.nv.constant0._ZN2at6native18elementwise_kernelILi128ELi4EZNS0_22gpu_kernel_impl_nocastIZZZNS0_46_GLOBAL__N__5fd40885_13_AmpKernels_cu_3810c27339_amp_non_finite_check_and_unscale_cuda_ERNS_6TensorES5_RKS4_ENKUlvE_clEvENKUlvE1_clEvEUlN3c104HalfEE_EEvRNS_18TensorIteratorBaseERKT_EUliE_EEviT1_)
        /*0070*/ 	.short	0x0380
        /*0072*/ 	.short	0x0230


	//----- nvinfo : EIATTR_SW_WAR
	.align		4
.L_303:
        /*0074*/ 	.byte	0x04, 0x36
        /*0076*/ 	.short	(.L_305 - .L_304)
.L_304:
        /*0078*/ 	.word	0x00000008
.L_305:


//--------------------- .nv.info._ZN2at6native27unrolled_elementwise_kernelIZZZNS0_46_GLOBAL__N__5fd40885_13_AmpKernels_cu_3810c27339_amp_non_finite_check_and_unscale_cuda_ERNS_6TensorES4_RKS3_ENKUlvE_clEvENKUlvE1_clEvEUlN3c104HalfEE_St5arrayIPcLm2EELi4E23TrivialOffsetCalculatorILi1EjESG_NS0_6memory15LoadWithoutCastENSH_16StoreWithoutCastEEEviT_T0_T2_T3_T4_T5_ --------------------------
	.section	.nv.info._ZN2at6native27unrolled_elementwise_kernelIZZZNS0_46_GLOBAL__N__5fd40885_13_AmpKernels_cu_3810c27339_amp_non_finite_check_and_unscale_cuda_ERNS_6TensorES4_RKS3_ENKUlvE_clEvENKUlvE1_clEvEUlN3c104HalfEE_St5arrayIPcLm2EELi4E23TrivialOffsetCalculatorILi1EjESG_NS0_6memory15LoadWithoutCastENSH_16StoreWithoutCastEEEviT_T0_T2_T3_T4_T5_,"",@"SHT_CUDA_INFO"
	.sectionflags	@""
	.align	4


	//----- nvinfo : EIATTR_CUDA_API_VERSION
	.align		4
        /*0000*/ 	.byte	0x04, 0x37
        /*0002*/ 	.short	(.L_307 - .L_306)
.L_306:
        /*0004*/ 	.word	0x00000082


	//----- nvinfo : EIATTR_KPARAM_INFO
	.align		4
.L_307:
        /*0008*/ 	.byte	0x04, 0x17
        /*000a*/ 	.short	(.L_309 - .L_308)
.L_308:
        /*000c*/ 	.word	0x00000000
        /*0010*/ 	.short	0x0006
        /*0012*/ 	.short	0x0033
        /*0014*/ 	.byte	0x00, 0xf0, 0x05, 0x00


	//----- nvinfo : EIATTR_KPARAM_INFO
	.align		4
.L_309:
        /*0018*/ 	.byte	0x04, 0x17
        /*001a*/ 	.short	(.L_311 - .L_310)
.L_310:
        /*001c*/ 	.word	0x00000000
        /*0020*/ 	.short	0x0005
        /*0022*/ 	.short	0x0032
        /*0024*/ 	.byte	0x00, 0xf0, 0x05, 0x00


	//----- nvinfo : EIATTR_KPARAM_INFO
	.align		4
.L_311:
        /*0028*/ 	.byte	0x04, 0x17
        /*002a*/ 	.short	(.L_313 - .L_312)
.L_312:
        /*002c*/ 	.word	0x00000000
        /*0030*/ 	.short	0x0004
        /*0032*/ 	.short	0x0031
        /*0034*/ 	.byte	0x00, 0xf0, 0x05, 0x00


	//----- nvinfo : EIATTR_KPARAM_INFO
	.align		4
.L_313:
        /*0038*/ 	.byte	0x04, 0x17
        /*003a*/ 	.short	(.L_315 - .L_314)
.L_314:
        /*003c*/ 	.word	0x00000000
        /*0040*/ 	.short	0x0003
        /*0042*/ 	.short	0x0030
        /*0044*/ 	.byte	0x00, 0xf0, 0x05, 0x00


	//----- nvinfo : EIATTR_KPARAM_INFO
	.align		4
.L_315:
        /*0048*/ 	.byte	0x04, 0x17
        /*004a*/ 	.short	(.L_317 - .L_316)
.L_316:
        /*004c*/ 	.word	0x00000000
        /*0050*/ 	.short	0x0002
        /*0052*/ 	.short	0x0020
        /*0054*/ 	.byte	0x00, 0xf0, 0x41, 0x00


	//----- nvinfo : EIATTR_KPARAM_INFO
	.align		4
.L_317:
        /*0058*/ 	.byte	0x04, 0x17
        /*005a*/ 	.short	(.L_319 - .L_318)
.L_318:
        /*005c*/ 	.word	0x00000000
        /*0060*/ 	.short	0x0001
        /*0062*/ 	.short	0x0008
        /*0064*/ 	.byte	0x00, 0xf0, 0x61, 0x00


	//----- nvinfo : EIATTR_KPARAM_INFO
	.align		4
.L_319:
        /*0068*/ 	.byte	0x04, 0x17
        /*006a*/ 	.short	(.L_321 - .L_320)
.L_320:
        /*006c*/ 	.word	0x00000000
        /*0070*/ 	.short	0x0000
        /*0072*/ 	.short	0x0000
        /*0074*/ 	.byte	0x00, 0xf0, 0x11, 0x00


	//----- nvinfo : EIATTR_SPARSE_MMA_MASK
	.align		4
.L_321:
        /*0078*/ 	.byte	0x03, 0x50
        /*007a*/ 	.short	0x0000


	//----- nvinfo : EIATTR_MAXREG_COUNT
	.align		4
        /*007c*/ 	.byte	0x03, 0x1b
        /*007e*/ 	.short	0x00ff


	//----- nvinfo : EIATTR_MERCURY_ISA_VERSION
	.align		4
        /*0080*/ 	.byte	0x03, 0x5f
        /*0082*/ 	.short	0x0101


	//----- nvinfo : EIATTR_VRC_CTA_INIT_COUNT
	.align		4
        /*0084*/ 	.byte	0x02, 0x4a
	.zero		1
	.zero		1


	//----- nvinfo : EIATTR_EXIT_INSTR_OFFSETS
	.align		4
        /*0088*/ 	.byte	0x04, 0x1c
        /*008a*/ 	.short	(.L_323 - .L_322)


	//   ....[0]....
.L_322:
        /*008c*/ 	.word	0x00000710


	//   ....[1]....
        /*0090*/ 	.word	0x00000760


	//----- nvinfo : EIATTR_MAX_THREADS
	.align		4
.L_323:
        /*0094*/ 	.byte	0x04, 0x05
        /*0096*/ 	.short	(.L_325 - .L_324)
.L_324:
        /*0098*/ 	.word	0x00000080
        /*009c*/ 	.word	0x00000001
        /*00a0*/ 	.word	0x00000001


	//----- nvinfo : EIATTR_CRS_STACK_SIZE
	.align		4
.L_325:
        /*00a4*/ 	.byte	0x04, 0x1e
        /*00a6*/ 	.short	(.L_327 - .L_326)
.L_326:
        /*00a8*/ 	.word	0x00000000


	//----- nvinfo : EIATTR_CBANK_PARAM_SIZE
	.align		4
.L_327:
        /*00ac*/ 	.byte	0x03, 0x19
        /*00ae*/ 	.short	0x0034


	//----- nvinfo : EIATTR_PARAM_CBANK
	.align		4
        /*00b0*/ 	.byte	0x04, 0x0a
        /*00b2*/ 	.short	(.L_329 - .L_328)
	.align		4
.L_328:
        /*00b4*/ 	.word	index@(.nv.constant0._ZN2at6native27unrolled_elementwise_kernelIZZZNS0_46_GLOBAL__N__5fd40885_13_AmpKernels_cu_3810c27339_amp_non_finite_check_and_unscale_cuda_ERNS_6TensorES4_RKS3_ENKUlvE_clEvENKUlvE1_clEvEUlN3c104HalfEE_St5arrayIPcLm2EELi4E23TrivialOffsetCalculatorILi1EjESG_NS0_6memory15LoadWithoutCastENSH_16StoreWithoutCastEEEviT_T0_T2_T3_T4_T5_)
        /*00b8*/ 	.short	0x0380
        /*00ba*/ 	.short	0x0034


	//----- nvinfo : EIATTR_SW_WAR
	.align		4
.L_329:
        /*00bc*/ 	.byte	0x04, 0x36
        /*00be*/ 	.short	(.L_331 - .L_330)
.L_330:
        /*00c0*/ 	.word	0x00000008
.L_331:


//--------------------- .nv.info._ZN2at6native29vectorized_elementwise_kernelILi2EZZZNS0_46_GLOBAL__N__5fd40885_13_AmpKernels_cu_3810c27339_amp_non_finite_check_and_unscale_cuda_ERNS_6TensorES4_RKS3_ENKUlvE_clEvENKUlvE1_clEvEUlN3c104HalfEE_St5arrayIPcLm2EEEEviT0_T1_ --------------------------
	.section	.nv.info._ZN2at6native29vectorized_elementwise_kernelILi2EZZZNS0_46_GLOBAL__N__5fd40885_13_AmpKernels_cu_3810c27339_amp_non_finite_check_and_unscale_cuda_ERNS_6TensorES4_RKS3_ENKUlvE_clEvENKUlvE1_clEvEUlN3c104HalfEE_St5arrayIPcLm2EEEEviT0_T1_,"",@"SHT_CUDA_INFO"
	.sectionflags	@""
	.align	4


	//----- nvinfo : EIATTR_CUDA_API_VERSION
	.align		4
        /*0000*/ 	.byte	0x04, 0x37
        /*0002*/ 	.short	(.L_333 - .L_332)
.L_332:
        /*0004*/ 	.word	0x00000082


	//----- nvinfo : EIATTR_KPARAM_INFO
	.align		4
.L_333:
        /*0008*/ 	.byte	0x04, 0x17
        /*000a*/ 	.short	(.L_335 - .L_334)
.L_334:
        /*000c*/ 	.word	0x00000000
        /*0010*/ 	.short	0x0002
        /*0012*/ 	.short	0x0020
        /*0014*/ 	.byte	0x00, 0xf0, 0x41, 0x00


	//----- nvinfo : EIATTR_KPARAM_INFO
	.align		4
.L_335:
        /*0018*/ 	.byte	0x04, 0x17
        /*001a*/ 	.short	(.L_337 - .L_336)
.L_336:
        /*001c*/ 	.word	0x00000000
        /*0020*/ 	.short	0x0001
        /*0022*/ 	.short	0x0008
        /*0024*/ 	.byte	0x00, 0xf0, 0x61, 0x00


	//----- nvinfo : EIATTR_KPARAM_INFO
	.align		4
.L_337:
        /*0028*/ 	.byte	0x04, 0x17
        /*002a*/ 	.short	(.L_339 - .L_338)
.L_338:
        /*002c*/ 	.word	0x00000000
        /*0030*/ 	.short	0x0000
        /*0032*/ 	.short	0x0000
        /*0034*/ 	.byte	0x00, 0xf0, 0x11, 0x00


	//----- nvinfo : EIATTR_SPARSE_MMA_MASK
	.align		4
.L_339:
        /*0038*/ 	.byte	0x03, 0x50
        /*003a*/ 	.short	0x0000


	//----- nvinfo : EIATTR_MAXREG_COUNT
	.align		4
        /*003c*/ 	.byte	0x03, 0x1b
        /*003e*/ 	.short	0x00ff


	//----- nvinfo : EIATTR_MERCURY_ISA_VERSION
	.align		4
        /*0040*/ 	.byte	0x03, 0x5f
        /*0042*/ 	.short	0x0101


	//----- nvinfo : EIATTR_VRC_CTA_INIT_COUNT
	.align		4
        /*0044*/ 	.byte	0x02, 0x4a
	.zero		1
	.zero		1


	//----- nvinfo : EIATTR_EXIT_INSTR_OFFSETS
	.align		4
        /*0048*/ 	.byte	0x04, 0x1c
        /*004a*/ 	.short	(.L_341 - .L_340)


	//   ....[0]....
.L_340:
        /*004c*/ 	.word	0x00000ed0


	//   ....[1]....
        /*0050*/ 	.word	0x00000f20


	//   ....[2]....
        /*0054*/ 	.word	0x00001470


	//----- nvinfo : EIATTR_MAX_THREADS
	.align		4
.L_341:
        /*0058*/ 	.byte	0x04, 0x05
        /*005a*/ 	.short	(.L_343 - .L_342)
.L_342:
        /*005c*/ 	.word	0x00000080
        /*0060*/ 	.word	0x00000001
        /*0064*/ 	.word	0x00000001


	//----- nvinfo : EIATTR_CRS_STACK_SIZE
	.align		4
.L_343:
        /*0068*/ 	.byte	0x04, 0x1e
        /*006a*/ 	.short	(.L_345 - .L_344)
.L_344:
        /*006c*/ 	.word	0x00000000


	//----- nvinfo : EIATTR_CBANK_PARAM_SIZE
	.align		4
.L_345:
        /*0070*/ 	.byte	0x03, 0x19
        /*0072*/ 	.short	0x0030


	//----- nvinfo : EIATTR_PARAM_CBANK
	.align		4
        /*0074*/ 	.byte	0x04, 0x0a
        /*0076*/ 	.short	(.L_347 - .L_346)
	.align		4
.L_346:
        /*0078*/ 	.word	index@(.nv.constant0._ZN2at6native29vectorized_elementwise_kernelILi2EZZZNS0_46_GLOBAL__N__5fd40885_13_AmpKernels_cu_3810c27339_amp_non_finite_check_and_unscale_cuda_ERNS_6TensorES4_RKS3_ENKUlvE_clEvENKUlvE1_clEvEUlN3c104HalfEE_St5arrayIPcLm2EEEEviT0_T1_)
        /*007c*/ 	.short	0x0380
        /*007e*/ 	.short	0x0030


	//----- nvinfo : EIATTR_SW_WAR
	.align		4
.L_347:
        /*0080*/ 	.byte	0x04, 0x36
        /*0082*/ 	.short	(.L_349 - .L_348)
.L_348:
        /*0084*/ 	.word	0x00000008
.L_349:


//--------------------- .nv.info._ZN2at6native29vectorized_elementwise_kernelILi4EZZZNS0_46_GLOBAL__N__5fd40885_13_AmpKernels_cu_3810c27339_amp_non_finite_check_and_unscale_cuda_ERNS_6TensorES4_RKS3_ENKUlvE_clEvENKUlvE1_clEvEUlN3c104HalfEE_St5arrayIPcLm2EEEEviT0_T1_ --------------------------
	.section	.nv.info._ZN2at6native29vectorized_elementwise_kernelILi4EZZZNS0_46_GLOBAL__N__5fd40885_13_AmpKernels_cu_3810c27339_amp_non_finite_check_and_unscale_cuda_ERNS_6TensorES4_RKS3_ENKUlvE_clEvENKUlvE1_clEvEUlN3c104HalfEE_St5arrayIPcLm2EEEEviT0_T1_,"",@"SHT_CUDA_INFO"
	.sectionflags	@""
	.align	4


	//----- nvinfo : EIATTR_CUDA_API_VERSION
	.align		4
        /*0000*/ 	.byte	0x04, 0x37
        /*0002*/ 	.short	(.L_351 - .L_350)
.L_350:
        /*0004*/ 	.word	0x00000082


	//----- nvinfo : EIATTR_KPARAM_INFO
	.align		4
.L_351:
        /*0008*/ 	.byte	0x04, 0x17
        /*000a*/ 	.short	(.L_353 - .L_352)
.L_352:
        /*000c*/ 	.word	0x00000000
        /*0010*/ 	.short	0x0002
        /*0012*/ 	.short	0x0020
        /*0014*/ 	.byte	0x00, 0xf0, 0x41, 0x00


	//----- nvinfo : EIATTR_KPARAM_INFO
	.align		4
.L_353:
        /*0018*/ 	.byte	0x04, 0x17
        /*001a*/ 	.short	(.L_355 - .L_354)
.L_354:
        /*001c*/ 	.word	0x00000000
        /*0020*/ 	.short	0x0001
        /*0022*/ 	.short	0x0008
        /*0024*/ 	.byte	0x00, 0xf0, 0x61, 0x00


	//----- nvinfo : EIATTR_KPARAM_INFO
	.align		4
.L_355:
        /*0028*/ 	.byte	0x04, 0x17
        /*002a*/ 	.short	(.L_357 - .L_356)
.L_356:
        /*002c*/ 	.word	0x00000000
        /*0030*/ 	.short	0x0000
        /*0032*/ 	.short	0x0000
        /*0034*/ 	.byte	0x00, 0xf0, 0x11, 0x00


	//----- nvinfo : EIATTR_SPARSE_MMA_MASK
	.align		4
.L_357:
        /*0038*/ 	.byte	0x03, 0x50
        /*003a*/ 	.short	0x0000


	//----- nvinfo : EIATTR_MAXREG_COUNT
	.align		4
        /*003c*/ 	.byte	0x03, 0x1b
        /*003e*/ 	.short	0x00ff


	//----- nvinfo : EIATTR_MERCURY_ISA_VERSION
	.align		4
        /*0040*/ 	.byte	0x03, 0x5f
        /*0042*/ 	.short	0x0101


	//----- nvinfo : EIATTR_VRC_CTA_INIT_COUNT
	.align		4
        /*0044*/ 	.byte	0x02, 0x4a
	.zero		1
	.zero		1


	//----- nvinfo : EIATTR_EXIT_INSTR_OFFSETS
	.align		4
        /*0048*/ 	.byte	0x04, 0x1c
        /*004a*/ 	.short	(.L_359 - .L_358)


	//   ....[0]....
.L_358:
        /*004c*/ 	.word	0x00000ed0


	//   ....[1]....
        /*0050*/ 	.word	0x00000f20


	//   ....[2]....
        /*0054*/ 	.word	0x00001430


	//----- nvinfo : EIATTR_MAX_THREADS
	.align		4
.L_359:
        /*0058*/ 	.byte	0x04, 0x05
        /*005a*/ 	.short	(.L_361 - .L_360)
.L_360:
        /*005c*/ 	.word	0x00000080
        /*0060*/ 	.word	0x00000001
        /*0064*/ 	.word	0x00000001


	//----- nvinfo : EIATTR_CRS_STACK_SIZE
	.align		4
.L_361:
        /*0068*/ 	.byte	0x04, 0x1e
        /*006a*/ 	.short	(.L_363 - .L_362)
.L_362:
        /*006c*/ 	.word	0x00000000


	//----- nvinfo : EIATTR_CBANK_PARAM_SIZE
	.align		4
.L_363:
        /*0070*/ 	.byte	0x03, 0x19
        /*0072*/ 	.short	0x0030


	//----- nvinfo : EIATTR_PARAM_CBANK
	.align		4
        /*0074*/ 	.byte	0x04, 0x0a
        /*0076*/ 	.short	(.L_365 - .L_364)
	.align		4
.L_364:
        /*0078*/ 	.word	index@(.nv.constant0._ZN2at6native29vectorized_elementwise_kernelILi4EZZZNS0_46_GLOBAL__N__5fd40885_13_AmpKernels_cu_3810c27339_amp_non_finite_check_and_unscale_cuda_ERNS_6TensorES4_RKS3_ENKUlvE_clEvENKUlvE1_clEvEUlN3c104HalfEE_St5arrayIPcLm2EEEEviT0_T1_)
        /*007c*/ 	.short	0x0380
        /*007e*/ 	.short	0x0030


	//----- nvinfo : EIATTR_SW_WAR
	.align		4
.L_365:
        /*0080*/ 	.byte	0x04, 0x36
        /*0082*/ 	.short	(.L_367 - .L_366)
.L_366:
        /*0084*/ 	.word	0x00000008
.L_367:


//--------------------- .nv.info._ZN2at6native29vectorized_elementwise_kernelILi8EZZZNS0_46_GLOBAL__N__5fd40885_13_AmpKernels_cu_3810c27339_amp_non_finite_check_and_unscale_cuda_ERNS_6TensorES4_RKS3_ENKUlvE_clEvENKUlvE1_clEvEUlN3c104HalfEE_St5arrayIPcLm2EEEEviT0_T1_ --------------------------
	.section	.nv.info._ZN2at6native29vectorized_elementwise_kernelILi8EZZZNS0_46_GLOBAL__N__5fd40885_13_AmpKernels_cu_3810c27339_amp_non_finite_check_and_unscale_cuda_ERNS_6TensorES4_RKS3_ENKUlvE_clEvENKUlvE1_clEvEUlN3c104HalfEE_St5arrayIPcLm2EEEEviT0_T1_,"",@"SHT_CUDA_INFO"
	.sectionflags	@""
	.align	4


	//----- nvinfo : EIATTR_CUDA_API_VERSION
	.align		4
        /*0000*/ 	.byte	0x04, 0x37
        /*0002*/ 	.short	(.L_369 - .L_368)
.L_368:
        /*0004*/ 	.word	0x00000082


	//----- nvinfo : EIATTR_KPARAM_INFO
	.align		4
.L_369:
        /*0008*/ 	.byte	0x04, 0x17
        /*000a*/ 	.short	(.L_371 - .L_370)
.L_370:
        /*000c*/ 	.word	0x00000000
        /*0010*/ 	.short	0x0002
        /*0012*/ 	.short	0x0020
        /*0014*/ 	.byte	0x00, 0xf0, 0x41, 0x00


	//----- nvinfo : EIATTR_KPARAM_INFO
	.align		4
.L_371:
        /*0018*/ 	.byte	0x04, 0x17
        /*001a*/ 	.short	(.L_373 - .L_372)
.L_372:
        /*001c*/ 	.word	0x00000000
        /*0020*/ 	.short	0x0001
        /*0022*/ 	.short	0x0008
        /*0024*/ 	.byte	0x00, 0xf0, 0x61, 0x00


	//----- nvinfo : EIATTR_KPARAM_INFO
	.align		4
.L_373:
        /*0028*/ 	.byte	0x04, 0x17
        /*002a*/ 	.short	(.L_375 - .L_374)
.L_374:
        /*002c*/ 	.word	0x00000000
        /*0030*/ 	.short	0x0000
        /*0032*/ 	.short	0x0000
        /*0034*/ 	.byte	0x00, 0xf0, 0x11, 0x00


	//----- nvinfo : EIATTR_SPARSE_MMA_MASK
	.align		4
.L_375:
        /*0038*/ 	.byte	0x03, 0x50
        /*003a*/ 	.short	0x0000


	//----- nvinfo : EIATTR_MAXREG_COUNT
	.align		4
        /*003c*/ 	.byte	0x03, 0x1b
        /*003e*/ 	.short	0x00ff


	//----- nvinfo : EIATTR_MERCURY_ISA_VERSION
	.align		4
        /*0040*/ 	.byte	0x03, 0x5f
        /*0042*/ 	.short	0x0101


	//----- nvinfo : EIATTR_VRC_CTA_INIT_COUNT
	.align		4
        /*0044*/ 	.byte	0x02, 0x4a
	.zero		1
	.zero		1


	//----- nvinfo : EIATTR_EXIT_INSTR_OFFSETS
	.align		4
        /*0048*/ 	.byte	0x04, 0x1c
        /*004a*/ 	.short	(.L_377 - .L_376)


	//   ....[0]....
.L_376:
        /*004c*/ 	.word	0x00000010


	//----- nvinfo : EIATTR_MAX_THREADS
	.align		4
.L_377:
        /*0050*/ 	.byte	0x04, 0x05
        /*0052*/ 	.short	(.L_379 - .L_378)
.L_378:
        /*0054*/ 	.word	0x00000080
        /*0058*/ 	.word	0x00000001
        /*005c*/ 	.word	0x00000001


	//----- nvinfo : EIATTR_CBANK_PARAM_SIZE
	.align		4
.L_379:
        /*0060*/ 	.byte	0x03, 0x19
        /*0062*/ 	.short	0x0030


	//----- nvinfo : EIATTR_PARAM_CBANK
	.align		4
        /*0064*/ 	.byte	0x04, 0x0a
        /*0066*/ 	.short	(.L_381 - .L_380)
	.align		4
.L_380:
        /*0068*/ 	.word	index@(.nv.constant0._ZN2at6native29vectorized_elementwise_kernelILi8EZZZNS0_46_GLOBAL__N__5fd40885_13_AmpKernels_cu_3810c27339_amp_non_finite_check_and_unscale_cuda_ERNS_6TensorES4_RKS3_ENKUlvE_clEvENKUlvE1_clEvEUlN3c104HalfEE_St5arrayIPcLm2EEEEviT0_T1_)
        /*006c*/ 	.short	0x0380
        /*006e*/ 	.short	0x0030


	//----- nvinfo : EIATTR_SW_WAR
	.align		4
.L_381:
        /*0070*/ 	.byte	0x04, 0x36
        /*0072*/ 	.short	(.L_383 - .L_382)
.L_382:
        /*0074*/ 	.word	0x00000008
.L_383:


//--------------------- .nv.info._ZN2at6native18elementwise_kernelILi128ELi4EZNS0_15gpu_kernel_implIZZZNS0_46_GLOBAL__N__5fd40885_13_AmpKernels_cu_3810c27339_amp_non_finite_check_and_unscale_cuda_ERNS_6TensorES5_RKS4_ENKUlvE_clEvENKUlvE0_clEvEUlfE_EEvRNS_18TensorIteratorBaseERKT_EUliE_EEviT1_ --------------------------
	.section	.nv.info._ZN2at6native18elementwise_kernelILi128ELi4EZNS0_15gpu_kernel_implIZZZNS0_46_GLOBAL__N__5fd40885_13_AmpKernels_cu_3810c27339_amp_non_finite_check_and_unscale_cuda_ERNS_6TensorES5_RKS4_ENKUlvE_clEvENKUlvE0_clEvEUlfE_EEvRNS_18TensorIteratorBaseERKT_EUliE_EEviT1_,"",@"SHT_CUDA_INFO"
	.sectionflags	@""
	.align	4


	//----- nvinfo : EIATTR_CUDA_API_VERSION
	.align		4
        /*0000*/ 	.byte	0x04, 0x37
        /*0002*/ 	.short	(.L_385 - .L_384)
.L_384:
        /*0004*/ 	.word	0x00000082


	//----- nvinfo : EIATTR_KPARAM_INFO
	.align		4
.L_385:
        /*0008*/ 	.byte	0x04, 0x17
        /*000a*/ 	.short	(.L_387 - .L_386)
.L_386:
        /*000c*/ 	.word	0x00000000
        /*0010*/ 	.short	0x0001
        /*0012*/ 	.short	0x0008
        /*0014*/ 	.byte	0x00, 0xf0, 0xc1, 0x08


	//----- nvinfo : EIATTR_KPARAM_INFO
	.align		4
.L_387:
        /*0018*/ 	.byte	0x04, 0x17
        /*001a*/ 	.short	(.L_389 - .L_388)
.L_388:
        /*001c*/ 	.word	0x00000000
        /*0020*/ 	.short	0x0000
        /*0022*/ 	.short	0x0000
        /*0024*/ 	.byte	0x00, 0xf0, 0x11, 0x00


	//----- nvinfo : EIATTR_SPARSE_MMA_MASK
	.align		4
.L_389:
        /*0028*/ 	.byte	0x03, 0x50
        /*002a*/ 	.short	0x0000


	//----- nvinfo : EIATTR_MAXREG_COUNT
	.align		4
        /*002c*/ 	.byte	0x03, 0x1b
        /*002e*/ 	.short	0x0080


	//----- nvinfo : EIATTR_EXTERNS
	.align		4
        /*0030*/ 	.byte	0x04, 0x0f
        /*0032*/ 	.short	(.L_391 - .L_390)


	//   ....[0]....
	.align		4
.L_390:
        /*0034*/ 	.word	index@(__assertfail)


	//----- nvinfo : EIATTR_MERCURY_ISA_VERSION
	.align		4
.L_391:
        /*0038*/ 	.byte	0x03, 0x5f
        /*003a*/ 	.short	0x0101


	//----- nvinfo : EIATTR_VRC_CTA_INIT_COUNT
	.align		4
        /*003c*/ 	.byte	0x02, 0x4a
	.zero		1
	.zero		1


	//----- nvinfo : EIATTR_SYSCALL_OFFSETS
	.align		4
        /*0040*/ 	.byte	0x04, 0x46
        /*0042*/ 	.short	(.L_393 - .L_392)


	//   ....[0]....
.L_392:
        /*0044*/ 	.word	0x00002150


	//   ....[1]....
        /*0048*/ 	.word	0x00002f80


	//   ....[2]....
        /*004c*/ 	.word	0x00005210


	//   ....[3]....
        /*0050*/ 	.word	0x00005ea0


	//   ....[4]....
        /*0054*/ 	.word	0x00008240


	//   ....[5]....
        /*0058*/ 	.word	0x00008ed0


	//   ....[6]....
        /*005c*/ 	.word	0x0000b280


	//   ....[7]....
        /*0060*/ 	.word	0x0000bef0


	//----- nvinfo : EIATTR_EXIT_INSTR_OFFSETS
	.align		4
.L_393:
        /*0064*/ 	.byte	0x04, 0x1c
        /*0066*/ 	.short	(.L_395 - .L_394)


	//   ....[0]....
.L_394:
        /*0068*/ 	.word	0x00009180


	//   ....[1]....
        /*006c*/ 	.word	0x0000b470


	//   ....[2]....
        /*0070*/ 	.word	0x0000b4b0


	//   ....[3]....
        /*0074*/ 	.word	0x0000b540


	//   ....[4]....
        /*0078*/ 	.word	0x0000b570


	//   ....[5]....
        /*007c*/ 	.word	0x0000b5a0


	//   ....[6]....
        /*0080*/ 	.word	0x0000b620


	//   ....[7]....
        /*0084*/ 	.word	0x0000b650


	//   ....[8]....
        /*0088*/ 	.word	0x0000b6e0


	//   ....[9]....
        /*008c*/ 	.word	0x0000b720


	//   ....[10]....
        /*0090*/ 	.word	0x0000b760


	//   ....[11]....
        /*0094*/ 	.word	0x0000b830


	//   ....[12]....
        /*0098*/ 	.word	0x0000b990


	//   ....[13]....
        /*009c*/ 	.word	0x0000baf0


	//   ....[14]....
        /*00a0*/ 	.word	0x0000bc40


	//   ....[15]....
        /*00a4*/ 	.word	0x0000bc70


	//   ....[16]....
        /*00a8*/ 	.word	0x0000bca0


	//   ....[17]....
        /*00ac*/ 	.word	0x0000bd40


	//   ....[18]....
        /*00b0*/ 	.word	0x0000bd90


	//   ....[19]....
        /*00b4*/ 	.word	0x0000bf00


	//   ....[20]....
        /*00b8*/ 	.word	0x0000c000


	//   ....[21]....
        /*00bc*/ 	.word	0x0000c130


	//   ....[22]....
        /*00c0*/ 	.word	0x0000c160


	//----- nvinfo : EIATTR_MAX_THREADS
	.align		4
.L_395:
        /*00c4*/ 	.byte	0x04, 0x05
        /*00c6*/ 	.short	(.L_397 - .L_396)
.L_396:
        /*00c8*/ 	.word	0x00000080
        /*00cc*/ 	.word	0x00000001
        /*00d0*/ 	.word	0x00000001


	//----- nvinfo : EIATTR_CRS_STACK_SIZE
	.align		4
.L_397:
        /*00d4*/ 	.byte	0x04, 0x1e
        /*00d6*/ 	.short	(.L_399 - .L_398)
.L_398:
        /*00d8*/ 	.word	0x00000000


	//----- nvinfo : EIATTR_CBANK_PARAM_SIZE
	.align		4
.L_399:
        /*00dc*/ 	.byte	0x03, 0x19
        /*00de*/ 	.short	0x0238


	//----- nvinfo : EIATTR_PARAM_CBANK
	.align		4
        /*00e0*/ 	.byte	0x04, 0x0a
        /*00e2*/ 	.short	(.L_401 - .L_400)
	.align		4
.L_400:
        /*00e4*/ 	.word	index@(.nv.constant0._ZN2at6native18elementwise_kernelILi128ELi4EZNS0_15gpu_kernel_implIZZZNS0_46_GLOBAL__N__5fd40885_13_AmpKernels_cu_3810c27339_amp_non_finite_check_and_unscale_cuda_ERNS_6TensorES5_RKS4_ENKUlvE_clEvENKUlvE0_clEvEUlfE_EEvRNS_18TensorIteratorBaseERKT_EUliE_EEviT1_)
        /*00e8*/ 	.short	0x0380
        /*00ea*/ 	.short	0x0238


	//----- nvinfo : EIATTR_SW_WAR
	.align		4
.L_401:
        /*00ec*/ 	.byte	0x04, 0x36
        /*00ee*/ 	.short	(.L_403 - .L_402)
.L_402:
        /*00f0*/ 	.word	0x00000008
.L_403:


//--------------------- .nv.info._ZN2at6native27unrolled_elementwise_kernelIZZZNS0_46_GLOBAL__N__5fd40885_13_AmpKernels_cu_3810c27339_amp_non_finite_check_and_unscale_cuda_ERNS_6TensorES4_RKS3_ENKUlvE_clEvENKUlvE0_clEvEUlfE_St5arrayIPcLm2EELi4E23TrivialOffsetCalculatorILi1EjESE_NS0_6memory12LoadWithCastILi1EEENSF_13StoreWithCastILi1EEEEEviT_T0_T2_T3_T4_T5_ --------------------------
	.section	.nv.info._ZN2at6native27unrolled_elementwise_kernelIZZZNS0_46_GLOBAL__N__5fd40885_13_AmpKernels_cu_3810c27339_amp_non_finite_check_and_unscale_cuda_ERNS_6TensorES4_RKS3_ENKUlvE_clEvENKUlvE0_clEvEUlfE_St5arrayIPcLm2EELi4E23TrivialOffsetCalculatorILi1EjESE_NS0_6memory12LoadWithCastILi1EEENSF_13StoreWithCastILi1EEEEEviT_T0_T2_T3_T4_T5_,"",@"SHT_CUDA_INFO"
	.sectionflags	@""
	.align	4


	//----- nvinfo : EIATTR_CUDA_API_VERSION
	.align		4
        /*0000*/ 	.byte	0x04, 0x37
        /*0002*/ 	.short	(.L_405 - .L_404)
.L_404:
        /*0004*/ 	.word	0x00000082


	//----- nvinfo : EIATTR_KPARAM_INFO
	.align		4
.L_405:
        /*0008*/ 	.byte	0x04, 0x17
        /*000a*/ 	.short	(.L_407 - .L_406)
.L_406:
        /*000c*/ 	.word	0x00000000
        /*0010*/ 	.short	0x0006
        /*0012*/ 	.short	0x003c
        /*0014*/ 	.byte	0x00, 0xf0, 0x21, 0x00


	//----- nvinfo : EIATTR_KPARAM_INFO
	.align		4
.L_407:
        /*0018*/ 	.byte	0x04, 0x17
        /*001a*/ 	.short	(.L_409 - .L_408)
.L_408:
        /*001c*/ 	.word	0x00000000
        /*0020*/ 	.short	0x0005
        /*0022*/ 	.short	0x0034
        /*0024*/ 	.byte	0x00, 0xf0, 0x21, 0x00


	//----- nvinfo : EIATTR_KPARAM_INFO
	.align		4
.L_409:
        /*0028*/ 	.byte	0x04, 0x17
        /*002a*/ 	.short	(.L_411 - .L_410)
.L_410:
        /*002c*/ 	.word	0x00000000
        /*0030*/ 	.short	0x0004
        /*0032*/ 	.short	0x0031
        /*0034*/ 	.byte	0x00, 0xf0, 0x05, 0x00


	//----- nvinfo : EIATTR_KPARAM_INFO
	.align		4
.L_411:
        /*0038*/ 	.byte	0x04, 0x17
        /*003a*/ 	.short	(.L_413 - .L_412)
.L_412:
        /*003c*/ 	.word	0x00000000
        /*0040*/ 	.short	0x0003
        /*0042*/ 	.short	0x0030
        /*0044*/ 	.byte	0x00, 0xf0, 0x05, 0x00


	//----- nvinfo : EIATTR_KPARAM_INFO
	.align		4
.L_413:
        /*0048*/ 	.byte	0x04, 0x17
        /*004a*/ 	.short	(.L_415 - .L_414)
.L_414:
        /*004c*/ 	.word	0x00000000
        /*0050*/ 	.short	0x0002
        /*0052*/ 	.short	0x0020
        /*0054*/ 	.byte	0x00, 0xf0, 0x41, 0x00


	//----- nvinfo : EIATTR_KPARAM_INFO
	.align		4
.L_415:
        /*0058*/ 	.byte	0x04, 0x17
        /*005a*/ 	.short	(.L_417 - .L_416)
.L_416:
        /*005c*/ 	.word	0x00000000
        /*0060*/ 	.short	0x0001
        /*0062*/ 	.short	0x0008
        /*0064*/ 	.byte	0x00, 0xf0, 0x61, 0x00


	//----- nvinfo : EIATTR_KPARAM_INFO
	.align		4
.L_417:
        /*0068*/ 	.byte	0x04, 0x17
        /*006a*/ 	.short	(.L_419 - .L_418)
.L_418:
        /*006c*/ 	.word	0x00000000
        /*0070*/ 	.short	0x0000
        /*0072*/ 	.short	0x0000
        /*0074*/ 	.byte	0x00, 0xf0, 0x11, 0x00


	//----- nvinfo : EIATTR_SPARSE_MMA_MASK
	.align		4
.L_419:
        /*0078*/ 	.byte	0x03, 0x50
        /*007a*/ 	.short	0x0000


	//----- nvinfo : EIATTR_MAXREG_COUNT
	.align		4
        /*007c*/ 	.byte	0x03, 0x1b
        /*007e*/ 	.short	0x00ff


	//----- nvinfo : EIATTR_EXTERNS
	.align		4
        /*0080*/ 	.byte	0x04, 0x0f
        /*0082*/ 	.short	(.L_421 - .L_420)


	//   ....[0]....
	.align		4
.L_420:
        /*0084*/ 	.word	index@(__assertfail)


	//----- nvinfo : EIATTR_MERCURY_ISA_VERSION
	.align		4
.L_421:
        /*0088*/ 	.byte	0x03, 0x5f
        /*008a*/ 	.short	0x0101


	//----- nvinfo : EIATTR_VRC_CTA_INIT_COUNT
	.align		4
        /*008c*/ 	.byte	0x02, 0x4a
	.zero		1
	.zero		1


	//----- nvinfo : EIATTR_SYSCALL_OFFSETS
	.align		4
        /*0090*/ 	.byte	0x04, 0x46
        /*0092*/ 	.short	(.L_423 - .L_422)


	//   ....[0]....
.L_422:
        /*0094*/ 	.word	0x00000e60


	//   ....[1]....
        /*0098*/ 	.word	0x00001df0


	//   ....[2]....
        /*009c*/ 	.word	0x00002d00


	//   ....[3]....
        /*00a0*/ 	.word	0x00003bd0


	//   ....[4]....
        /*00a4*/ 	.word	0x00004dd0


	//   ....[5]....
        /*00a8*/ 	.word	0x00005b70


	//   ....[6]....
        /*00ac*/ 	.word	0x000069d0


	//   ....[7]....
        /*00b0*/ 	.word	0x00007830


	//----- nvinfo : EIATTR_EXIT_INSTR_OFFSETS
	.align		4
.L_423:
        /*00b4*/ 	.byte	0x04, 0x1c
        /*00b6*/ 	.short	(.L_425 - .L_424)


	//   ....[0]....
.L_424:
        /*00b8*/ 	.word	0x00006c70


	//   ....[1]....
        /*00bc*/ 	.word	0x00006db0


	//   ....[2]....
        /*00c0*/ 	.word	0x00006df0


	//   ....[3]....
        /*00c4*/ 	.word	0x00006e80


	//   ....[4]....
        /*00c8*/ 	.word	0x00006eb0


	//   ....[5]....
        /*00cc*/ 	.word	0x00006ee0


	//   ....[6]....
        /*00d0*/ 	.word	0x00006f60


	//   ....[7]....
        /*00d4*/ 	.word	0x00006f90


	//   ....[8]....
        /*00d8*/ 	.word	0x00007020


	//   ....[9]....
        /*00dc*/ 	.word	0x00007060


	//   ....[10]....
        /*00e0*/ 	.word	0x000070a0


	//   ....[11]....
        /*00e4*/ 	.word	0x00007170


	//   ....[12]....
        /*00e8*/ 	.word	0x000072d0


	//   ....[13]....
        /*00ec*/ 	.word	0x00007430


	//   ....[14]....
        /*00f0*/ 	.word	0x00007580


	//   ....[15]....
        /*00f4*/ 	.word	0x000075b0


	//   ....[16]....
        /*00f8*/ 	.word	0x000075e0


	//   ....[17]....
        /*00fc*/ 	.word	0x00007680


	//   ....[18]....
        /*0100*/ 	.word	0x000076d0


	//   ....[19]....
        /*0104*/ 	.word	0x00007840


	//   ....[20]....
        /*0108*/ 	.word	0x00007940


	//   ....[21]....
        /*010c*/ 	.word	0x00007a70


	//   ....[22]....
        /*0110*/ 	.word	0x00007aa0


	//----- nvinfo : EIATTR_MAX_THREADS
	.align		4
.L_425:
        /*0114*/ 	.byte	0x04, 0x05
        /*0116*/ 	.short	(.L_427 - .L_426)
.L_426:
        /*0118*/ 	.word	0x00000080
        /*011c*/ 	.word	0x00000001
        /*0120*/ 	.word	0x00000001


	//----- nvinfo : EIATTR_CRS_STACK_SIZE
	.align		4
.L_427:
        /*0124*/ 	.byte	0x04, 0x1e
        /*0126*/ 	.short	(.L_429 - .L_428)
.L_428:
        /*0128*/ 	.word	0x00000000


	//----- nvinfo : EIATTR_CBANK_PARAM_SIZE
	.align		4
.L_429:
        /*012c*/ 	.byte	0x03, 0x19
        /*012e*/ 	.short	0x0044


	//----- nvinfo : EIATTR_PARAM_CBANK
	.align		4
        /*0130*/ 	.byte	0x04, 0x0a
        /*0132*/ 	.short	(.L_431 - .L_430)
	.align		4
.L_430:
        /*0134*/ 	.word	index@(.nv.constant0._ZN2at6native27unrolled_elementwise_kernelIZZZNS0_46_GLOBAL__N__5fd40885_13_AmpKernels_cu_3810c27339_amp_non_finite_check_and_unscale_cuda_ERNS_6TensorES4_RKS3_ENKUlvE_clEvENKUlvE0_clEvEUlfE_St5arrayIPcLm2EELi4E23TrivialOffsetCalculatorILi1EjESE_NS0_6memory12LoadWithCastILi1EEENSF_13StoreWithCastILi1EEEEEviT_T0_T2_T3_T4_T5_)
        /*0138*/ 	.short	0x0380
        /*013a*/ 	.short	0x0044


	//----- nvinfo : EIATTR_SW_WAR
	.align		4
.L_431:
        /*013c*/ 	.byte	0x04, 0x36
        /*013e*/ 	.short	(.L_433 - .L_432)
.L_432:
        /*0140*/ 	.word	0x00000008
.L_433:


//--------------------- .nv.info._ZN2at6native18elementwise_kernelILi128ELi2EZNS0_22gpu_kernel_impl_nocastIZZZNS0_46_GLOBAL__N__5fd40885_13_AmpKernels_cu_3810c27339_amp_non_finite_check_and_unscale_cuda_ERNS_6TensorES5_RKS4_ENKUlvE_clEvENKUlvE0_clEvEUlfE_EEvRNS_18TensorIteratorBaseERKT_EUliE_EEviT1_ --------------------------
	.section	.nv.info._ZN2at6native18elementwise_kernelILi128ELi2EZNS0_22gpu_kernel_impl_nocastIZZZNS0_46_GLOBAL__N__5fd40885_13_AmpKernels_cu_3810c27339_amp_non_finite_check_and_unscale_cuda_ERNS_6TensorES5_RKS4_ENKUlvE_clEvENKUlvE0_clEvEUlfE_EEvRNS_18TensorIteratorBaseERKT_EUliE_EEviT1_,"",@"SHT_CUDA_INFO"
	.sectionflags	@""
	.align	4


	//----- nvinfo : EIATTR_CUDA_API_VERSION
	.align		4
        /*0000*/ 	.byte	0x04, 0x37
        /*0002*/ 	.short	(.L_435 - .L_434)
.L_434:
        /*0004*/ 	.word	0x00000082


	//----- nvinfo : EIATTR_KPARAM_INFO
	.align		4
.L_435:
        /*0008*/ 	.byte	0x04, 0x17
        /*000a*/ 	.short	(.L_437 - .L_436)
.L_436:
        /*000c*/ 	.word	0x00000000
        /*0010*/ 	.short	0x0001
        /*0012*/ 	.short	0x0008
        /*0014*/ 	.byte	0x00, 0xf0, 0xa1, 0x08


	//----- nvinfo : EIATTR_KPARAM_INFO
	.align		4
.L_437:
        /*0018*/ 	.byte	0x04, 0x17
        /*001a*/ 	.short	(.L_439 - .L_438)
.L_438:
        /*001c*/ 	.word	0x00000000
        /*0020*/ 	.short	0x0000
        /*0022*/ 	.short	0x0000
        /*0024*/ 	.byte	0x00, 0xf0, 0x11, 0x00


	//----- nvinfo : EIATTR_SPARSE_MMA_MASK
	.align		4
.L_439:
        /*0028*/ 	.byte	0x03, 0x50
        /*002a*/ 	.short	0x0000


	//----- nvinfo : EIATTR_MAXREG_COUNT
	.align		4
        /*002c*/ 	.byte	0x03, 0x1b
        /*002e*/ 	.short	0x0080


	//----- nvinfo : EIATTR_MERCURY_ISA_VERSION
	.align		4
        /*0030*/ 	.byte	0x03, 0x5f
        /*0032*/ 	.short	0x0101


	//----- nvinfo : EIATTR_VRC_CTA_INIT_COUNT
	.align		4
        /*0034*/ 	.byte	0x02, 0x4a
	.zero		1
	.zero		1


	//----- nvinfo : EIATTR_EXIT_INSTR_OFFSETS
	.align		4
        /*0038*/ 	.byte	0x04, 0x1c
        /*003a*/ 	.short	(.L_441 - .L_440)


	//   ....[0]....
.L_440:
        /*003c*/ 	.word	0x000001c0


	//   ....[1]....
        /*0040*/ 	.word	0x00000290


	//   ....[2]....
        /*0044*/ 	.word	0x000016e0


	//   ....[3]....
        /*0048*/ 	.word	0x00002a80


	//----- nvinfo : EIATTR_MAX_THREADS
	.align		4
.L_441:
        /*004c*/ 	.byte	0x04, 0x05
        /*004e*/ 	.short	(.L_443 - .L_442)
.L_442:
        /*0050*/ 	.word	0x00000080
        /*0054*/ 	.word	0x00000001
        /*0058*/ 	.word	0x00000001


	//----- nvinfo : EIATTR_CRS_STACK_SIZE
	.align		4
.L_443:
        /*005c*/ 	.byte	0x04, 0x1e
        /*005e*/ 	.short	(.L_445 - .L_444)
.L_444:
        /*0060*/ 	.word	0x00000000


	//----- nvinfo : EIATTR_CBANK_PARAM_SIZE
	.align		4
.L_445:
        /*0064*/ 	.byte	0x03, 0x19
        /*0066*/ 	.short	0x0230


	//----- nvinfo : EIATTR_PARAM_CBANK
	.align		4
        /*0068*/ 	.byte	0x04, 0x0a
        /*006a*/ 	.short	(.L_447 - .L_446)
	.align		4
.L_446:
        /*006c*/ 	.word	index@(.nv.constant0._ZN2at6native18elementwise_kernelILi128ELi2EZNS0_22gpu_kernel_impl_nocastIZZZNS0_46_GLOBAL__N__5fd40885_13_AmpKernels_cu_3810c27339_amp_non_finite_check_and_unscale_cuda_ERNS_6TensorES5_RKS4_ENKUlvE_clEvENKUlvE0_clEvEUlfE_EEvRNS_18TensorIteratorBaseERKT_EUliE_EEviT1_)
        /*0070*/ 	.short	0x0380
        /*0072*/ 	.short	0x0230


	//----- nvinfo : EIATTR_SW_WAR
	.align		4
.L_447:
        /*0074*/ 	.byte	0x04, 0x36
        /*0076*/ 	.short	(.L_449 - .L_448)
.L_448:
        /*0078*/ 	.word	0x00000008
.L_449:


//--------------------- .nv.info._ZN2at6native27unrolled_elementwise_kernelIZZZNS0_46_GLOBAL__N__5fd40885_13_AmpKernels_cu_3810c27339_amp_non_finite_check_and_unscale_cuda_ERNS_6TensorES4_RKS3_ENKUlvE_clEvENKUlvE0_clEvEUlfE_St5arrayIPcLm2EELi4E23TrivialOffsetCalculatorILi1EjESE_NS0_6memory15LoadWithoutCastENSF_16StoreWithoutCastEEEviT_T0_T2_T3_T4_T5_ --------------------------
	.section	.nv.info._ZN2at6native27unrolled_elementwise_kernelIZZZNS0_46_GLOBAL__N__5fd40885_13_AmpKernels_cu_3810c27339_amp_non_finite_check_and_unscale_cuda_ERNS_6TensorES4_RKS3_ENKUlvE_clEvENKUlvE0_clEvEUlfE_St5arrayIPcLm2EELi4E23TrivialOffsetCalculatorILi1EjESE_NS0_6memory15LoadWithoutCastENSF_16StoreWithoutCastEEEviT_T0_T2_T3_T4_T5_,"",@"SHT_CUDA_INFO"
	.sectionflags	@""
	.align	4


	//----- nvinfo : EIATTR_CUDA_API_VERSION
	.align		4
        /*0000*/ 	.byte	0x04, 0x37
        /*0002*/ 	.short	(.L_451 - .L_450)
.L_450:
        /*0004*/ 	.word	0x00000082


	//----- nvinfo : EIATTR_KPARAM_INFO
	.align		4
.L_451:
        /*0008*/ 	.byte	0x04, 0x17
        /*000a*/ 	.short	(.L_453 - .L_452)
.L_452:
        /*000c*/ 	.word	0x00000000
        /*0010*/ 	.short	0x0006
        /*0012*/ 	.short	0x0033
        /*0014*/ 	.byte	0x00, 0xf0, 0x05, 0x00


	//----- nvinfo : EIATTR_KPARAM_INFO
	.align		4
.L_453:
        /*0018*/ 	.byte	0x04, 0x17
        /*001a*/ 	.short	(.L_455 - .L_454)
.L_454:
        /*001c*/ 	.word	0x00000000
        /*0020*/ 	.short	0x0005
        /*0022*/ 	.short	0x0032
        /*0024*/ 	.byte	0x00, 0xf0, 0x05, 0x00


	//----- nvinfo : EIATTR_KPARAM_INFO
	.align		4
.L_455:
        /*0028*/ 	.byte	0x04, 0x17
        /*002a*/ 	.short	(.L_457 - .L_456)
.L_456:
        /*002c*/ 	.word	0x00000000
        /*0030*/ 	.short	0x0004
        /*0032*/ 	.short	0x0031
        /*0034*/ 	.byte	0x00, 0xf0, 0x05, 0x00


	//----- nvinfo : EIATTR_KPARAM_INFO
	.align		4
.L_457:
        /*0038*/ 	.byte	0x04, 0x17
        /*003a*/ 	.short	(.L_459 - .L_458)
.L_458:
        /*003c*/ 	.word	0x00000000
        /*0040*/ 	.short	0x0003
        /*0042*/ 	.short	0x0030
        /*0044*/ 	.byte	0x00, 0xf0, 0x05, 0x00


	//----- nvinfo : EIATTR_KPARAM_INFO
	.align		4
.L_459:
        /*0048*/ 	.byte	0x04, 0x17
        /*004a*/ 	.short	(.L_461 - .L_460)
.L_460:
        /*004c*/ 	.word	0x00000000
        /*0050*/ 	.short	0x0002
        /*0052*/ 	.short	0x0020
        /*0054*/ 	.byte	0x00, 0xf0, 0x41, 0x00


	//----- nvinfo : EIATTR_KPARAM_INFO
	.align		4
.L_461:
        /*0058*/ 	.byte	0x04, 0x17
        /*005a*/ 	.short	(.L_463 - .L_462)
.L_462:
        /*005c*/ 	.word	0x00000000
        /*0060*/ 	.short	0x0001
        /*0062*/ 	.short	0x0008
        /*0064*/ 	.byte	0x00, 0xf0, 0x61, 0x00


	//----- nvinfo : EIATTR_KPARAM_INFO
	.align		4
.L_463:
        /*0068*/ 	.byte	0x04, 0x17
        /*006a*/ 	.short	(.L_465 - .L_464)
.L_464:
        /*006c*/ 	.word	0x00000000
        /*0070*/ 	.short	0x0000
        /*0072*/ 	.short	0x0000
        /*0074*/ 	.byte	0x00, 0xf0, 0x11, 0x00


	//----- nvinfo : EIATTR_SPARSE_MMA_MASK
	.align		4
.L_465:
        /*0078*/ 	.byte	0x03, 0x50
        /*007a*/ 	.short	0x0000


	//----- nvinfo : EIATTR_MAXREG_COUNT
	.align		4
        /*007c*/ 	.byte	0x03, 0x1b
        /*007e*/ 	.short	0x00ff


	//----- nvinfo : EIATTR_MERCURY_ISA_VERSION
	.align		4
        /*0080*/ 	.byte	0x03, 0x5f
        /*0082*/ 	.short	0x0101


	//----- nvinfo : EIATTR_VRC_CTA_INIT_COUNT
	.align		4
        /*0084*/ 	.byte	0x02, 0x4a
	.zero		1
	.zero		1


	//----- nvinfo : EIATTR_EXIT_INSTR_OFFSETS
	.align		4
        /*0088*/ 	.byte	0x04, 0x1c
        /*008a*/ 	.short	(.L_467 - .L_466)


	//   ....[0]....
.L_466:
        /*008c*/ 	.word	0x00000690


	//   ....[1]....
        /*0090*/ 	.word	0x000006e0


	//----- nvinfo : EIATTR_MAX_THREADS
	.align		4
.L_467:
        /*0094*/ 	.byte	0x04, 0x05
        /*0096*/ 	.short	(.L_469 - .L_468)
.L_468:
        /*0098*/ 	.word	0x00000080
        /*009c*/ 	.word	0x00000001
        /*00a0*/ 	.word	0x00000001


	//----- nvinfo : EIATTR_CRS_STACK_SIZE
	.align		4
.L_469:
        /*00a4*/ 	.byte	0x04, 0x1e
        /*00a6*/ 	.short	(.L_471 - .L_470)
.L_470:
        /*00a8*/ 	.word	0x00000000


	//----- nvinfo : EIATTR_CBANK_PARAM_SIZE
	.align		4
.L_471:
        /*00ac*/ 	.byte	0x03, 0x19
        /*00ae*/ 	.short	0x0034


	//----- nvinfo : EIATTR_PARAM_CBANK
	.align		4
        /*00b0*/ 	.byte	0x04, 0x0a
        /*00b2*/ 	.short	(.L_473 - .L_472)
	.align		4
.L_472:
        /*00b4*/ 	.word	index@(.nv.constant0._ZN2at6native27unrolled_elementwise_kernelIZZZNS0_46_GLOBAL__N__5fd40885_13_AmpKernels_cu_3810c27339_amp_non_finite_check_and_unscale_cuda_ERNS_6TensorES4_RKS3_ENKUlvE_clEvENKUlvE0_clEvEUlfE_St5arrayIPcLm2EELi4E23TrivialOffsetCalculatorILi1EjESE_NS0_6memory15LoadWithoutCastENSF_16StoreWithoutCastEEEviT_T0_T2_T3_T4_T5_)
        /*00b8*/ 	.short	0x0380
        /*00ba*/ 	.short	0x0034


	//----- nvinfo : EIATTR_SW_WAR
	.align		4
.L_473:
        /*00bc*/ 	.byte	0x04, 0x36
        /*00be*/ 	.short	(.L_475 - .L_474)
.L_474:
        /*00c0*/ 	.word	0x00000008
.L_475:


//--------------------- .nv.info._ZN2at6native29vectorized_elementwise_kernelILi2EZZZNS0_46_GLOBAL__N__5fd40885_13_AmpKernels_cu_3810c27339_amp_non_finite_check_and_unscale_cuda_ERNS_6TensorES4_RKS3_ENKUlvE_clEvENKUlvE0_clEvEUlfE_St5arrayIPcLm2EEEEviT0_T1_ --------------------------
	.section	.nv.info._ZN2at6native29vectorized_elementwise_kernelILi2EZZZNS0_46_GLOBAL__N__5fd40885_13_AmpKernels_cu_3810c27339_amp_non_finite_check_and_unscale_cuda_ERNS_6TensorES4_RKS3_ENKUlvE_clEvENKUlvE0_clEvEUlfE_St5arrayIPcLm2EEEEviT0_T1_,"",@"SHT_CUDA_INFO"
	.sectionflags	@""
	.align	4


	//----- nvinfo : EIATTR_CUDA_API_VERSION
	.align		4
        /*0000*/ 	.byte	0x04, 0x37
        /*0002*/ 	.short	(.L_477 - .L_476)
.L_476:
        /*0004*/ 	.word	0x00000082


	//----- nvinfo : EIATTR_KPARAM_INFO
	.align		4
.L_477:
        /*0008*/ 	.byte	0x04, 0x17
        /*000a*/ 	.short	(.L_479 - .L_478)
.L_478:
        /*000c*/ 	.word	0x00000000
        /*0010*/ 	.short	0x0002
        /*0012*/ 	.short	0x0020
        /*0014*/ 	.byte	0x00, 0xf0, 0x41, 0x00


	//----- nvinfo : EIATTR_KPARAM_INFO
	.align		4
.L_479:
        /*0018*/ 	.byte	0x04, 0x17
        /*001a*/ 	.short	(.L_481 - .L_480)
.L_480:
        /*001c*/ 	.word	0x00000000
        /*0020*/ 	.short	0x0001
        /*0022*/ 	.short	0x0008
        /*0024*/ 	.byte	0x00, 0xf0, 0x61, 0x00


	//----- nvinfo : EIATTR_KPARAM_INFO
	.align		4
.L_481:
        /*0028*/ 	.byte	0x04, 0x17
        /*002a*/ 	.short	(.L_483 - .L_482)
.L_482:
        /*002c*/ 	.word	0x00000000
        /*0030*/ 	.short	0x0000
        /*0032*/ 	.short	0x0000
        /*0034*/ 	.byte	0x00, 0xf0, 0x11, 0x00


	//----- nvinfo : EIATTR_SPARSE_MMA_MASK
	.align		4
.L_483:
        /*0038*/ 	.byte	0x03, 0x50
        /*003a*/ 	.short	0x0000


	//----- nvinfo : EIATTR_MAXREG_COUNT
	.align		4
        /*003c*/ 	.byte	0x03, 0x1b
        /*003e*/ 	.short	0x00ff


	//----- nvinfo : EIATTR_MERCURY_ISA_VERSION
	.align		4
        /*0040*/ 	.byte	0x03, 0x5f
        /*0042*/ 	.short	0x0101


	//----- nvinfo : EIATTR_VRC_CTA_INIT_COUNT
	.align		4
        /*0044*/ 	.byte	0x02, 0x4a
	.zero		1
	.zero		1


	//----- nvinfo : EIATTR_EXIT_INSTR_OFFSETS
	.align		4
        /*0048*/ 	.byte	0x04, 0x1c
        /*004a*/ 	.short	(.L_485 - .L_484)


	//   ....[0]....
.L_484:
        /*004c*/ 	.word	0x00000db0


	//   ....[1]....
        /*0050*/ 	.word	0x00000e00


	//   ....[2]....
        /*0054*/ 	.word	0x00001300


	//----- nvinfo : EIATTR_MAX_THREADS
	.align		4
.L_485:
        /*0058*/ 	.byte	0x04, 0x05
        /*005a*/ 	.short	(.L_487 - .L_486)
.L_486:
        /*005c*/ 	.word	0x00000080
        /*0060*/ 	.word	0x00000001
        /*0064*/ 	.word	0x00000001


	//----- nvinfo : EIATTR_CRS_STACK_SIZE
	.align		4
.L_487:
        /*0068*/ 	.byte	0x04, 0x1e
        /*006a*/ 	.short	(.L_489 - .L_488)
.L_488:
        /*006c*/ 	.word	0x00000000


	//----- nvinfo : EIATTR_CBANK_PARAM_SIZE
	.align		4
.L_489:
        /*0070*/ 	.byte	0x03, 0x19
        /*0072*/ 	.short	0x0030


	//----- nvinfo : EIATTR_PARAM_CBANK
	.align		4
        /*0074*/ 	.byte	0x04, 0x0a
        /*0076*/ 	.short	(.L_491 - .L_490)
	.align		4
.L_490:
        /*0078*/ 	.word	index@(.nv.constant0._ZN2at6native29vectorized_elementwise_kernelILi2EZZZNS0_46_GLOBAL__N__5fd40885_13_AmpKernels_cu_3810c27339_amp_non_finite_check_and_unscale_cuda_ERNS_6TensorES4_RKS3_ENKUlvE_clEvENKUlvE0_clEvEUlfE_St5arrayIPcLm2EEEEviT0_T1_)
        /*007c*/ 	.short	0x0380
        /*007e*/ 	.short	0x0030


	//----- nvinfo : EIATTR_SW_WAR
	.align		4
.L_491:
        /*0080*/ 	.byte	0x04, 0x36
        /*0082*/ 	.short	(.L_493 - .L_492)
.L_492:
        /*0084*/ 	.word	0x00000008
.L_493:


//--------------------- .nv.info._ZN2at6native29vectorized_elementwise_kernelILi4EZZZNS0_46_GLOBAL__N__5fd40885_13_AmpKernels_cu_3810c27339_amp_non_finite_check_and_unscale_cuda_ERNS_6TensorES4_RKS3_ENKUlvE_clEvENKUlvE0_clEvEUlfE_St5arrayIPcLm2EEEEviT0_T1_ --------------------------
	.section	.nv.info._ZN2at6native29vectorized_elementwise_kernelILi4EZZZNS0_46_GLOBAL__N__5fd40885_13_AmpKernels_cu_3810c27339_amp_non_finite_check_and_unscale_cuda_ERNS_6TensorES4_RKS3_ENKUlvE_clEvENKUlvE0_clEvEUlfE_St5arrayIPcLm2EEEEviT0_T1_,"",@"SHT_CUDA_INFO"
	.sectionflags	@""
	.align	4


	//----- nvinfo : EIATTR_CUDA_API_VERSION
	.align		4
        /*0000*/ 	.byte	0x04, 0x37
        /*0002*/ 	.short	(.L_495 - .L_494)
.L_494:
        /*0004*/ 	.word	0x00000082


	//----- nvinfo : EIATTR_KPARAM_INFO
	.align		4
.L_495:
        /*0008*/ 	.byte	0x04, 0x17
        /*000a*/ 	.short	(.L_497 - .L_496)
.L_496:
        /*000c*/ 	.word	0x00000000
        /*0010*/ 	.short	0x0002
        /*0012*/ 	.short	0x0020
        /*0014*/ 	.byte	0x00, 0xf0, 0x41, 0x00


	//----- nvinfo : EIATTR_KPARAM_INFO
	.align		4
.L_497:
        /*0018*/ 	.byte	0x04, 0x17
        /*001a*/ 	.short	(.L_499 - .L_498)
.L_498:
        /*001c*/ 	.word	0x00000000
        /*0020*/ 	.short	0x0001
        /*0022*/ 	.short	0x0008
        /*0024*/ 	.byte	0x00, 0xf0, 0x61, 0x00


	//----- nvinfo : EIATTR_KPARAM_INFO
	.align		4
.L_499:
        /*0028*/ 	.byte	0x04, 0x17
        /*002a*/ 	.short	(.L_501 - .L_500)
.L_500:
        /*002c*/ 	.word	0x00000000
        /*0030*/ 	.short	0x0000
        /*0032*/ 	.short	0x0000
        /*0034*/ 	.byte	0x00, 0xf0, 0x11, 0x00


	//----- nvinfo : EIATTR_SPARSE_MMA_MASK
	.align		4
.L_501:
        /*0038*/ 	.byte	0x03, 0x50
        /*003a*/ 	.short	0x0000


	//----- nvinfo : EIATTR_MAXREG_COUNT
	.align		4
        /*003c*/ 	.byte	0x03, 0x1b
        /*003e*/ 	.short	0x00ff


	//----- nvinfo : EIATTR_MERCURY_ISA_VERSION
	.align		4
        /*0040*/ 	.byte	0x03, 0x5f
        /*0042*/ 	.short	0x0101


	//----- nvinfo : EIATTR_VRC_CTA_INIT_COUNT
	.align		4
        /*0044*/ 	.byte	0x02, 0x4a
	.zero		1
	.zero		1


	//----- nvinfo : EIATTR_EXIT_INSTR_OFFSETS
	.align		4
        /*0048*/ 	.byte	0x04, 0x1c
        /*004a*/ 	.short	(.L_503 - .L_502)


	//   ....[0]....
.L_502:
        /*004c*/ 	.word	0x00000db0


	//   ....[1]....
        /*0050*/ 	.word	0x00000e00


	//   ....[2]....
        /*0054*/ 	.word	0x000012c0


	//----- nvinfo : EIATTR_MAX_THREADS
	.align		4
.L_503:
        /*0058*/ 	.byte	0x04, 0x05
        /*005a*/ 	.short	(.L_505 - .L_504)
.L_504:
        /*005c*/ 	.word	0x00000080
        /*0060*/ 	.word	0x00000001
        /*0064*/ 	.word	0x00000001


	//----- nvinfo : EIATTR_CRS_STACK_SIZE
	.align		4
.L_505:
        /*0068*/ 	.byte	0x04, 0x1e
        /*006a*/ 	.short	(.L_507 - .L_506)
.L_506:
        /*006c*/ 	.word	0x00000000


	//----- nvinfo : EIATTR_CBANK_PARAM_SIZE
	.align		4
.L_507:
        /*0070*/ 	.byte	0x03, 0x19
        /*0072*/ 	.short	0x0030


	//----- nvinfo : EIATTR_PARAM_CBANK
	.align		4
        /*0074*/ 	.byte	0x04, 0x0a
        /*0076*/ 	.short	(.L_509 - .L_508)
	.align		4
.L_508:
        /*0078*/ 	.word	index@(.nv.constant0._ZN2at6native29vectorized_elementwise_kernelILi4EZZZNS0_46_GLOBAL__N__5fd40885_13_AmpKernels_cu_3810c27339_amp_non_finite_check_and_unscale_cuda_ERNS_6TensorES4_RKS3_ENKUlvE_clEvENKUlvE0_clEvEUlfE_St5arrayIPcLm2EEEEviT0_T1_)
        /*007c*/ 	.short	0x0380
        /*007e*/ 	.short	0x0030


	//----- nvinfo : EIATTR_SW_WAR
	.align		4
.L_509:
        /*0080*/ 	.byte	0x04, 0x36
        /*0082*/ 	.short	(.L_511 - .L_510)
.L_510:
        /*0084*/ 	.word	0x00000008
.L_511:


//--------------------- .nv.info._ZN2at6native29vectorized_elementwise_kernelILi8EZZZNS0_46_GLOBAL__N__5fd40885_13_AmpKernels_cu_3810c27339_amp_non_finite_check_and_unscale_cuda_ERNS_6TensorES4_RKS3_ENKUlvE_clEvENKUlvE0_clEvEUlfE_St5arrayIPcLm2EEEEviT0_T1_ --------------------------
	.section	.nv.info._ZN2at6native29vectorized_elementwise_kernelILi8EZZZNS0_46_GLOBAL__N__5fd40885_13_AmpKernels_cu_3810c27339_amp_non_finite_check_and_unscale_cuda_ERNS_6TensorES4_RKS3_ENKUlvE_clEvENKUlvE0_clEvEUlfE_St5arrayIPcLm2EEEEviT0_T1_,"",@"SHT_CUDA_INFO"
	.sectionflags	@""
	.align	4


	//----- nvinfo : EIATTR_CUDA_API_VERSION
	.align		4
        /*0000*/ 	.byte	0x04, 0x37
        /*0002*/ 	.short	(.L_513 - .L_512)
.L_512:
        /*0004*/ 	.word	0x00000082


	//----- nvinfo : EIATTR_KPARAM_INFO
	.align		4
.L_513:
        /*0008*/ 	.byte	0x04, 0x17
        /*000a*/ 	.short	(.L_515 - .L_514)
.L_514:
        /*000c*/ 	.word	0x00000000
        /*0010*/ 	.short	0x0002
        /*0012*/ 	.short	0x0020
        /*0014*/ 	.byte	0x00, 0xf0, 0x41, 0x00


	//----- nvinfo : EIATTR_KPARAM_INFO
	.align		4
.L_515:
        /*0018*/ 	.byte	0x04, 0x17
        /*001a*/ 	.short	(.L_517 - .L_516)
.L_516:
        /*001c*/ 	.word	0x00000000
        /*0020*/ 	.short	0x0001
        /*0022*/ 	.short	0x0008
        /*0024*/ 	.byte	0x00, 0xf0, 0x61, 0x00


	//----- nvinfo : EIATTR_KPARAM_INFO
	.align		4
.L_517:
        /*0028*/ 	.byte	0x04, 0x17
        /*002a*/ 	.short	(.L_519 - .L_518)
.L_518:
        /*002c*/ 	.word	0x00000000
        /*0030*/ 	.short	0x0000
        /*0032*/ 	.short	0x0000
        /*0034*/ 	.byte	0x00, 0xf0, 0x11, 0x00


	//----- nvinfo : EIATTR_SPARSE_MMA_MASK
	.align		4
.L_519:
        /*0038*/ 	.byte	0x03, 0x50
        /*003a*/ 	.short	0x0000


	//----- nvinfo : EIATTR_MAXREG_COUNT
	.align		4
        /*003c*/ 	.byte	0x03, 0x1b
        /*003e*/ 	.short	0x00ff


	//----- nvinfo : EIATTR_MERCURY_ISA_VERSION
	.align		4
        /*0040*/ 	.byte	0x03, 0x5f
        /*0042*/ 	.short	0x0101


	//----- nvinfo : EIATTR_VRC_CTA_INIT_COUNT
	.align		4
        /*0044*/ 	.byte	0x02, 0x4a
	.zero		1
	.zero		1


	//----- nvinfo : EIATTR_EXIT_INSTR_OFFSETS
	.align		4
        /*0048*/ 	.byte	0x04, 0x1c
        /*004a*/ 	.short	(.L_521 - .L_520)


	//   ....[0]....
.L_520:
        /*004c*/ 	.word	0x00000010


	//----- nvinfo : EIATTR_MAX_THREADS
	.align		4
.L_521:
        /*0050*/ 	.byte	0x04, 0x05
        /*0052*/ 	.short	(.L_523 - .L_522)
.L_522:
        /*0054*/ 	.word	0x00000080
        /*0058*/ 	.word	0x00000001
        /*005c*/ 	.word	0x00000001


	//----- nvinfo : EIATTR_CBANK_PARAM_SIZE
	.align		4
.L_523:
        /*0060*/ 	.byte	0x03, 0x19
        /*0062*/ 	.short	0x0030


	//----- nvinfo : EIATTR_PARAM_CBANK
	.align		4
        /*0064*/ 	.byte	0x04, 0x0a
        /*0066*/ 	.short	(.L_525 - .L_524)
	.align		4
.L_524:
        /*0068*/ 	.word	index@(.nv.constant0._ZN2at6native29vectorized_elementwise_kernelILi8EZZZNS0_46_GLOBAL__N__5fd40885_13_AmpKernels_cu_3810c27339_amp_non_finite_check_and_unscale_cuda_ERNS_6TensorES4_RKS3_ENKUlvE_clEvENKUlvE0_clEvEUlfE_St5arrayIPcLm2EEEEviT0_T1_)
        /*006c*/ 	.short	0x0380
        /*006e*/ 	.short	0x0030


	//----- nvinfo : EIATTR_SW_WAR
	.align		4
.L_525:
        /*0070*/ 	.byte	0x04, 0x36
        /*0072*/ 	.short	(.L_527 - .L_526)
.L_526:
        /*0074*/ 	.word	0x00000008
.L_527:


//--------------------- .nv.info._ZN2at6native18elementwise_kernelILi128ELi4EZNS0_15gpu_kernel_implIZZZNS0_46_GLOBAL__N__5fd40885_13_AmpKernels_cu_3810c27339_amp_non_finite_check_and_unscale_cuda_ERNS_6TensorES5_RKS4_ENKUlvE_clEvENKUlvE_clEvEUldE_EEvRNS_18TensorIteratorBaseERKT_EUliE_EEviT1_ --------------------------
	.section	.nv.info._ZN2at6native18elementwise_kernelILi128ELi4EZNS0_15gpu_kernel_implIZZZNS0_46_GLOBAL__N__5fd40885_13_AmpKernels_cu_3810c27339_amp_non_finite_check_and_unscale_cuda_ERNS_6TensorES5_RKS4_ENKUlvE_clEvENKUlvE_clEvEUldE_EEvRNS_18TensorIteratorBaseERKT_EUliE_EEviT1_,"",@"SHT_CUDA_INFO"
	.sectionflags	@""
	.align	4


	//----- nvinfo : EIATTR_CUDA_API_VERSION
	.align		4
        /*0000*/ 	.byte	0x04, 0x37
        /*0002*/ 	.short	(.L_529 - .L_528)
.L_528:
        /*0004*/ 	.word	0x00000082


	//----- nvinfo : EIATTR_KPARAM_INFO
	.align		4
.L_529:
        /*0008*/ 	.byte	0x04, 0x17
        /*000a*/ 	.short	(.L_531 - .L_530)
.L_530:
        /*000c*/ 	.word	0x00000000
        /*0010*/ 	.short	0x0001
        /*0012*/ 	.short	0x0008
        /*0014*/ 	.byte	0x00, 0xf0, 0xc1, 0x08


	//----- nvinfo : EIATTR_KPARAM_INFO
	.align		4
.L_531:
        /*0018*/ 	.byte	0x04, 0x17
        /*001a*/ 	.short	(.L_533 - .L_532)
.L_532:
        /*001c*/ 	.word	0x00000000
        /*0020*/ 	.short	0x0000
        /*0022*/ 	.short	0x0000
        /*0024*/ 	.byte	0x00, 0xf0, 0x11, 0x00


	//----- nvinfo : EIATTR_SPARSE_MMA_MASK
	.align		4
.L_533:
        /*0028*/ 	.byte	0x03, 0x50
        /*002a*/ 	.short	0x0000


	//----- nvinfo : EIATTR_MAXREG_COUNT
	.align		4
        /*002c*/ 	.byte	0x03, 0x1b
        /*002e*/ 	.short	0x0080


	//----- nvinfo : EIATTR_EXTERNS
	.align		4
        /*0030*/ 	.byte	0x04, 0x0f
        /*0032*/ 	.short	(.L_535 - .L_534)


	//   ....[0]....
	.align		4
.L_534:
        /*0034*/ 	.word	index@(__assertfail)


	//----- nvinfo : EIATTR_MERCURY_ISA_VERSION
	.align		4
.L_535:
        /*0038*/ 	.byte	0x03, 0x5f
        /*003a*/ 	.short	0x0101


	//----- nvinfo : EIATTR_VRC_CTA_INIT_COUNT
	.align		4
        /*003c*/ 	.byte	0x02, 0x4a
	.zero		1
	.zero		1


	//----- nvinfo : EIATTR_SYSCALL_OFFSETS
	.align		4
        /*0040*/ 	.byte	0x04, 0x46
        /*0042*/ 	.short	(.L_537 - .L_536)


	//   ....[0]....
.L_536:
        /*0044*/ 	.word	0x00002180


	//   ....[1]....
        /*0048*/ 	.word	0x000034c0


	//   ....[2]....
        /*004c*/ 	.word	0x00005830


	//   ....[3]....
        /*0050*/ 	.word	0x000068b0


	//   ....[4]....
        /*0054*/ 	.word	0x00008e10


	//   ....[5]....
        /*0058*/ 	.word	0x00009e90


	//   ....[6]....
        /*005c*/ 	.word	0x0000c400


	//   ....[7]....
        /*0060*/ 	.word	0x0000d440


	//----- nvinfo : EIATTR_EXIT_INSTR_OFFSETS
	.align		4
.L_537:
        /*0064*/ 	.byte	0x04, 0x1c
        /*0066*/ 	.short	(.L_539 - .L_538)


	//   ....[0]....
.L_538:
        /*0068*/ 	.word	0x0000a290


	//   ....[1]....
        /*006c*/ 	.word	0x0000c700


	//   ....[2]....
        /*0070*/ 	.word	0x0000c730


	//   ....[3]....
        /*0074*/ 	.word	0x0000c7c0


	//   ....[4]....
        /*0078*/ 	.word	0x0000c7f0


	//   ....[5]....
        /*007c*/ 	.word	0x0000c820


	//   ....[6]....
        /*0080*/ 	.word	0x0000c910


	//   ....[7]....
        /*0084*/ 	.word	0x0000c9b0


	//   ....[8]....
        /*0088*/ 	.word	0x0000cab0


	//   ....[9]....
        /*008c*/ 	.word	0x0000cb60


	//   ....[10]....
        /*0090*/ 	.word	0x0000cb80


	//   ....[11]....
        /*0094*/ 	.word	0x0000cc50


	//   ....[12]....
        /*0098*/ 	.word	0x0000ce20


	//   ....[13]....
        /*009c*/ 	.word	0x0000cff0


	//   ....[14]....
        /*00a0*/ 	.word	0x0000d1b0


	//   ....[15]....
        /*00a4*/ 	.word	0x0000d1e0


	//   ....[16]....
        /*00a8*/ 	.word	0x0000d210


	//   ....[17]....
        /*00ac*/ 	.word	0x0000d2b0


	//   ....[18]....
        /*00b0*/ 	.word	0x0000d2e0


	//   ....[19]....
        /*00b4*/ 	.word	0x0000d450


	//   ....[20]....
        /*00b8*/ 	.word	0x0000d5c0


	//   ....[21]....
        /*00bc*/ 	.word	0x0000d760


	//   ....[22]....
        /*00c0*/ 	.word	0x0000d800


	//----- nvinfo : EIATTR_MAX_THREADS
	.align		4
.L_539:
        /*00c4*/ 	.byte	0x04, 0x05
        /*00c6*/ 	.short	(.L_541 - .L_540)
.L_540:
        /*00c8*/ 	.word	0x00000080
        /*00cc*/ 	.word	0x00000001
        /*00d0*/ 	.word	0x00000001


	//----- nvinfo : EIATTR_CRS_STACK_SIZE
	.align		4
.L_541:
        /*00d4*/ 	.byte	0x04, 0x1e
        /*00d6*/ 	.short	(.L_543 - .L_542)
.L_542:
        /*00d8*/ 	.word	0x00000000


	//----- nvinfo : EIATTR_CBANK_PARAM_SIZE
	.align		4
.L_543:
        /*00dc*/ 	.byte	0x03, 0x19
        /*00de*/ 	.short	0x0238


	//----- nvinfo : EIATTR_PARAM_CBANK
	.align		4
        /*00e0*/ 	.byte	0x04, 0x0a
        /*00e2*/ 	.short	(.L_545 - .L_544)
	.align		4
.L_544:
        /*00e4*/ 	.word	index@(.nv.constant0._ZN2at6native18elementwise_kernelILi128ELi4EZNS0_15gpu_kernel_implIZZZNS0_46_GLOBAL__N__5fd40885_13_AmpKernels_cu_3810c27339_amp_non_finite_check_and_unscale_cuda_ERNS_6TensorES5_RKS4_ENKUlvE_clEvENKUlvE_clEvEUldE_EEvRNS_18TensorIteratorBaseERKT_EUliE_EEviT1_)
        /*00e8*/ 	.short	0x0380
        /*00ea*/ 	.short	0x0238


	//----- nvinfo : EIATTR_SW_WAR
	.align		4
.L_545:
        /*00ec*/ 	.byte	0x04, 0x36
        /*00ee*/ 	.short	(.L_547 - .L_546)
.L_546:
        /*00f0*/ 	.word	0x00000008
.L_547:


//--------------------- .nv.info._ZN2at6native27unrolled_elementwise_kernelIZZZNS0_46_GLOBAL__N__5fd40885_13_AmpKernels_cu_3810c27339_amp_non_finite_check_and_unscale_cuda_ERNS_6TensorES4_RKS3_ENKUlvE_clEvENKUlvE_clEvEUldE_St5arrayIPcLm2EELi4E23TrivialOffsetCalculatorILi1EjESE_NS0_6memory12LoadWithCastILi1EEENSF_13StoreWithCastILi1EEEEEviT_T0_T2_T3_T4_T5_ --------------------------
	.section	.nv.info._ZN2at6native27unrolled_elementwise_kernelIZZZNS0_46_GLOBAL__N__5fd40885_13_AmpKernels_cu_3810c27339_amp_non_finite_check_and_unscale_cuda_ERNS_6TensorES4_RKS3_ENKUlvE_clEvENKUlvE_clEvEUldE_St5arrayIPcLm2EELi4E23TrivialOffsetCalculatorILi1EjESE_NS0_6memory12LoadWithCastILi1EEENSF_13StoreWithCastILi1EEEEEviT_T0_T2_T3_T4_T5_,"",@"SHT_CUDA_INFO"
	.sectionflags	@""
	.align	4


	//----- nvinfo : EIATTR_CUDA_API_VERSION
	.align		4
        /*0000*/ 	.byte	0x04, 0x37
        /*0002*/ 	.short	(.L_549 - .L_548)
.L_548:
        /*0004*/ 	.word	0x00000082


	//----- nvinfo : EIATTR_KPARAM_INFO
	.align		4
.L_549:
        /*0008*/ 	.byte	0x04, 0x17
        /*000a*/ 	.short	(.L_551 - .L_550)
.L_550:
        /*000c*/ 	.word	0x00000000
        /*0010*/ 	.short	0x0006
        /*0012*/ 	.short	0x003c
        /*0014*/ 	.byte	0x00, 0xf0, 0x21, 0x00


	//----- nvinfo : EIATTR_KPARAM_INFO
	.align		4
.L_551:
        /*0018*/ 	.byte	0x04, 0x17
        /*001a*/ 	.short	(.L_553 - .L_552)
.L_552:
        /*001c*/ 	.word	0x00000000
        /*0020*/ 	.short	0x0005
        /*0022*/ 	.short	0x0034
        /*0024*/ 	.byte	0x00, 0xf0, 0x21, 0x00


	//----- nvinfo : EIATTR_KPARAM_INFO
	.align		4
.L_553:
        /*0028*/ 	.byte	0x04, 0x17
        /*002a*/ 	.short	(.L_555 - .L_554)
.L_554:
        /*002c*/ 	.word	0x00000000
        /*0030*/ 	.short	0x0004
        /*0032*/ 	.short	0x0031
        /*0034*/ 	.byte	0x00, 0xf0, 0x05, 0x00


	//----- nvinfo : EIATTR_KPARAM_INFO
	.align		4
.L_555:
        /*0038*/ 	.byte	0x04, 0x17
        /*003a*/ 	.short	(.L_557 - .L_556)
.L_556:
        /*003c*/ 	.word	0x00000000
        /*0040*/ 	.short	0x0003
        /*0042*/ 	.short	0x0030
        /*0044*/ 	.byte	0x00, 0xf0, 0x05, 0x00


	//----- nvinfo : EIATTR_KPARAM_INFO
	.align		4
.L_557:
        /*0048*/ 	.byte	0x04, 0x17
        /*004a*/ 	.short	(.L_559 - .L_558)
.L_558:
        /*004c*/ 	.word	0x00000000
        /*0050*/ 	.short	0x0002
        /*0052*/ 	.short	0x0020
        /*0054*/ 	.byte	0x00, 0xf0, 0x41, 0x00


	//----- nvinfo : EIATTR_KPARAM_INFO
	.align		4
.L_559:
        /*0058*/ 	.byte	0x04, 0x17
        /*005a*/ 	.short	(.L_561 - .L_560)
.L_560:
        /*005c*/ 	.word	0x00000000
        /*0060*/ 	.short	0x0001
        /*0062*/ 	.short	0x0008
        /*0064*/ 	.byte	0x00, 0xf0, 0x61, 0x00


	//----- nvinfo : EIATTR_KPARAM_INFO
	.align		4
.L_561:
        /*0068*/ 	.byte	0x04, 0x17
        /*006a*/ 	.short	(.L_563 - .L_562)
.L_562:
        /*006c*/ 	.word	0x00000000
        /*0070*/ 	.short	0x0000
        /*0072*/ 	.short	0x0000
        /*0074*/ 	.byte	0x00, 0xf0, 0x11, 0x00


	//----- nvinfo : EIATTR_SPARSE_MMA_MASK
	.align		4
.L_563:
        /*0078*/ 	.byte	0x03, 0x50
        /*007a*/ 	.short	0x0000


	//----- nvinfo : EIATTR_MAXREG_COUNT
	.align		4
        /*007c*/ 	.byte	0x03, 0x1b
        /*007e*/ 	.short	0x00ff


	//----- nvinfo : EIATTR_EXTERNS
	.align		4
        /*0080*/ 	.byte	0x04, 0x0f
        /*0082*/ 	.short	(.L_565 - .L_564)


	//   ....[0]....
	.align		4
.L_564:
        /*0084*/ 	.word	index@(__assertfail)


	//----- nvinfo : EIATTR_MERCURY_ISA_VERSION
	.align		4
.L_565:
        /*0088*/ 	.byte	0x03, 0x5f
        /*008a*/ 	.short	0x0101


	//----- nvinfo : EIATTR_VRC_CTA_INIT_COUNT
	.align		4
        /*008c*/ 	.byte	0x02, 0x4a
	.zero		1
	.zero		1


	//----- nvinfo : EIATTR_SYSCALL_OFFSETS
	.align		4
        /*0090*/ 	.byte	0x04, 0x46
        /*0092*/ 	.short	(.L_567 - .L_566)


	//   ....[0]....
.L_566:
        /*0094*/ 	.word	0x00000e80


	//   ....[1]....
        /*0098*/ 	.word	0x00001ec0


	//   ....[2]....
        /*009c*/ 	.word	0x00002e40


	//   ....[3]....
        /*00a0*/ 	.word	0x00003d80


	//   ....[4]....
        /*00a4*/ 	.word	0x000058f0


	//   ....[5]....
        /*00a8*/ 	.word	0x00006ad0


	//   ....[6]....
        /*00ac*/ 	.word	0x00007e90


	//   ....[7]....
        /*00b0*/ 	.word	0x00009250


	//----- nvinfo : EIATTR_EXIT_INSTR_OFFSETS
	.align		4
.L_567:
        /*00b4*/ 	.byte	0x04, 0x1c
        /*00b6*/ 	.short	(.L_569 - .L_568)


	//   ....[0]....
.L_568:
        /*00b8*/ 	.word	0x000082e0


	//   ....[1]....
        /*00bc*/ 	.word	0x00008420


	//   ....[2]....
        /*00c0*/ 	.word	0x00008460


	//   ....[3]....
        /*00c4*/ 	.word	0x000084f0


	//   ....[4]....
        /*00c8*/ 	.word	0x00008520


	//   ....[5]....
        /*00cc*/ 	.word	0x00008550


	//   ....[6]....
        /*00d0*/ 	.word	0x00008660


	//   ....[7]....
        /*00d4*/ 	.word	0x00008720


	//   ....[8]....
        /*00d8*/ 	.word	0x00008840


	//   ....[9]....
        /*00dc*/ 	.word	0x00008910


	//   ....[10]....
        /*00e0*/ 	.word	0x00008930


	//   ....[11]....
        /*00e4*/ 	.word	0x00008a00


	//   ....[12]....
        /*00e8*/ 	.word	0x00008bf0


	//   ....[13]....
        /*00ec*/ 	.word	0x00008de0


	//   ....[14]....
        /*00f0*/ 	.word	0x00008fc0


	//   ....[15]....
        /*00f4*/ 	.word	0x00008ff0


	//   ....[16]....
        /*00f8*/ 	.word	0x00009020


	//   ....[17]....
        /*00fc*/ 	.word	0x000090c0


	//   ....[18]....
        /*0100*/ 	.word	0x000090f0


	//   ....[19]....
        /*0104*/ 	.word	0x00009260


	//   ....[20]....
        /*0108*/ 	.word	0x000093f0


	//   ....[21]....
        /*010c*/ 	.word	0x000095b0


	//   ....[22]....
        /*0110*/ 	.word	0x00009670


	//----- nvinfo : EIATTR_MAX_THREADS
	.align		4
.L_569:
        /*0114*/ 	.byte	0x04, 0x05
        /*0116*/ 	.short	(.L_571 - .L_570)
.L_570:
        /*0118*/ 	.word	0x00000080
        /*011c*/ 	.word	0x00000001
        /*0120*/ 	.word	0x00000001


	//----- nvinfo : EIATTR_CRS_STACK_SIZE
	.align		4
.L_571:
        /*0124*/ 	.byte	0x04, 0x1e
        /*0126*/ 	.short	(.L_573 - .L_572)
.L_572:
        /*0128*/ 	.word	0x00000000


	//----- nvinfo : EIATTR_CBANK_PARAM_SIZE
	.align		4
.L_573:
        /*012c*/ 	.byte	0x03, 0x19
        /*012e*/ 	.short	0x0044


	//----- nvinfo : EIATTR_PARAM_CBANK
	.align		4
        /*0130*/ 	.byte	0x04, 0x0a
        /*0132*/ 	.short	(.L_575 - .L_574)
	.align		4
.L_574:
        /*0134*/ 	.word	index@(.nv.constant0._ZN2at6native27unrolled_elementwise_kernelIZZZNS0_46_GLOBAL__N__5fd40885_13_AmpKernels_cu_3810c27339_amp_non_finite_check_and_unscale_cuda_ERNS_6TensorES4_RKS3_ENKUlvE_clEvENKUlvE_clEvEUldE_St5arrayIPcLm2EELi4E23TrivialOffsetCalculatorILi1EjESE_NS0_6memory12LoadWithCastILi1EEENSF_13StoreWithCastILi1EEEEEviT_T0_T2_T3_T4_T5_)
        /*0138*/ 	.short	0x0380
        /*013a*/ 	.short	0x0044


	//----- nvinfo : EIATTR_SW_WAR
	.align		4
.L_575:
        /*013c*/ 	.byte	0x04, 0x36
        /*013e*/ 	.short	(.L_577 - .L_576)
.L_576:
        /*0140*/ 	.word	0x00000008
.L_577:


//--------------------- .nv.info._ZN2at6native18elementwise_kernelILi128ELi2EZNS0_22gpu_kernel_impl_nocastIZZZNS0_46_GLOBAL__N__5fd40885_13_AmpKernels_cu_3810c27339_amp_non_finite_check_and_unscale_cuda_ERNS_6TensorES5_RKS4_ENKUlvE_clEvENKUlvE_clEvEUldE_EEvRNS_18TensorIteratorBaseERKT_EUliE_EEviT1_ --------------------------
	.section	.nv.info._ZN2at6native18elementwise_kernelILi128ELi2EZNS0_22gpu_kernel_impl_nocastIZZZNS0_46_GLOBAL__N__5fd40885_13_AmpKernels_cu_3810c27339_amp_non_finite_check_and_unscale_cuda_ERNS_6TensorES5_RKS4_ENKUlvE_clEvENKUlvE_clEvEUldE_EEvRNS_18TensorIteratorBaseERKT_EUliE_EEviT1_,"",@"SHT_CUDA_INFO"
	.sectionflags	@""
	.align	4


	//----- nvinfo : EIATTR_CUDA_API_VERSION
	.align		4
        /*0000*/ 	.byte	0x04, 0x37
        /*0002*/ 	.short	(.L_579 - .L_578)
.L_578:
        /*0004*/ 	.word	0x00000082


	//----- nvinfo : EIATTR_KPARAM_INFO
	.align		4
.L_579:
        /*0008*/ 	.byte	0x04, 0x17
        /*000a*/ 	.short	(.L_581 - .L_580)
.L_580:
        /*000c*/ 	.word	0x00000000
        /*0010*/ 	.short	0x0001
        /*0012*/ 	.short	0x0008
        /*0014*/ 	.byte	0x00, 0xf0, 0xa1, 0x08


	//----- nvinfo : EIATTR_KPARAM_INFO
	.align		4
.L_581:
        /*0018*/ 	.byte	0x04, 0x17
        /*001a*/ 	.short	(.L_583 - .L_582)
.L_582:
        /*001c*/ 	.word	0x00000000
        /*0020*/ 	.short	0x0000
        /*0022*/ 	.short	0x0000
        /*0024*/ 	.byte	0x00, 0xf0, 0x11, 0x00


	//----- nvinfo : EIATTR_SPARSE_MMA_MASK
	.align		4
.L_583:
        /*0028*/ 	.byte	0x03, 0x50
        /*002a*/ 	.short	0x0000


	//----- nvinfo : EIATTR_MAXREG_COUNT
	.align		4
        /*002c*/ 	.byte	0x03, 0x1b
        /*002e*/ 	.short	0x0080


	//----- nvinfo : EIATTR_MERCURY_ISA_VERSION
	.align		4
        /*0030*/ 	.byte	0x03, 0x5f
        /*0032*/ 	.short	0x0101


	//----- nvinfo : EIATTR_VRC_CTA_INIT_COUNT
	.align		4
        /*0034*/ 	.byte	0x02, 0x4a
	.zero		1
	.zero		1


	//----- nvinfo : EIATTR_EXIT_INSTR_OFFSETS
	.align		4
        /*0038*/ 	.byte	0x04, 0x1c
        /*003a*/ 	.short	(.L_585 - .L_584)


	//   ....[0]....
.L_584:
        /*003c*/ 	.word	0x000002e0


	//   ....[1]....
        /*0040*/ 	.word	0x000004e0


	//   ....[2]....
        /*0044*/ 	.word	0x00001a50


	//   ....[3]....
        /*0048*/ 	.word	0x00002f10


	//----- nvinfo : EIATTR_MAX_THREADS
	.align		4
.L_585:
        /*004c*/ 	.byte	0x04, 0x05
        /*004e*/ 	.short	(.L_587 - .L_586)
.L_586:
        /*0050*/ 	.word	0x00000080
        /*0054*/ 	.word	0x00000001
        /*0058*/ 	.word	0x00000001


	//----- nvinfo : EIATTR_CRS_STACK_SIZE
	.align		4
.L_587:
        /*005c*/ 	.byte	0x04, 0x1e
        /*005e*/ 	.short	(.L_589 - .L_588)
.L_588:
        /*0060*/ 	.word	0x00000000


	//----- nvinfo : EIATTR_CBANK_PARAM_SIZE
	.align		4
.L_589:
        /*0064*/ 	.byte	0x03, 0x19
        /*0066*/ 	.short	0x0230


	//----- nvinfo : EIATTR_PARAM_CBANK
	.align		4
        /*0068*/ 	.byte	0x04, 0x0a
        /*006a*/ 	.short	(.L_591 - .L_590)
	.align		4
.L_590:
        /*006c*/ 	.word	index@(.nv.constant0._ZN2at6native18elementwise_kernelILi128ELi2EZNS0_22gpu_kernel_impl_nocastIZZZNS0_46_GLOBAL__N__5fd40885_13_AmpKernels_cu_3810c27339_amp_non_finite_check_and_unscale_cuda_ERNS_6TensorES5_RKS4_ENKUlvE_clEvENKUlvE_clEvEUldE_EEvRNS_18TensorIteratorBaseERKT_EUliE_EEviT1_)
        /*0070*/ 	.short	0x0380
        /*0072*/ 	.short	0x0230


	//----- nvinfo : EIATTR_SW_WAR
	.align		4
.L_591:
        /*0074*/ 	.byte	0x04, 0x36
        /*0076*/ 	.short	(.L_593 - .L_592)
.L_592:
        /*0078*/ 	.word	0x00000008
.L_593:


//--------------------- .nv.info._ZN2at6native27unrolled_elementwise_kernelIZZZNS0_46_GLOBAL__N__5fd40885_13_AmpKernels_cu_3810c27339_amp_non_finite_check_and_unscale_cuda_ERNS_6TensorES4_RKS3_ENKUlvE_clEvENKUlvE_clEvEUldE_St5arrayIPcLm2EELi4E23TrivialOffsetCalculatorILi1EjESE_NS0_6memory15LoadWithoutCastENSF_16StoreWithoutCastEEEviT_T0_T2_T3_T4_T5_ --------------------------
	.section	.nv.info._ZN2at6native27unrolled_elementwise_kernelIZZZNS0_46_GLOBAL__N__5fd40885_13_AmpKernels_cu_3810c27339_amp_non_finite_check_and_unscale_cuda_ERNS_6TensorES4_RKS3_ENKUlvE_clEvENKUlvE_clEvEUldE_St5arrayIPcLm2EELi4E23TrivialOffsetCalculatorILi1EjESE_NS0_6memory15LoadWithoutCastENSF_16StoreWithoutCastEEEviT_T0_T2_T3_T4_T5_,"",@"SHT_CUDA_INFO"
	.sectionflags	@""
	.align	4


	//----- nvinfo : EIATTR_CUDA_API_VERSION
	.align		4
        /*0000*/ 	.byte	0x04, 0x37
        /*0002*/ 	.short	(.L_595 - .L_594)
.L_594:
        /*0004*/ 	.word	0x00000082


	//----- nvinfo : EIATTR_KPARAM_INFO
	.align		4
.L_595:
        /*0008*/ 	.byte	0x04, 0x17
        /*000a*/ 	.short	(.L_597 - .L_596)
.L_596:
        /*000c*/ 	.word	0x00000000
        /*0010*/ 	.short	0x0006
        /*0012*/ 	.short	0x0033
        /*0014*/ 	.byte	0x00, 0xf0, 0x05, 0x00


	//----- nvinfo : EIATTR_KPARAM_INFO
	.align		4
.L_597:
        /*0018*/ 	.byte	0x04, 0x17
        /*001a*/ 	.short	(.L_599 - .L_598)
.L_598:
        /*001c*/ 	.word	0x00000000
        /*0020*/ 	.short	0x0005
        /*0022*/ 	.short	0x0032
        /*0024*/ 	.byte	0x00, 0xf0, 0x05, 0x00


	//----- nvinfo : EIATTR_KPARAM_INFO
	.align		4
.L_599:
        /*0028*/ 	.byte	0x04, 0x17
        /*002a*/ 	.short	(.L_601 - .L_600)
.L_600:
        /*002c*/ 	.word	0x00000000
        /*0030*/ 	.short	0x0004
        /*0032*/ 	.short	0x0031
        /*0034*/ 	.byte	0x00, 0xf0, 0x05, 0x00


	//----- nvinfo : EIATTR_KPARAM_INFO
	.align		4
.L_601:
        /*0038*/ 	.byte	0x04, 0x17
        /*003a*/ 	.short	(.L_603 - .L_602)
.L_602:
        /*003c*/ 	.word	0x00000000
        /*0040*/ 	.short	0x0003
        /*0042*/ 	.short	0x0030
        /*0044*/ 	.byte	0x00, 0xf0, 0x05, 0x00


	//----- nvinfo : EIATTR_KPARAM_INFO
	.align		4
.L_603:
        /*0048*/ 	.byte	0x04, 0x17
        /*004a*/ 	.short	(.L_605 - .L_604)
.L_604:
        /*004c*/ 	.word	0x00000000
        /*0050*/ 	.short	0x0002
        /*0052*/ 	.short	0x0020
        /*0054*/ 	.byte	0x00, 0xf0, 0x41, 0x00


	//----- nvinfo : EIATTR_KPARAM_INFO
	.align		4
.L_605:
        /*0058*/ 	.byte	0x04, 0x17
        /*005a*/ 	.short	(.L_607 - .L_606)
.L_606:
        /*005c*/ 	.word	0x00000000
        /*0060*/ 	.short	0x0001
        /*0062*/ 	.short	0x0008
        /*0064*/ 	.byte	0x00, 0xf0, 0x61, 0x00


	//----- nvinfo : EIATTR_KPARAM_INFO
	.align		4
.L_607:
        /*0068*/ 	.byte	0x04, 0x17
        /*006a*/ 	.short	(.L_609 - .L_608)
.L_608:
        /*006c*/ 	.word	0x00000000
        /*0070*/ 	.short	0x0000
        /*0072*/ 	.short	0x0000
        /*0074*/ 	.byte	0x00, 0xf0, 0x11, 0x00


	//----- nvinfo : EIATTR_SPARSE_MMA_MASK
	.align		4
.L_609:
        /*0078*/ 	.byte	0x03, 0x50
        /*007a*/ 	.short	0x0000


	//----- nvinfo : EIATTR_MAXREG_COUNT
	.align		4
        /*007c*/ 	.byte	0x03, 0x1b
        /*007e*/ 	.short	0x00ff


	//----- nvinfo : EIATTR_MERCURY_ISA_VERSION
	.align		4
        /*0080*/ 	.byte	0x03, 0x5f
        /*0082*/ 	.short	0x0101


	//----- nvinfo : EIATTR_VRC_CTA_INIT_COUNT
	.align		4
        /*0084*/ 	.byte	0x02, 0x4a
	.zero		1
	.zero		1


	//----- nvinfo : EIATTR_EXIT_INSTR_OFFSETS
	.align		4
        /*0088*/ 	.byte	0x04, 0x1c
        /*008a*/ 	.short	(.L_611 - .L_610)


	//   ....[0]....
.L_610:
        /*008c*/ 	.word	0x00000b50


	//   ....[1]....
        /*0090*/ 	.word	0x00000ba0


	//----- nvinfo : EIATTR_MAX_THREADS
	.align		4
.L_611:
        /*0094*/ 	.byte	0x04, 0x05
        /*0096*/ 	.short	(.L_613 - .L_612)
.L_612:
        /*0098*/ 	.word	0x00000080
        /*009c*/ 	.word	0x00000001
        /*00a0*/ 	.word	0x00000001


	//----- nvinfo : EIATTR_CRS_STACK_SIZE
	.align		4
.L_613:
        /*00a4*/ 	.byte	0x04, 0x1e
        /*00a6*/ 	.short	(.L_615 - .L_614)
.L_614:
        /*00a8*/ 	.word	0x00000000


	//----- nvinfo : EIATTR_CBANK_PARAM_SIZE
	.align		4
.L_615:
        /*00ac*/ 	.byte	0x03, 0x19
        /*00ae*/ 	.short	0x0034


	//----- nvinfo : EIATTR_PARAM_CBANK
	.align		4
        /*00b0*/ 	.byte	0x04, 0x0a
        /*00b2*/ 	.short	(.L_617 - .L_616)
	.align		4
.L_616:
        /*00b4*/ 	.word	index@(.nv.constant0._ZN2at6native27unrolled_elementwise_kernelIZZZNS0_46_GLOBAL__N__5fd40885_13_AmpKernels_cu_3810c27339_amp_non_finite_check_and_unscale_cuda_ERNS_6TensorES4_RKS3_ENKUlvE_clEvENKUlvE_clEvEUldE_St5arrayIPcLm2EELi4E23TrivialOffsetCalculatorILi1EjESE_NS0_6memory15LoadWithoutCastENSF_16StoreWithoutCastEEEviT_T0_T2_T3_T4_T5_)
        /*00b8*/ 	.short	0x0380
        /*00ba*/ 	.short	0x0034


	//----- nvinfo : EIATTR_SW_WAR
	.align		4
.L_617:
        /*00bc*/ 	.byte	0x04, 0x36
        /*00be*/ 	.short	(.L_619 - .L_618)
.L_618:
        /*00c0*/ 	.word	0x00000008
.L_619:


//--------------------- .nv.info._ZN2at6native29vectorized_elementwise_kernelILi2EZZZNS0_46_GLOBAL__N__5fd40885_13_AmpKernels_cu_3810c27339_amp_non_finite_check_and_unscale_cuda_ERNS_6TensorES4_RKS3_ENKUlvE_clEvENKUlvE_clEvEUldE_St5arrayIPcLm2EEEEviT0_T1_ --------------------------
	.section	.nv.info._ZN2at6native29vectorized_elementwise_kernelILi2EZZZNS0_46_GLOBAL__N__5fd40885_13_AmpKernels_cu_3810c27339_amp_non_finite_check_and_unscale_cuda_ERNS_6TensorES4_RKS3_ENKUlvE_clEvENKUlvE_clEvEUldE_St5arrayIPcLm2EEEEviT0_T1_,"",@"SHT_CUDA_INFO"
	.sectionflags	@""
	.align	4


	//----- nvinfo : EIATTR_CUDA_API_VERSION
	.align		4
        /*0000*/ 	.byte	0x04, 0x37
        /*0002*/ 	.short	(.L_621 - .L_620)
.L_620:
        /*0004*/ 	.word	0x00000082


	//----- nvinfo : EIATTR_KPARAM_INFO
	.align		4
.L_621:
        /*0008*/ 	.byte	0x04, 0x17
        /*000a*/ 	.short	(.L_623 - .L_622)
.L_622:
        /*000c*/ 	.word	0x00000000
        /*0010*/ 	.short	0x0002
        /*0012*/ 	.short	0x0020
        /*0014*/ 	.byte	0x00, 0xf0, 0x41, 0x00


	//----- nvinfo : EIATTR_KPARAM_INFO
	.align		4
.L_623:
        /*0018*/ 	.byte	0x04, 0x17
        /*001a*/ 	.short	(.L_625 - .L_624)
.L_624:
        /*001c*/ 	.word	0x00000000
        /*0020*/ 	.short	0x0001
        /*0022*/ 	.short	0x0008
        /*0024*/ 	.byte	0x00, 0xf0, 0x61, 0x00


	//----- nvinfo : EIATTR_KPARAM_INFO
	.align		4
.L_625:
        /*0028*/ 	.byte	0x04, 0x17
        /*002a*/ 	.short	(.L_627 - .L_626)
.L_626:
        /*002c*/ 	.word	0x00000000
        /*0030*/ 	.short	0x0000
        /*0032*/ 	.short	0x0000
        /*0034*/ 	.byte	0x00, 0xf0, 0x11, 0x00


	//----- nvinfo : EIATTR_SPARSE_MMA_MASK
	.align		4
.L_627:
        /*0038*/ 	.byte	0x03, 0x50
        /*003a*/ 	.short	0x0000


	//----- nvinfo : EIATTR_MAXREG_COUNT
	.align		4
        /*003c*/ 	.byte	0x03, 0x1b
        /*003e*/ 	.short	0x00ff


	//----- nvinfo : EIATTR_MERCURY_ISA_VERSION
	.align		4
        /*0040*/ 	.byte	0x03, 0x5f
        /*0042*/ 	.short	0x0101


	//----- nvinfo : EIATTR_VRC_CTA_INIT_COUNT
	.align		4
        /*0044*/ 	.byte	0x02, 0x4a
	.zero		1
	.zero		1


	//----- nvinfo : EIATTR_EXIT_INSTR_OFFSETS
	.align		4
        /*0048*/ 	.byte	0x04, 0x1c
        /*004a*/ 	.short	(.L_629 - .L_628)


	//   ....[0]....
.L_628:
        /*004c*/ 	.word	0x000017c0


	//   ....[1]....
        /*0050*/ 	.word	0x00001810


	//   ....[2]....
        /*0054*/ 	.word	0x00002760


	//----- nvinfo : EIATTR_MAX_THREADS
	.align		4
.L_629:
        /*0058*/ 	.byte	0x04, 0x05
        /*005a*/ 	.short	(.L_631 - .L_630)
.L_630:
        /*005c*/ 	.word	0x00000080
        /*0060*/ 	.word	0x00000001
        /*0064*/ 	.word	0x00000001


	//----- nvinfo : EIATTR_CRS_STACK_SIZE
	.align		4
.L_631:
        /*0068*/ 	.byte	0x04, 0x1e
        /*006a*/ 	.short	(.L_633 - .L_632)
.L_632:
        /*006c*/ 	.word	0x00000000


	//----- nvinfo : EIATTR_CBANK_PARAM_SIZE
	.align		4
.L_633:
        /*0070*/ 	.byte	0x03, 0x19
        /*0072*/ 	.short	0x0030


	//----- nvinfo : EIATTR_PARAM_CBANK
	.align		4
        /*0074*/ 	.byte	0x04, 0x0a
        /*0076*/ 	.short	(.L_635 - .L_634)
	.align		4
.L_634:
        /*0078*/ 	.word	index@(.nv.constant0._ZN2at6native29vectorized_elementwise_kernelILi2EZZZNS0_46_GLOBAL__N__5fd40885_13_AmpKernels_cu_3810c27339_amp_non_finite_check_and_unscale_cuda_ERNS_6TensorES4_RKS3_ENKUlvE_clEvENKUlvE_clEvEUldE_St5arrayIPcLm2EEEEviT0_T1_)
        /*007c*/ 	.short	0x0380
        /*007e*/ 	.short	0x0030


	//----- nvinfo : EIATTR_SW_WAR
	.align		4
.L_635:
        /*0080*/ 	.byte	0x04, 0x36
        /*0082*/ 	.short	(.L_637 - .L_636)
.L_636:
        /*0084*/ 	.word	0x00000008
.L_637:


//--------------------- .nv.info._ZN2at6native29vectorized_elementwise_kernelILi4EZZZNS0_46_GLOBAL__N__5fd40885_13_AmpKernels_cu_3810c27339_amp_non_finite_check_and_unscale_cuda_ERNS_6TensorES4_RKS3_ENKUlvE_clEvENKUlvE_clEvEUldE_St5arrayIPcLm2EEEEviT0_T1_ --------------------------
	.section	.nv.info._ZN2at6native29vectorized_elementwise_kernelILi4EZZZNS0_46_GLOBAL__N__5fd40885_13_AmpKernels_cu_3810c27339_amp_non_finite_check_and_unscale_cuda_ERNS_6TensorES4_RKS3_ENKUlvE_clEvENKUlvE_clEvEUldE_St5arrayIPcLm2EEEEviT0_T1_,"",@"SHT_CUDA_INFO"
	.sectionflags	@""
	.align	4


	//----- nvinfo : EIATTR_CUDA_API_VERSION
	.align		4
        /*0000*/ 	.byte	0x04, 0x37
        /*0002*/ 	.short	(.L_639 - .L_638)
.L_638:
        /*0004*/ 	.word	0x00000082


	//----- nvinfo : EIATTR_KPARAM_INFO
	.align		4
.L_639:
        /*0008*/ 	.byte	0x04, 0x17
        /*000a*/ 	.short	(.L_641 - .L_640)
.L_640:
        /*000c*/ 	.word	0x00000000
        /*0010*/ 	.short	0x0002
        /*0012*/ 	.short	0x0020
        /*0014*/ 	.byte	0x00, 0xf0, 0x41, 0x00


	//----- nvinfo : EIATTR_KPARAM_INFO
	.align		4
.L_641:
        /*0018*/ 	.byte	0x04, 0x17
        /*001a*/ 	.short	(.L_643 - .L_642)
.L_642:
        /*001c*/ 	.word	0x00000000
        /*0020*/ 	.short	0x0001
        /*0022*/ 	.short	0x0008
        /*0024*/ 	.byte	0x00, 0xf0, 0x61, 0x00


	//----- nvinfo : EIATTR_KPARAM_INFO
	.align		4
.L_643:
        /*0028*/ 	.byte	0x04, 0x17
        /*002a*/ 	.short	(.L_645 - .L_644)
.L_644:
        /*002c*/ 	.word	0x00000000
        /*0030*/ 	.short	0x0000
        /*0032*/ 	.short	0x0000
        /*0034*/ 	.byte	0x00, 0xf0, 0x11, 0x00


	//----- nvinfo : EIATTR_SPARSE_MMA_MASK
	.align		4
.L_645:
        /*0038*/ 	.byte	0x03, 0x50
        /*003a*/ 	.short	0x0000


	//----- nvinfo : EIATTR_MAXREG_COUNT
	.align		4
        /*003c*/ 	.byte	0x03, 0x1b
        /*003e*/ 	.short	0x00ff


	//----- nvinfo : EIATTR_MERCURY_ISA_VERSION
	.align		4
        /*0040*/ 	.byte	0x03, 0x5f
        /*0042*/ 	.short	0x0101


	//----- nvinfo : EIATTR_VRC_CTA_INIT_COUNT
	.align		4
        /*0044*/ 	.byte	0x02, 0x4a
	.zero		1
	.zero		1


	//----- nvinfo : EIATTR_EXIT_INSTR_OFFSETS
	.align		4
        /*0048*/ 	.byte	0x04, 0x1c
        /*004a*/ 	.short	(.L_647 - .L_646)


	//   ....[0]....
.L_646:
        /*004c*/ 	.word	0x000017a0


	//   ....[1]....
        /*0050*/ 	.word	0x000017f0


	//   ....[2]....
        /*0054*/ 	.word	0x00002710


	//----- nvinfo : EIATTR_MAX_THREADS
	.align		4
.L_647:
        /*0058*/ 	.byte	0x04, 0x05
        /*005a*/ 	.short	(.L_649 - .L_648)
.L_648:
        /*005c*/ 	.word	0x00000080
        /*0060*/ 	.word	0x00000001
        /*0064*/ 	.word	0x00000001


	//----- nvinfo : EIATTR_CRS_STACK_SIZE
	.align		4
.L_649:
        /*0068*/ 	.byte	0x04, 0x1e
        /*006a*/ 	.short	(.L_651 - .L_650)
.L_650:
        /*006c*/ 	.word	0x00000000


	//----- nvinfo : EIATTR_CBANK_PARAM_SIZE
	.align		4
.L_651:
        /*0070*/ 	.byte	0x03, 0x19
        /*0072*/ 	.short	0x0030


	//----- nvinfo : EIATTR_PARAM_CBANK
	.align		4
        /*0074*/ 	.byte	0x04, 0x0a
        /*0076*/ 	.short	(.L_653 - .L_652)
	.align		4
.L_652:
        /*0078*/ 	.word	index@(.nv.constant0._ZN2at6native29vectorized_elementwise_kernelILi4EZZZNS0_46_GLOBAL__N__5fd40885_13_AmpKernels_cu_3810c27339_amp_non_finite_check_and_unscale_cuda_ERNS_6TensorES4_RKS3_ENKUlvE_clEvENKUlvE_clEvEUldE_St5arrayIPcLm2EEEEviT0_T1_)
        /*007c*/ 	.short	0x0380
        /*007e*/ 	.short	0x0030


	//----- nvinfo : EIATTR_SW_WAR
	.align		4
.L_653:
        /*0080*/ 	.byte	0x04, 0x36
        /*0082*/ 	.short	(.L_655 - .L_654)
.L_654:
        /*0084*/ 	.word	0x00000008
.L_655:


//--------------------- .nv.info._ZN2at6native29vectorized_elementwise_kernelILi8EZZZNS0_46_GLOBAL__N__5fd40885_13_AmpKernels_cu_3810c27339_amp_non_finite_check_and_unscale_cuda_ERNS_6TensorES4_RKS3_ENKUlvE_clEvENKUlvE_clEvEUldE_St5arrayIPcLm2EEEEviT0_T1_ --------------------------
	.section	.nv.info._ZN2at6native29vectorized_elementwise_kernelILi8EZZZNS0_46_GLOBAL__N__5fd40885_13_AmpKernels_cu_3810c27339_amp_non_finite_check_and_unscale_cuda_ERNS_6TensorES4_RKS3_ENKUlvE_clEvENKUlvE_clEvEUldE_St5arrayIPcLm2EEEEviT0_T1_,"",@"SHT_CUDA_INFO"
	.sectionflags	@""
	.align	4


	//----- nvinfo : EIATTR_CUDA_API_VERSION
	.align		4
        /*0000*/ 	.byte	0x04, 0x37
        /*0002*/ 	.short	(.L_657 - .L_656)
.L_656:
        /*0004*/ 	.word	0x00000082


	//----- nvinfo : EIATTR_KPARAM_INFO
	.align		4
.L_657:
        /*0008*/ 	.byte	0x04, 0x17
        /*000a*/ 	.short	(.L_659 - .L_658)
.L_658:
        /*000c*/ 	.word	0x00000000
        /*0010*/ 	.short	0x0002
        /*0012*/ 	.short	0x0020
        /*0014*/ 	.byte	0x00, 0xf0, 0x41, 0x00


	//----- nvinfo : EIATTR_KPARAM_INFO
	.align		4
.L_659:
        /*0018*/ 	.byte	0x04, 0x17
        /*001a*/ 	.short	(.L_661 - .L_660)
.L_660:
        /*001c*/ 	.word	0x00000000
        /*0020*/ 	.short	0x0001
        /*0022*/ 	.short	0x0008
        /*0024*/ 	.byte	0x00, 0xf0, 0x61, 0x00


	//----- nvinfo : EIATTR_KPARAM_INFO
	.align		4
.L_661:
        /*0028*/ 	.byte	0x04, 0x17
        /*002a*/ 	.short	(.L_663 - .L_662)
.L_662:
        /*002c*/ 	.word	0x00000000
        /*0030*/ 	.short	0x0000
        /*0032*/ 	.short	0x0000
        /*0034*/ 	.byte	0x00, 0xf0, 0x11, 0x00


	//----- nvinfo : EIATTR_SPARSE_MMA_MASK
	.align		4
.L_663:
        /*0038*/ 	.byte	0x03, 0x50
        /*003a*/ 	.short	0x0000


	//----- nvinfo : EIATTR_MAXREG_COUNT
	.align		4
        /*003c*/ 	.byte	0x03, 0x1b
        /*003e*/ 	.short	0x00ff


	//----- nvinfo : EIATTR_MERCURY_ISA_VERSION
	.align		4
        /*0040*/ 	.byte	0x03, 0x5f
        /*0042*/ 	.short	0x0101


	//----- nvinfo : EIATTR_VRC_CTA_INIT_COUNT
	.align		4
        /*0044*/ 	.byte	0x02, 0x4a
	.zero		1
	.zero		1


	//----- nvinfo : EIATTR_EXIT_INSTR_OFFSETS
	.align		4
        /*0048*/ 	.byte	0x04, 0x1c
        /*004a*/ 	.short	(.L_665 - .L_664)


	//   ....[0]....
.L_664:
        /*004c*/ 	.word	0x00000010


	//----- nvinfo : EIATTR_MAX_THREADS
	.align		4
.L_665:
        /*0050*/ 	.byte	0x04, 0x05
        /*0052*/ 	.short	(.L_667 - .L_666)
.L_666:
        /*0054*/ 	.word	0x00000080
        /*0058*/ 	.word	0x00000001
        /*005c*/ 	.word	0x00000001


	//----- nvinfo : EIATTR_CBANK_PARAM_SIZE
	.align		4
.L_667:
        /*0060*/ 	.byte	0x03, 0x19
        /*0062*/ 	.short	0x0030


	//----- nvinfo : EIATTR_PARAM_CBANK
	.align		4
        /*0064*/ 	.byte	0x04, 0x0a
        /*0066*/ 	.short	(.L_669 - .L_668)
	.align		4
.L_668:
        /*0068*/ 	.word	index@(.nv.constant0._ZN2at6native29vectorized_elementwise_kernelILi8EZZZNS0_46_GLOBAL__N__5fd40885_13_AmpKernels_cu_3810c27339_amp_non_finite_check_and_unscale_cuda_ERNS_6TensorES4_RKS3_ENKUlvE_clEvENKUlvE_clEvEUldE_St5arrayIPcLm2EEEEviT0_T1_)
        /*006c*/ 	.short	0x0380
        /*006e*/ 	.short	0x0030


	//----- nvinfo : EIATTR_SW_WAR
	.align		4
.L_669:
        /*0070*/ 	.byte	0x04, 0x36
        /*0072*/ 	.short	(.L_671 - .L_670)
.L_670:
        /*0074*/ 	.word	0x00000008
.L_671:


//--------------------- .nv.info._ZN2at6native28amp_update_scale_cuda_kernelEPfPiPKfddi --------------------------
	.section	.nv.info._ZN2at6native28amp_update_scale_cuda_kernelEPfPiPKfddi,"",@"SHT_CUDA_INFO"
	.sectionflags	@""
	.align	4


	//----- nvinfo : EIATTR_CUDA_API_VERSION
	.align		4
        /*0000*/ 	.byte	0x04, 0x37
        /*0002*/ 	.short	(.L_673 - .L_672)
.L_672:
        /*0004*/ 	.word	0x00000082


	//----- nvinfo : EIATTR_KPARAM_INFO
	.align		4
.L_673:
        /*0008*/ 	.byte	0x04, 0x17
        /*000a*/ 	.short	(.L_675 - .L_674)
.L_674:
        /*000c*/ 	.word	0x00000000
        /*0010*/ 	.short	0x0005
        /*0012*/ 	.short	0x0028
        /*0014*/ 	.byte	0x00, 0xf0, 0x11, 0x00


	//----- nvinfo : EIATTR_KPARAM_INFO
	.align		4
.L_675:
        /*0018*/ 	.byte	0x04, 0x17
        /*001a*/ 	.short	(.L_677 - .L_676)
.L_676:
        /*001c*/ 	.word	0x00000000
        /*0020*/ 	.short	0x0004
        /*0022*/ 	.short	0x0020
        /*0024*/ 	.byte	0x00, 0xf0, 0x21, 0x00


	//----- nvinfo : EIATTR_KPARAM_INFO
	.align		4
.L_677:
        /*0028*/ 	.byte	0x04, 0x17
        /*002a*/ 	.short	(.L_679 - .L_678)
.L_678:
        /*002c*/ 	.word	0x00000000
        /*0030*/ 	.short	0x0003
        /*0032*/ 	.short	0x0018
        /*0034*/ 	.byte	0x00, 0xf0, 0x21, 0x00


	//----- nvinfo : EIATTR_KPARAM_INFO
	.align		4
.L_679:
        /*0038*/ 	.byte	0x04, 0x17
        /*003a*/ 	.short	(.L_681 - .L_680)
.L_680:
        /*003c*/ 	.word	0x00000000
        /*0040*/ 	.short	0x0002
        /*0042*/ 	.short	0x0010
        /*0044*/ 	.byte	0x00, 0xf5, 0x21, 0x00


	//----- nvinfo : EIATTR_KPARAM_INFO
	.align		4
.L_681:
        /*0048*/ 	.byte	0x04, 0x17
        /*004a*/ 	.short	(.L_683 - .L_682)
.L_682:
        /*004c*/ 	.word	0x00000000
        /*0050*/ 	.short	0x0001
        /*0052*/ 	.short	0x0008
        /*0054*/ 	.byte	0x00, 0xf5, 0x21, 0x00


	//----- nvinfo : EIATTR_KPARAM_INFO
	.align		4
.L_683:
        /*0058*/ 	.byte	0x04, 0x17
        /*005a*/ 	.short	(.L_685 - .L_684)
.L_684:
        /*005c*/ 	.word	0x00000000
        /*0060*/ 	.short	0x0000
        /*0062*/ 	.short	0x0000
        /*0064*/ 	.byte	0x00, 0xf5, 0x21, 0x00


	//----- nvinfo : EIATTR_SPARSE_MMA_MASK
	.align		4
.L_685:
        /*0068*/ 	.byte	0x03, 0x50
        /*006a*/ 	.short	0x0000


	//----- nvinfo : EIATTR_MAXREG_COUNT
	.align		4
        /*006c*/ 	.byte	0x03, 0x1b
        /*006e*/ 	.short	0x00ff


	//----- nvinfo : EIATTR_MERCURY_ISA_VERSION
	.align		4
        /*0070*/ 	.byte	0x03, 0x5f
        /*0072*/ 	.short	0x0101


	//----- nvinfo : EIATTR_VRC_CTA_INIT_COUNT
	.align		4
        /*0074*/ 	.byte	0x02, 0x4a
	.zero		1
	.zero		1


	//----- nvinfo : EIATTR_EXIT_INSTR_OFFSETS
	.align		4
        /*0078*/ 	.byte	0x04, 0x1c
        /*007a*/ 	.short	(.L_687 - .L_686)


	//   ....[0]....
.L_686:
        /*007c*/ 	.word	0x00000200


	//   ....[1]....
        /*0080*/ 	.word	0x00000410


	//   ....[2]....
        /*0084*/ 	.word	0x00000430


	//----- nvinfo : EIATTR_CBANK_PARAM_SIZE
	.align		4
.L_687:
        /*0088*/ 	.byte	0x03, 0x19
        /*008a*/ 	.short	0x002c


	//----- nvinfo : EIATTR_PARAM_CBANK
	.align		4
        /*008c*/ 	.byte	0x04, 0x0a
        /*008e*/ 	.short	(.L_689 - .L_688)
	.align		4
.L_688:
        /*0090*/ 	.word	index@(.nv.constant0._ZN2at6native28amp_update_scale_cuda_kernelEPfPiPKfddi)
        /*0094*/ 	.short	0x0380
        /*0096*/ 	.short	0x002c


	//----- nvinfo : EIATTR_SW_WAR
	.align		4
.L_689:
        /*0098*/ 	.byte	0x04, 0x36
        /*009a*/ 	.short	(.L_691 - .L_690)
.L_690:
        /*009c*/ 	.word	0x00000008
.L_691:


//--------------------- .nv.callgraph             --------------------------
	.section	.nv.callgraph,"",@"SHT_CUDA_CALLGRAPH"
	.align	4
	.sectionentsize	8
	.align		4
        /*0000*/ 	.word	0x00000000
	.align		4
        /*0004*/ 	.word	0xffffffff
	.align		4
        /*0008*/ 	.word	index@(_ZN2at6native18elementwise_kernelILi128ELi4EZNS0_15gpu_kernel_implIZZZNS0_46_GLOBAL__N__5fd40885_13_AmpKernels_cu_3810c27339_amp_non_finite_check_and_unscale_cuda_ERNS_6TensorES5_RKS4_ENKUlvE_clEvENKUlvE1_clEvEUlN3c104HalfEE_EEvRNS_18TensorIteratorBaseERKT_EUliE_EEviT1_)
	.align		4
        /*000c*/ 	.word	index@(__assertfail)
	.align		4
        /*0010*/ 	.word	index@(_ZN2at6native27unrolled_elementwise_kernelIZZZNS0_46_GLOBAL__N__5fd40885_13_AmpKernels_cu_3810c27339_amp_non_finite_check_and_unscale_cuda_ERNS_6TensorES4_RKS3_ENKUlvE_clEvENKUlvE1_clEvEUlN3c104HalfEE_St5arrayIPcLm2EELi4E23TrivialOffsetCalculatorILi1EjESG_NS0_6memory12LoadWithCastILi1EEENSH_13StoreWithCastILi1EEEEEviT_T0_T2_T3_T4_T5_)
	.align		4
        /*0014*/ 	.word	index@(__assertfail)
	.align		4
        /*0018*/ 	.word	index@(_ZN2at6native18elementwise_kernelILi128ELi4EZNS0_15gpu_kernel_implIZZZNS0_46_GLOBAL__N__5fd40885_13_AmpKernels_cu_3810c27339_amp_non_finite_check_and_unscale_cuda_ERNS_6TensorES5_RKS4_ENKUlvE_clEvENKUlvE0_clEvEUlfE_EEvRNS_18TensorIteratorBaseERKT_EUliE_EEviT1_)
	.align		4
        /*001c*/ 	.word	index@(__assertfail)
	.align		4
        /*0020*/ 	.word	index@(_ZN2at6native27unrolled_elementwise_kernelIZZZNS0_46_GLOBAL__N__5fd40885_13_AmpKernels_cu_3810c27339_amp_non_finite_check_and_unscale_cuda_ERNS_6TensorES4_RKS3_ENKUlvE_clEvENKUlvE0_clEvEUlfE_St5arrayIPcLm2EELi4E23TrivialOffsetCalculatorILi1EjESE_NS0_6memory12LoadWithCastILi1EEENSF_13StoreWithCastILi1EEEEEviT_T0_T2_T3_T4_T5_)
	.align		4
        /*0024*/ 	.word	index@(__assertfail)
	.align		4
        /*0028*/ 	.word	index@(_ZN2at6native18elementwise_kernelILi128ELi4EZNS0_15gpu_kernel_implIZZZNS0_46_GLOBAL__N__5fd40885_13_AmpKernels_cu_3810c27339_amp_non_finite_check_and_unscale_cuda_ERNS_6TensorES5_RKS4_ENKUlvE_clEvENKUlvE_clEvEUldE_EEvRNS_18TensorIteratorBaseERKT_EUliE_EEviT1_)
	.align		4
        /*002c*/ 	.word	index@(__assertfail)
	.align		4
        /*0030*/ 	.word	index@(_ZN2at6native27unrolled_elementwise_kernelIZZZNS0_46_GLOBAL__N__5fd40885_13_AmpKernels_cu_3810c27339_amp_non_finite_check_and_unscale_cuda_ERNS_6TensorES4_RKS3_ENKUlvE_clEvENKUlvE_clEvEUldE_St5arrayIPcLm2EELi4E23TrivialOffsetCalculatorILi1EjESE_NS0_6memory12LoadWithCastILi1EEENSF_13StoreWithCastILi1EEEEEviT_T0_T2_T3_T4_T5_)
	.align		4
        /*0034*/ 	.word	index@(__assertfail)
	.align		4
        /*0038*/ 	.word	0x00000000
	.align		4
        /*003c*/ 	.word	0xfffffffe
	.align		4
        /*0040*/ 	.word	0x00000000
	.align		4
        /*0044*/ 	.word	0xfffffffd
	.align		4
        /*0048*/ 	.word	0x00000000
	.align		4
        /*004c*/ 	.word	0xfffffffc


//--------------------- .nv.constant4             --------------------------
	.section	.nv.constant4,"a",@progbits
	.align	8
	.align		8
.nv.constant4:
        /*0000*/ 	.dword	__unnamed_1
	.align		8
        /*0008*/ 	.dword	__unnamed_2
	.align		8
        /*0010*/ 	.dword	__unnamed_3
	.align		8
        /*0018*/ 	.dword	__unnamed_4
	.align		8
        /*0020*/ 	.dword	__unnamed_5
	.align		8
        /*0028*/ 	.dword	__unnamed_6
	.align		8
        /*0030*/ 	.dword	_ZN44_INTERNAL_5fd40885_13_AmpKernels_cu_3810c2734cuda3std3__45__cpo5beginE
	.align		8
        /*0038*/ 	.dword	_ZN44_INTERNAL_5fd40885_13_AmpKernels_cu_3810c2734cuda3std3__45__cpo3endE
	.align		8
        /*0040*/ 	.dword	_ZN44_INTERNAL_5fd40885_13_AmpKernels_cu_3810c2734cuda3std3__45__cpo6cbeginE
	.align		8
        /*0048*/ 	.dword	_ZN44_INTERNAL_5fd40885_13_AmpKernels_cu_3810c2734cuda3std3__45__cpo4cendE
	.align		8
        /*0050*/ 	.dword	_ZN44_INTERNAL_5fd40885_13_AmpKernels_cu_3810c2734cuda3std3__45__cpo6rbeginE
	.align		8
        /*0058*/ 	.dword	_ZN44_INTERNAL_5fd40885_13_AmpKernels_cu_3810c2734cuda3std3__45__cpo4rendE
	.align		8
        /*0060*/ 	.dword	_ZN44_INTERNAL_5fd40885_13_AmpKernels_cu_3810c2734cuda3std3__45__cpo7crbeginE
	.align		8
        /*0068*/ 	.dword	_ZN44_INTERNAL_5fd40885_13_AmpKernels_cu_3810c2734cuda3std3__45__cpo5crendE
	.align		8
        /*0070*/ 	.dword	_ZN44_INTERNAL_5fd40885_13_AmpKernels_cu_3810c2734cuda3std3__446_GLOBAL__N__5fd40885_13_AmpKernels_cu_3810c2736ignoreE
	.align		8
        /*0078*/ 	.dword	_ZN44_INTERNAL_5fd40885_13_AmpKernels_cu_3810c2734cuda3std3__419piecewise_constructE
	.align		8
        /*0080*/ 	.dword	_ZN44_INTERNAL_5fd40885_13_AmpKernels_cu_3810c2734cuda3std3__48in_placeE
	.align		8
        /*0088*/ 	.dword	_ZN44_INTERNAL_5fd40885_13_AmpKernels_cu_3810c2734cuda3std3__420unreachable_sentinelE
	.align		8
        /*0090*/ 	.dword	_ZN44_INTERNAL_5fd40885_13_AmpKernels_cu_3810c2734cuda3std6ranges3__45__cpo4swapE
	.align		8
        /*0098*/ 	.dword	_ZN44_INTERNAL_5fd40885_13_AmpKernels_cu_3810c2734cuda3std6ranges3__45__cpo9iter_moveE
	.align		8
        /*00a0*/ 	.dword	_ZN44_INTERNAL_5fd40885_13_AmpKernels_cu_3810c2734cuda3std6ranges3__45__cpo5beginE
	.align		8
        /*00a8*/ 	.dword	_ZN44_INTERNAL_5fd40885_13_AmpKernels_cu_3810c2734cuda3std6ranges3__45__cpo3endE
	.align		8
        /*00b0*/ 	.dword	_ZN44_INTERNAL_5fd40885_13_AmpKernels_cu_3810c2734cuda3std6ranges3__45__cpo6cbeginE
	.align		8
        /*00b8*/ 	.dword	_ZN44_INTERNAL_5fd40885_13_AmpKernels_cu_3810c2734cuda3std6ranges3__45__cpo4cendE
	.align		8
        /*00c0*/ 	.dword	_ZN44_INTERNAL_5fd40885_13_AmpKernels_cu_3810c2734cuda3std6ranges3__45__cpo7advanceE
	.align		8
        /*00c8*/ 	.dword	_ZN44_INTERNAL_5fd40885_13_AmpKernels_cu_3810c2734cuda3std6ranges3__45__cpo9iter_swapE
	.align		8
        /*00d0*/ 	.dword	_ZN44_INTERNAL_5fd40885_13_AmpKernels_cu_3810c2734cuda3std6ranges3__45__cpo4nextE
	.align		8
        /*00d8*/ 	.dword	_ZN44_INTERNAL_5fd40885_13_AmpKernels_cu_3810c2734cuda3std6ranges3__45__cpo4prevE
	.align		8
        /*00e0*/ 	.dword	_ZN44_INTERNAL_5fd40885_13_AmpKernels_cu_3810c2734cuda3std6ranges3__45__cpo4dataE
	.align		8
        /*00e8*/ 	.dword	_ZN44_INTERNAL_5fd40885_13_AmpKernels_cu_3810c2734cuda3std6ranges3__45__cpo5cdataE
	.align		8
        /*00f0*/ 	.dword	_ZN44_INTERNAL_5fd40885_13_AmpKernels_cu_3810c2734cuda3std6ranges3__45__cpo4sizeE
	.align		8
        /*00f8*/ 	.dword	_ZN44_INTERNAL_5fd40885_13_AmpKernels_cu_3810c2734cuda3std6ranges3__45__cpo5ssizeE
	.align		8
        /*0100*/ 	.dword	_ZN44_INTERNAL_5fd40885_13_AmpKernels_cu_3810c2734cuda3std6ranges3__45__cpo8distanceE
	.align		8
        /*0108*/ 	.dword	_ZN44_INTERNAL_5fd40885_13_AmpKernels_cu_3810c2736thrust24THRUST_300001_SM_1030_NS6system6detail10sequential3seqE
	.align		8
        /*0110*/ 	.dword	$str$6
	.align		8
        /*0118*/ 	.dword	$str$7
	.align		8
        /*0120*/ 	.dword	__assertfail


//--------------------- .text._ZN2at6native46_GLOBAL__N__5fd40885_13_AmpKernels_cu_3810c27325multi_tensor_apply_kernelINS1_18TensorListMetadataILi1EEENS1_14UnaryOpFunctorIN3c104HalfELi1ELi1ELi0EEEJZZZNS0_47_amp_foreach_non_finite_check_and_unscale_cuda_ENS6_8ArrayRefINS_6TensorEEERSA_RKSA_ENKUlvE_clEvENKUlvE1_clEvEUlfE_EEEvT_T0_DpT1_ --------------------------
	.section	.text._ZN2at6native46_GLOBAL__N__5fd40885_13_AmpKernels_cu_3810c27325multi_tensor_apply_kernelINS1_18TensorListMetadataILi1EEENS1_14UnaryOpFunctorIN3c104HalfELi1ELi1ELi0EEEJZZZNS0_47_amp_foreach_non_finite_check_and_unscale_cuda_ENS6_8ArrayRefINS_6TensorEEERSA_RKSA_ENKUlvE_clEvENKUlvE1_clEvEUlfE_EEEvT_T0_DpT1_,"ax",@progbits
	.align	128
.text._ZN2at6native46_GLOBAL__N__5fd40885_13_AmpKernels_cu_3810c27325multi_tensor_apply_kernelINS1_18TensorListMetadataILi1EEENS1_14UnaryOpFunctorIN3c104HalfELi1ELi1ELi0EEEJZZZNS0_47_amp_foreach_non_finite_check_and_unscale_cuda_ENS6_8ArrayRefINS_6TensorEEERSA_RKSA_ENKUlvE_clEvENKUlvE1_clEvEUlfE_EEEvT_T0_DpT1_:
        .type           _ZN2at6native46_GLOBAL__N__5fd40885_13_AmpKernels_cu_3810c27325multi_tensor_apply_kernelINS1_18TensorListMetadataILi1EEENS1_14UnaryOpFunctorIN3c104HalfELi1ELi1ELi0EEEJZZZNS0_47_amp_foreach_non_finite_check_and_unscale_cuda_ENS6_8ArrayRefINS_6TensorEEERSA_RKSA_ENKUlvE_clEvENKUlvE1_clEvEUlfE_EEEvT_T0_DpT1_,@function
        .size           _ZN2at6native46_GLOBAL__N__5fd40885_13_AmpKernels_cu_3810c27325multi_tensor_apply_kernelINS1_18TensorListMetadataILi1EEENS1_14UnaryOpFunctorIN3c104HalfELi1ELi1ELi0EEEJZZZNS0_47_amp_foreach_non_finite_check_and_unscale_cuda_ENS6_8ArrayRefINS_6TensorEEERSA_RKSA_ENKUlvE_clEvENKUlvE1_clEvEUlfE_EEEvT_T0_DpT1_,(.L_x_1883 - _ZN2at6native46_GLOBAL__N__5fd40885_13_AmpKernels_cu_3810c27325multi_tensor_apply_kernelINS1_18TensorListMetadataILi1EEENS1_14UnaryOpFunctorIN3c104HalfELi1ELi1ELi0EEEJZZZNS0_47_amp_foreach_non_finite_check_and_unscale_cuda_ENS6_8ArrayRefINS_6TensorEEERSA_RKSA_ENKUlvE_clEvENKUlvE1_clEvEUlfE_EEEvT_T0_DpT1_)
        .other          _ZN2at6native46_GLOBAL__N__5fd40885_13_AmpKernels_cu_3810c27325multi_tensor_apply_kernelINS1_18TensorListMetadataILi1EEENS1_14UnaryOpFunctorIN3c104HalfELi1ELi1ELi0EEEJZZZNS0_47_amp_foreach_non_finite_check_and_unscale_cuda_ENS6_8ArrayRefINS_6TensorEEERSA_RKSA_ENKUlvE_clEvENKUlvE1_clEvEUlfE_EEEvT_T0_DpT1_,@"STO_CUDA_ENTRY STV_DEFAULT"
_ZN2at6native46_GLOBAL__N__5fd40885_13_AmpKernels_cu_3810c27325multi_tensor_apply_kernelINS1_18TensorListMetadataILi1EEENS1_14UnaryOpFunctorIN3c104HalfELi1ELi1ELi0EEEJZZZNS0_47_amp_foreach_non_finite_check_and_unscale_cuda_ENS6_8ArrayRefINS_6TensorEEERSA_RKSA_ENKUlvE_clEvENKUlvE1_clEvEUlfE_EEEvT_T0_DpT1_:
[----:B------:R-:W-:Y:S01]  /*0000*/  LDC R1, c[0x0][0x37c] ;  /* 0x0000df00ff017b82 */ /* 0x000fe20000000800 */
[----:B------:R-:W0:Y:S01]  /*0010*/  S2R R8, SR_CTAID.X ;  /* 0x0000000000087919 */ /* 0x000e220000002500 */
[----:B------:R-:W1:Y:S06]  /*0020*/  LDCU.64 UR6, c[0x0][0x358] ;  /* 0x00006b00ff0677ac */ /* 0x000e6c0008000a00 */
[----:B0-----:R-:W0:Y:S01]  /*0030*/  LDC.U8 R0, c[0x0][R8+0xa60] ;  /* 0x0002980008007b82 */ /* 0x001e220000000000 */
[----:B------:R-:W-:-:S07]  /*0040*/  IMAD R6, R8, 0x3, R8 ;  /* 0x0000000308067824 */ /* 0x000fce00078e0208 */
[----:B------:R-:W2:Y:S01]  /*0050*/  LDC R5, c[0x0][R6+0xba0] ;  /* 0x0002e80006057b82 */ /* 0x000ea20000000800 */
[----:B0-----:R-:W-:-:S07]  /*0060*/  IMAD.SHL.U32 R7, R0, 0x8, RZ ;  /* 0x0000000800077824 */ /* 0x001fce00078e00ff */
[----:B------:R-:W2:Y:S08]  /*0070*/  LDC.64 R2, c[0x0][R7+0x380] ;  /* 0x0000e00007027b82 */ /* 0x000eb00000000a00 */
[----:B------:R-:W0:Y:S01]  /*0080*/  LDC.64 R16, c[0x0][R7+0x6f0] ;  /* 0x0001bc0007107b82 */ /* 0x000e220000000a00 */
[----:B--2---:R-:W-:-:S04]  /*0090*/  IMAD.WIDE R2, R5, 0x20000, R2 ;  /* 0x0002000005027825 */ /* 0x004fc800078e0202 */
[----:B------:R-:W-:Y:S01]  /*00a0*/  IMAD.WIDE R4, R5, 0x10000, RZ ;  /* 0x0001000005047825 */ /* 0x000fe200078e02ff */
[C---:B0-----:R-:W-:Y:S02]  /*00b0*/  LOP3.LUT R9, R16.reuse, 0x3, RZ, 0xc0, !PT ;  /* 0x0000000310097812 */ /* 0x041fe400078ec0ff */
[----:B------:R-:W-:Y:S02]  /*00c0*/  IADD3 R0, P1, PT, R16, -R4, RZ ;  /* 0x8000000410007210 */ /* 0x000fe40007f3e0ff */
[----:B------:R-:W-:-:S03]  /*00d0*/  LOP3.LUT P0, RZ, R9, 0x7, R2, 0xf8, !PT ;  /* 0x0000000709ff7812 */ /* 0x000fc6000780f802 */
[----:B------:R-:W-:Y:S01]  /*00e0*/  IMAD.X R16, R17, 0x1, ~R5, P1 ;  /* 0x0000000111107824 */ /* 0x000fe200008e0e05 */
[----:B------:R-:W-:-:S13]  /*00f0*/  LOP3.LUT P0, RZ, RZ, RZ, RZ, 0xfc, P0 ;  /* 0x000000ffffff7212 */ /* 0x000fda000000fcff */
[----:B-1----:R-:W-:Y:S05]  /*0100*/  @!P0 BRA `(.L_x_0) ;  /* 0x0000000400748947 */ /* 0x002fea0003800000 */
[----:B------:R-:W-:-:S04]  /*0110*/  ISETP.GE.U32.AND P0, PT, R0, 0x1, PT ;  /* 0x000000010000780c */ /* 0x000fc80003f06070 */
[----:B------:R-:W-:-:S13]  /*0120*/  ISETP.GE.AND.EX P0, PT, R16, RZ, PT, P0 ;  /* 0x000000ff1000720c */ /* 0x000fda0003f06300 */
[----:B------:R-:W-:Y:S05]  /*0130*/  @!P0 EXIT ;  /* 0x000000000000894d */ /* 0x000fea0003800000 */
[----:B------:R-:W0:Y:S01]  /*0140*/  S2R R22, SR_TID.X ;  /* 0x0000000000167919 */ /* 0x000e220000002100 */
[----:B------:R-:W-:Y:S01]  /*0150*/  ISETP.LT.U32.AND P0, PT, R0, 0x10000, PT ;  /* 0x000100000000780c */ /* 0x000fe20003f01070 */
[----:B------:R-:W1:Y:S03]  /*0160*/  LDCU UR8, c[0x0][0x360] ;  /* 0x00006c00ff0877ac */ /* 0x000e660008000800 */
[----:B------:R-:W-:Y:S01]  /*0170*/  ISETP.LT.U32.AND.EX P0, PT, R16, RZ, PT, P0 ;  /* 0x000000ff1000720c */ /* 0x000fe20003f01100 */
[----:B------:R-:W-:Y:S01]  /*0180*/  UMOV UR4, URZ ;  /* 0x000000ff00047c82 */ /* 0x000fe20008000000 */
[----:B------:R-:W-:Y:S02]  /*0190*/  UMOV UR5, URZ ;  /* 0x000000ff00057c82 */ /* 0x000fe40008000000 */
[----:B------:R-:W-:Y:S02]  /*01a0*/  SEL R0, R0, 0x10000, P0 ;  /* 0x0001000000007807 */ /* 0x000fe40000000000 */
[----:B------:R-:W-:-:S07]  /*01b0*/  SEL R16, R16, RZ, P0 ;  /* 0x000000ff10107207 */ /* 0x000fce0000000000 */
.L_x_1:
[----:B0-----:R-:W-:Y:S02]  /*01c0*/  IADD3 R5, P0, PT, R22, UR4, RZ ;  /* 0x0000000416057c10 */ /* 0x001fe4000ff1e0ff */
[----:B---3--:R-:W-:Y:S02]  /*01d0*/  PRMT R17, RZ, 0x7610, R17 ;  /* 0x00007610ff117816 */ /* 0x008fe40000000011 */
[C---:B------:R-:W-:Y:S01]  /*01e0*/  ISETP.GE.U32.AND P2, PT, R5.reuse, R0, PT ;  /* 0x000000000500720c */ /* 0x040fe20003f46070 */
[----:B------:R-:W-:Y:S01]  /*01f0*/  IMAD.X R7, RZ, RZ, UR5, P0 ;  /* 0x00000005ff077e24 */ /* 0x000fe200080e06ff */
[----:B------:R-:W-:-:S04]  /*0200*/  LEA R8, P0, R5, R2, 0x1 ;  /* 0x0000000205087211 */ /* 0x000fc800078008ff */
[----:B------:R-:W-:Y:S02]  /*0210*/  ISETP.GE.U32.AND.EX P2, PT, R7, R16, PT, P2 ;  /* 0x000000100700720c */ /* 0x000fe40003f46120 */
[----:B------:R-:W-:-:S11]  /*0220*/  LEA.HI.X R9, R5, R3, R7, 0x1, P0 ;  /* 0x0000000305097211 */ /* 0x000fd600000f0c07 */
[----:B------:R-:W2:Y:S01]  /*0230*/  @!P2 LDG.E.U16 R17, desc[UR6][R8.64] ;  /* 0x000000060811a981 */ /* 0x000ea2000c1e1500 */
[----:B-1----:R-:W-:Y:S01]  /*0240*/  IADD3 R5, P0, PT, R5, UR8, RZ ;  /* 0x0000000805057c10 */ /* 0x002fe2000ff1e0ff */
[----:B------:R-:W-:Y:S01]  /*0250*/  USHF.L.U32 UR9, UR8, 0x1, URZ ;  /* 0x0000000108097899 */ /* 0x000fe200080006ff */
[----:B------:R-:W-:Y:S01]  /*0260*/  PRMT R23, RZ, 0x7610, R23 ;  /* 0x00007610ff177816 */ /* 0x000fe20000000017 */
[----:B------:R-:W-:Y:S01]  /*0270*/  USHF.R.U32.HI UR10, URZ, 0x1f, UR8 ;  /* 0x0000001fff0a7899 */ /* 0x000fe20008011608 */
[----:B------:R-:W-:Y:S01]  /*0280*/  ISETP.GE.U32.AND P1, PT, R5, R0, PT ;  /* 0x000000000500720c */ /* 0x000fe20003f26070 */
[----:B------:R-:W-:Y:S02]  /*0290*/  IMAD.X R7, RZ, RZ, R7, P0 ;  /* 0x000000ffff077224 */ /* 0x000fe400000e0607 */
[----:B------:R-:W-:-:S03]  /*02a0*/  IADD3 R12, P0, PT, R8, UR9, RZ ;  /* 0x00000009080c7c10 */ /* 0x000fc6000ff1e0ff */
[----:B------:R-:W-:Y:S02]  /*02b0*/  ISETP.GE.U32.AND.EX P1, PT, R7, R16, PT, P1 ;  /* 0x000000100700720c */ /* 0x000fe40003f26110 */
[----:B------:R-:W-:Y:S02]  /*02c0*/  IADD3.X R13, PT, PT, R9, UR10, RZ, P0, !PT ;  /* 0x0000000a090d7c10 */ /* 0x000fe400087fe4ff */
[----:B------:R-:W-:Y:S02]  /*02d0*/  IADD3 R11, P0, PT, R5, UR8, RZ ;  /* 0x00000008050b7c10 */ /* 0x000fe4000ff1e0ff */
[----:B------:R-:W0:Y:S02]  /*02e0*/  LDC.64 R4, c[0x0][0x10b8] ;  /* 0x00042e00ff047b82 */ /* 0x000e240000000a00 */
[----:B------:R-:W-:-:S05]  /*02f0*/  IADD3 R19, P5, PT, R11, UR8, RZ ;  /* 0x000000080b137c10 */ /* 0x000fca000ffbe0ff */
[----:B------:R-:W3:Y:S01]  /*0300*/  @!P1 LDG.E.U16 R23, desc[UR6][R12.64] ;  /* 0x000000060c179981 */ /* 0x000ee2000c1e1500 */
[----:B------:R-:W-:Y:S01]  /*0310*/  IMAD.X R7, RZ, RZ, R7, P0 ;  /* 0x000000ffff077224 */ /* 0x000fe200000e0607 */
[-C--:B------:R-:W-:Y:S02]  /*0320*/  ISETP.GE.U32.AND P0, PT, R11, R0.reuse, PT ;  /* 0x000000000b00720c */ /* 0x080fe40003f06070 */
[----:B------:R-:W-:Y:S01]  /*0330*/  ISETP.GE.U32.AND P3, PT, R19, R0, PT ;  /* 0x000000001300720c */ /* 0x000fe20003f66070 */
[----:B------:R-:W-:Y:S01]  /*0340*/  IMAD.X R11, RZ, RZ, R7, P5 ;  /* 0x000000ffff0b7224 */ /* 0x000fe200028e0607 */
[----:B------:R-:W-:Y:S02]  /*0350*/  IADD3 R10, P5, PT, R12, UR9, RZ ;  /* 0x000000090c0a7c10 */ /* 0x000fe4000ffbe0ff */
[-C--:B------:R-:W-:Y:S02]  /*0360*/  ISETP.GE.U32.AND.EX P0, PT, R7, R16.reuse, PT, P0 ;  /* 0x000000100700720c */ /* 0x080fe40003f06100 */
[----:B------:R-:W-:-:S02]  /*0370*/  ISETP.GE.U32.AND.EX P3, PT, R11, R16, PT, P3 ;  /* 0x000000100b00720c */ /* 0x000fc40003f66130 */
[----:B------:R-:W-:Y:S02]  /*0380*/  IADD3.X R11, PT, PT, R13, UR10, RZ, P5, !PT ;  /* 0x0000000a0d0b7c10 */ /* 0x000fe4000affe4ff */
[----:B------:R-:W-:Y:S02]  /*0390*/  IADD3 R6, P5, PT, R10, UR9, RZ ;  /* 0x000000090a067c10 */ /* 0x000fe4000ffbe0ff */
[----:B------:R-:W-:Y:S02]  /*03a0*/  PRMT R25, RZ, 0x7610, R25 ;  /* 0x00007610ff197816 */ /* 0x000fe40000000019 */
[----:B------:R-:W-:Y:S02]  /*03b0*/  PRMT R21, RZ, 0x7610, R21 ;  /* 0x00007610ff157816 */ /* 0x000fe40000000015 */
[----:B------:R-:W-:Y:S02]  /*03c0*/  IADD3.X R7, PT, PT, R11, UR10, RZ, P5, !PT ;  /* 0x0000000a0b077c10 */ /* 0x000fe4000affe4ff */
[----:B------:R-:W4:Y:S04]  /*03d0*/  @!P0 LDG.E.U16 R25, desc[UR6][R10.64] ;  /* 0x000000060a198981 */ /* 0x000f28000c1e1500 */
[----:B------:R-:W5:Y:S01]  /*03e0*/  @!P3 LDG.E.U16 R21, desc[UR6][R6.64] ;  /* 0x000000060615b981 */ /* 0x000f62000c1e1500 */
[----:B--2---:R-:W-:-:S05]  /*03f0*/  HADD2.F32 R17, -RZ, R17.H0_H0 ;  /* 0x20000011ff117230 */ /* 0x004fca0000004100 */
[----:B------:R-:W-:-:S13]  /*0400*/  FSETP.NE.FTZ.AND P4, PT, |R17|, +INF , PT ;  /* 0x7f8000001100780b */ /* 0x000fda0003f95200 */
[----:B------:R-:W1:Y:S01]  /*0410*/  @!P4 LDC.64 R14, c[0x0][0x10b0] ;  /* 0x00042c00ff0ecb82 */ /* 0x000e620000000a00 */
[----:B------:R-:W-:-:S05]  /*0420*/  @!P4 IMAD.MOV.U32 R27, RZ, RZ, 0x3f800000 ;  /* 0x3f800000ff1bc424 */ /* 0x000fca00078e00ff */
[----:B-1----:R1:W-:Y:S04]  /*0430*/  @!P4 STG.E desc[UR6][R14.64], R27 ;  /* 0x0000001b0e00c986 */ /* 0x0023e8000c101906 */
[----:B0-----:R-:W2:Y:S01]  /*0440*/  LDG.E R20, desc[UR6][R4.64] ;  /* 0x0000000604147981 */ /* 0x001ea2000c1e1900 */
[----:B---3--:R-:W-:-:S05]  /*0450*/  HADD2.F32 R23, -RZ, R23.H0_H0 ;  /* 0x20000017ff177230 */ /* 0x008fca0000004100 */
[----:B------:R-:W-:-:S13]  /*0460*/  FSETP.NE.FTZ.AND P4, PT, |R23|, +INF , PT ;  /* 0x7f8000001700780b */ /* 0x000fda0003f95200 */
[----:B------:R-:W0:Y:S01]  /*0470*/  @!P4 LDC.64 R18, c[0x0][0x10b0] ;  /* 0x00042c00ff12cb82 */ /* 0x000e220000000a00 */
[----:B------:R-:W-:-:S05]  /*0480*/  @!P4 IMAD.MOV.U32 R29, RZ, RZ, 0x3f800000 ;  /* 0x3f800000ff1dc424 */ /* 0x000fca00078e00ff */
[----:B0-----:R0:W-:Y:S01]  /*0490*/  @!P4 STG.E desc[UR6][R18.64], R29 ;  /* 0x0000001d1200c986 */ /* 0x0011e2000c101906 */
[----:B--2---:R-:W-:-:S13]  /*04a0*/  FSETP.NEU.FTZ.AND P5, PT, R20, 1, PT ;  /* 0x3f8000001400780b */ /* 0x004fda0003fbd000 */
[----:B------:R-:W-:Y:S02]  /*04b0*/  @P5 FMUL.FTZ R17, R17, R20 ;  /* 0x0000001411115220 */ /* 0x000fe40000410000 */
[----:B------:R-:W2:Y:S01]  /*04c0*/  @!P4 LDG.E R20, desc[UR6][R4.64] ;  /* 0x000000060414c981 */ /* 0x000ea2000c1e1900 */
[----:B----4-:R-:W-:-:S05]  /*04d0*/  HADD2.F32 R25, -RZ, R25.H0_H0 ;  /* 0x20000019ff197230 */ /* 0x010fca0000004100 */
[----:B------:R-:W-:-:S13]  /*04e0*/  FSETP.NE.FTZ.AND P4, PT, |R25|, +INF , PT ;  /* 0x7f8000001900780b */ /* 0x000fda0003f95200 */
[----:B-1----:R-:W1:Y:S01]  /*04f0*/  @!P4 LDC.64 R14, c[0x0][0x10b0] ;  /* 0x00042c00ff0ecb82 */ /* 0x002e620000000a00 */
[----:B------:R-:W-:-:S05]  /*0500*/  @!P4 IMAD.MOV.U32 R27, RZ, RZ, 0x3f800000 ;  /* 0x3f800000ff1bc424 */ /* 0x000fca00078e00ff */
[----:B-1----:R3:W-:Y:S01]  /*0510*/  @!P4 STG.E desc[UR6][R14.64], R27 ;  /* 0x0000001b0e00c986 */ /* 0x0027e2000c101906 */
[----:B--2---:R-:W-:-:S13]  /*0520*/  FSETP.NEU.FTZ.AND P5, PT, R20, 1, PT ;  /* 0x3f8000001400780b */ /* 0x004fda0003fbd000 */
[----:B------:R-:W-:Y:S02]  /*0530*/  @P5 FMUL.FTZ R23, R23, R20 ;  /* 0x0000001417175220 */ /* 0x000fe40000410000 */
[----:B------:R-:W2:Y:S01]  /*0540*/  @!P4 LDG.E R20, desc[UR6][R4.64] ;  /* 0x000000060414c981 */ /* 0x000ea2000c1e1900 */
[----:B-----5:R-:W-:-:S05]  /*0550*/  HADD2.F32 R21, -RZ, R21.H0_H0 ;  /* 0x20000015ff157230 */ /* 0x020fca0000004100 */
[----:B------:R-:W-:-:S13]  /*0560*/  FSETP.NE.FTZ.AND P4, PT, |R21|, +INF , PT ;  /* 0x7f8000001500780b */ /* 0x000fda0003f95200 */
[----:B0-----:R-:W0:Y:S01]  /*0570*/  @!P4 LDC.64 R18, c[0x0][0x10b0] ;  /* 0x00042c00ff12cb82 */ /* 0x001e220000000a00 */
[----:B------:R-:W-:-:S05]  /*0580*/  @!P4 IMAD.MOV.U32 R29, RZ, RZ, 0x3f800000 ;  /* 0x3f800000ff1dc424 */ /* 0x000fca00078e00ff */
[----:B0-----:R3:W-:Y:S01]  /*0590*/  @!P4 STG.E desc[UR6][R18.64], R29 ;  /* 0x0000001d1200c986 */ /* 0x0017e2000c101906 */
[----:B--2---:R-:W-:-:S13]  /*05a0*/  FSETP.NEU.FTZ.AND P5, PT, R20, 1, PT ;  /* 0x3f8000001400780b */ /* 0x004fda0003fbd000 */
[----:B------:R-:W-:Y:S02]  /*05b0*/  @P5 FMUL.FTZ R25, R20, R25 ;  /* 0x0000001914195220 */ /* 0x000fe40000410000 */
[----:B------:R0:W2:Y:S01]  /*05c0*/  @!P4 LDG.E R20, desc[UR6][R4.64] ;  /* 0x000000060414c981 */ /* 0x0000a2000c1e1900 */
[----:B------:R-:W-:Y:S01]  /*05d0*/  ULEA UR4, UP0, UR8, UR4, 0x2 ;  /* 0x0000000408047291 */ /* 0x000fe2000f8010ff */
[----:B------:R-:W-:Y:S02]  /*05e0*/  F2FP.F16.F32.PACK_AB R17, RZ, R17 ;  /* 0x00000011ff11723e */ /* 0x000fe400000000ff */
[----:B------:R-:W-:Y:S01]  /*05f0*/  F2FP.F16.F32.PACK_AB R23, RZ, R23 ;  /* 0x00000017ff17723e */ /* 0x000fe200000000ff */
[----:B------:R-:W-:Y:S01]  /*0600*/  UIADD3.X UR5, UPT, UPT, URZ, UR5, URZ, UP0, !UPT ;  /* 0x00000005ff057290 */ /* 0x000fe200087fe4ff */
[----:B------:R-:W-:Y:S01]  /*0610*/  F2FP.F16.F32.PACK_AB R25, RZ, R25 ;  /* 0x00000019ff19723e */ /* 0x000fe200000000ff */
[----:B------:R3:W-:Y:S04]  /*0620*/  @!P2 STG.E.U16 desc[UR6][R8.64], R17 ;  /* 0x000000110800a986 */ /* 0x0007e8000c101506 */
[----:B------:R3:W-:Y:S01]  /*0630*/  @!P1 STG.E.U16 desc[UR6][R12.64], R23 ;  /* 0x000000170c009986 */ /* 0x0007e2000c101506 */
[----:B0-----:R-:W-:-:S03]  /*0640*/  IMAD.U32 R5, RZ, RZ, UR5 ;  /* 0x00000005ff057e24 */ /* 0x001fc6000f8e00ff */
[----:B------:R3:W-:Y:S01]  /*0650*/  @!P0 STG.E.U16 desc[UR6][R10.64], R25 ;  /* 0x000000190a008986 */ /* 0x0007e2000c101506 */
[----:B------:R-:W-:-:S04]  /*0660*/  ISETP.LE.U32.AND P0, PT, R0, UR4, PT ;  /* 0x0000000400007c0c */ /* 0x000fc8000bf03070 */
[----:B------:R-:W-:Y:S02]  /*0670*/  ISETP.GE.U32.AND.EX P0, PT, R5, R16, PT, P0 ;  /* 0x000000100500720c */ /* 0x000fe40003f06100 */
[----:B--2---:R-:W-:-:S13]  /*0680*/  FSETP.NEU.FTZ.AND P4, PT, R20, 1, PT ;  /* 0x3f8000001400780b */ /* 0x004fda0003f9d000 */
[----:B------:R-:W-:-:S05]  /*0690*/  @P4 FMUL.FTZ R21, R21, R20 ;  /* 0x0000001415154220 */ /* 0x000fca0000410000 */
[----:B------:R-:W-:-:S05]  /*06a0*/  F2FP.F16.F32.PACK_AB R21, RZ, R21 ;  /* 0x00000015ff15723e */ /* 0x000fca00000000ff */
[----:B------:R3:W-:Y:S01]  /*06b0*/  @!P3 STG.E.U16 desc[UR6][R6.64], R21 ;  /* 0x000000150600b986 */ /* 0x0007e2000c101506 */
[----:B------:R-:W-:Y:S05]  /*06c0*/  @!P0 BRA `(.L_x_1) ;  /* 0xfffffff800bc8947 */ /* 0x000fea000383ffff */
[----:B------:R-:W-:Y:S05]  /*06d0*/  EXIT ;  /* 0x000000000000794d */ /* 0x000fea0003800000 */
.L_x_0:
[----:B------:R-:W0:Y:S02]  /*06e0*/  S2R R10, SR_TID.X ;  /* 0x00000000000a7919 */ /* 0x000e240000002100 */
[----:B0-----:R-:W-:-:S03]  /*06f0*/  IMAD.WIDE.U32 R4, R10, 0x4, RZ ;  /* 0x000000040a047825 */ /* 0x001fc600078e00ff */
[----:B------:R-:W-:-:S04]  /*0700*/  ISETP.GE.U32.AND P0, PT, R4, R0, PT ;  /* 0x000000000400720c */ /* 0x000fc80003f06070 */
[----:B------:R-:W-:-:S13]  /*0710*/  ISETP.GE.AND.EX P0, PT, R5, R16, PT, P0 ;  /* 0x000000100500720c */ /* 0x000fda0003f06300 */
[----:B------:R-:W-:Y:S05]  /*0720*/  @P0 EXIT ;  /* 0x000000000000094d */ /* 0x000fea0003800000 */
[----:B------:R-:W-:Y:S01]  /*0730*/  IMAD.MOV.U32 R11, RZ, RZ, RZ ;  /* 0x000000ffff0b7224 */ /* 0x000fe200078e00ff */
[----:B------:R-:W0:Y:S06]  /*0740*/  LDCU UR4, c[0x0][0x360] ;  /* 0x00006c00ff0477ac */ /* 0x000e2c0008000800 */
.L_x_2:
[----:B------:R-:W-:-:S04]  /*0750*/  LEA R4, P0, R10, R2, 0x3 ;  /* 0x000000020a047211 */ /* 0x000fc800078018ff */
[----:B------:R-:W-:-:S05]  /*0760*/  LEA.HI.X R5, R10, R3, R11, 0x3, P0 ;  /* 0x000000030a057211 */ /* 0x000fca00000f1c0b */
[----:B------:R-:W2:Y:S01]  /*0770*/  LDG.E.64 R8, desc[UR6][R4.64] ;  /* 0x0000000604087981 */ /* 0x000ea2000c1e1b00 */
[----:B------:R-:W1:Y:S01]  /*0780*/  LDC.64 R6, c[0x0][0x10b8] ;  /* 0x00042e00ff067b82 */ /* 0x000e620000000a00 */
[----:B--2---:R-:W-:-:S05]  /*0790*/  HADD2.F32 R17, -RZ, R8.H0_H0 ;  /* 0x20000008ff117230 */ /* 0x004fca0000004100 */
[----:B------:R-:W-:-:S13]  /*07a0*/  FSETP.NE.FTZ.AND P0, PT, |R17|, +INF , PT ;  /* 0x7f8000001100780b */ /* 0x000fda0003f15200 */
[----:B------:R-:W2:Y:S01]  /*07b0*/  @!P0 LDC.64 R12, c[0x0][0x10b0] ;  /* 0x00042c00ff0c8b82 */ /* 0x000ea20000000a00 */
[----:B------:R-:W-:-:S05]  /*07c0*/  @!P0 IMAD.MOV.U32 R21, RZ, RZ, 0x3f800000 ;  /* 0x3f800000ff158424 */ /* 0x000fca00078e00ff */
[----:B--2---:R2:W-:Y:S04]  /*07d0*/  @!P0 STG.E desc[UR6][R12.64], R21 ;  /* 0x000000150c008986 */ /* 0x0045e8000c101906 */
[----:B-1----:R-:W3:Y:S01]  /*07e0*/  LDG.E R19, desc[UR6][R6.64] ;  /* 0x0000000606137981 */ /* 0x002ee2000c1e1900 */
[----:B------:R-:W-:-:S05]  /*07f0*/  HADD2.F32 R18, -RZ, R8.H1_H1 ;  /* 0x30000008ff127230 */ /* 0x000fca0000004100 */
[----:B------:R-:W-:-:S13]  /*0800*/  FSETP.NE.FTZ.AND P0, PT, |R18|, +INF , PT ;  /* 0x7f8000001200780b */ /* 0x000fda0003f15200 */
[----:B------:R-:W1:Y:S01]  /*0810*/  @!P0 LDC.64 R14, c[0x0][0x10b0] ;  /* 0x00042c00ff0e8b82 */ /* 0x000e620000000a00 */
[----:B------:R-:W-:-:S05]  /*0820*/  @!P0 IMAD.MOV.U32 R23, RZ, RZ, 0x3f800000 ;  /* 0x3f800000ff178424 */ /* 0x000fca00078e00ff */
[----:B-1----:R1:W-:Y:S01]  /*0830*/  @!P0 STG.E desc[UR6][R14.64], R23 ;  /* 0x000000170e008986 */ /* 0x0023e2000c101906 */
[----:B---3--:R-:W-:-:S13]  /*0840*/  FSETP.NEU.FTZ.AND P1, PT, R19, 1, PT ;  /* 0x3f8000001300780b */ /* 0x008fda0003f3d000 */
[----:B------:R-:W-:Y:S02]  /*0850*/  @P1 FMUL.FTZ R17, R17, R19 ;  /* 0x0000001311111220 */ /* 0x000fe40000410000 */
[----:B------:R-:W3:Y:S01]  /*0860*/  @!P0 LDG.E R19, desc[UR6][R6.64] ;  /* 0x0000000606138981 */ /* 0x000ee2000c1e1900 */
[----:B------:R-:W-:-:S05]  /*0870*/  HADD2.F32 R20, -RZ, R9.H0_H0 ;  /* 0x20000009ff147230 */ /* 0x000fca0000004100 */
[----:B------:R-:W-:-:S13]  /*0880*/  FSETP.NE.FTZ.AND P0, PT, |R20|, +INF , PT ;  /* 0x7f8000001400780b */ /* 0x000fda0003f15200 */
[----:B--2---:R-:W2:Y:S01]  /*0890*/  @!P0 LDC.64 R12, c[0x0][0x10b0] ;  /* 0x00042c00ff0c8b82 */ /* 0x004ea20000000a00 */
[----:B------:R-:W-:-:S05]  /*08a0*/  @!P0 IMAD.MOV.U32 R21, RZ, RZ, 0x3f800000 ;  /* 0x3f800000ff158424 */ /* 0x000fca00078e00ff */
[----:B--2---:R2:W-:Y:S01]  /*08b0*/  @!P0 STG.E desc[UR6][R12.64], R21 ;  /* 0x000000150c008986 */ /* 0x0045e2000c101906 */
[----:B---3--:R-:W-:-:S13]  /*08c0*/  FSETP.NEU.FTZ.AND P1, PT, R19, 1, PT ;  /* 0x3f8000001300780b */ /* 0x008fda0003f3d000 */
[----:B------:R-:W-:Y:S02]  /*08d0*/  @P1 FMUL.FTZ R18, R18, R19 ;  /* 0x0000001312121220 */ /* 0x000fe40000410000 */
[----:B------:R-:W3:Y:S01]  /*08e0*/  @!P0 LDG.E R19, desc[UR6][R6.64] ;  /* 0x0000000606138981 */ /* 0x000ee2000c1e1900 */
[----:B-1----:R-:W-:-:S05]  /*08f0*/  HADD2.F32 R14, -RZ, R9.H1_H1 ;  /* 0x30000009ff0e7230 */ /* 0x002fca0000004100 */
[----:B------:R-:W-:-:S13]  /*0900*/  FSETP.NE.FTZ.AND P0, PT, |R14|, +INF , PT ;  /* 0x7f8000000e00780b */ /* 0x000fda0003f15200 */
[----:B------:R-:W1:Y:S01]  /*0910*/  @!P0 LDC.64 R8, c[0x0][0x10b0] ;  /* 0x00042c00ff088b82 */ /* 0x000e620000000a00 */
[----:B------:R-:W-:-:S05]  /*0920*/  @!P0 IMAD.MOV.U32 R15, RZ, RZ, 0x3f800000 ;  /* 0x3f800000ff0f8424 */ /* 0x000fca00078e00ff */
[----:B-1----:R1:W-:Y:S01]  /*0930*/  @!P0 STG.E desc[UR6][R8.64], R15 ;  /* 0x0000000f08008986 */ /* 0x0023e2000c101906 */
[----:B---3--:R-:W-:-:S13]  /*0940*/  FSETP.NEU.FTZ.AND P1, PT, R19, 1, PT ;  /* 0x3f8000001300780b */ /* 0x008fda0003f3d000 */
[----:B------:R-:W-:Y:S02]  /*0950*/  @P1 FMUL.FTZ R20, R19, R20 ;  /* 0x0000001413141220 */ /* 0x000fe40000410000 */
[----:B------:R-:W3:Y:S01]  /*0960*/  @!P0 LDG.E R19, desc[UR6][R6.64] ;  /* 0x0000000606138981 */ /* 0x000ee2000c1e1900 */
[----:B------:R-:W-:Y:S02]  /*0970*/  F2FP.F16.F32.PACK_AB R18, R18, R17 ;  /* 0x000000111212723e */ /* 0x000fe400000000ff */
[----:B---3--:R-:W-:-:S13]  /*0980*/  FSETP.NEU.FTZ.AND P0, PT, R19, 1, PT ;  /* 0x3f8000001300780b */ /* 0x008fda0003f1d000 */
[----:B------:R-:W-:Y:S01]  /*0990*/  @P0 FMUL.FTZ R14, R14, R19 ;  /* 0x000000130e0e0220 */ /* 0x000fe20000410000 */
[----:B0-----:R-:W-:-:S04]  /*09a0*/  IADD3 R10, P0, PT, R10, UR4, RZ ;  /* 0x000000040a0a7c10 */ /* 0x001fc8000ff1e0ff */
[----:B------:R-:W-:Y:S01]  /*09b0*/  F2FP.F16.F32.PACK_AB R19, R14, R20 ;  /* 0x000000140e13723e */ /* 0x000fe200000000ff */
[C---:B--2---:R-:W-:Y:S02]  /*09c0*/  IMAD.SHL.U32 R13, R10.reuse, 0x4, RZ ;  /* 0x000000040a0d7824 */ /* 0x044fe400078e00ff */
[----:B------:R-:W-:Y:S01]  /*09d0*/  IMAD.X R11, RZ, RZ, R11, P0 ;  /* 0x000000ffff0b7224 */ /* 0x000fe200000e060b */
[C---:B------:R-:W-:Y:S01]  /*09e0*/  LOP3.LUT P0, RZ, R10.reuse, 0xffffc000, RZ, 0xc0, !PT ;  /* 0xffffc0000aff7812 */ /* 0x040fe2000780c0ff */
[----:B------:R1:W-:Y:S01]  /*09f0*/  STG.E.64 desc[UR6][R4.64], R18 ;  /* 0x0000001204007986 */ /* 0x0003e2000c101b06 */
[----:B------:R-:W-:Y:S02]  /*0a00*/  ISETP.LT.U32.AND P1, PT, R13, R0, PT ;  /* 0x000000000d00720c */ /* 0x000fe40003f21070 */
[----:B------:R-:W-:Y:S02]  /*0a10*/  SHF.L.U64.HI R7, R10, 0x2, R11 ;  /* 0x000000020a077819 */ /* 0x000fe4000001020b */
[----:B------:R-:W-:-:S02]  /*0a20*/  LOP3.LUT P0, RZ, R11, 0x3fffffff, RZ, 0xc0, P0 ;  /* 0x3fffffff0bff7812 */ /* 0x000fc4000000c0ff */
[----:B------:R-:W-:-:S13]  /*0a30*/  ISETP.LT.AND.EX P1, PT, R7, R16, PT, P1 ;  /* 0x000000100700720c */ /* 0x000fda0003f21310 */
[----:B-1----:R-:W-:Y:S05]  /*0a40*/  @!P0 BRA P1, `(.L_x_2) ;  /* 0xfffffffc00408947 */ /* 0x002fea000083ffff */
[----:B------:R-:W-:Y:S05]  /*0a50*/  EXIT ;  /* 0x000000000000794d */ /* 0x000fea0003800000 */
.L_x_3:
[----:B------:R-:W-:-:S00]  /*0a60*/  BRA `(.L_x_3) ;  /* 0xfffffffc00fc7947 */ /* 0x000fc0000383ffff */
[----:B------:R-:W-:-:S00]  /*0a70*/  NOP ;  /* 0x0000000000007918 */ /* 0x000fc00000000000 */
        /* <DEDUP_REMOVED lines=8> */
.L_x_1883:


//--------------------- .text._ZN2at6native46_GLOBAL__N__5fd40885_13_AmpKernels_cu_3810c27325multi_tensor_apply_kernelINS1_18TensorListMetadataILi1EEENS1_14UnaryOpFunctorIfLi1ELi1ELi0EEEJZZZNS0_47_amp_foreach_non_finite_check_and_unscale_cuda_EN3c108ArrayRefINS_6TensorEEERS9_RKS9_ENKUlvE_clEvENKUlvE0_clEvEUlfE_EEEvT_T0_DpT1_ --------------------------
	.section	.text._ZN2at6native46_GLOBAL__N__5fd40885_13_AmpKernels_cu_3810c27325multi_tensor_apply_kernelINS1_18TensorListMetadataILi1EEENS1_14UnaryOpFunctorIfLi1ELi1ELi0EEEJZZZNS0_47_amp_foreach_non_finite_check_and_unscale_cuda_EN3c108ArrayRefINS_6TensorEEERS9_RKS9_ENKUlvE_clEvENKUlvE0_clEvEUlfE_EEEvT_T0_DpT1_,"ax",@progbits
	.align	128
.text._ZN2at6native46_GLOBAL__N__5fd40885_13_AmpKernels_cu_3810c27325multi_tensor_apply_kernelINS1_18TensorListMetadataILi1EEENS1_14UnaryOpFunctorIfLi1ELi1ELi0EEEJZZZNS0_47_amp_foreach_non_finite_check_and_unscale_cuda_EN3c108ArrayRefINS_6TensorEEERS9_RKS9_ENKUlvE_clEvENKUlvE0_clEvEUlfE_EEEvT_T0_DpT1_:
        .type           _ZN2at6native46_GLOBAL__N__5fd40885_13_AmpKernels_cu_3810c27325multi_tensor_apply_kernelINS1_18TensorListMetadataILi1EEENS1_14UnaryOpFunctorIfLi1ELi1ELi0EEEJZZZNS0_47_amp_foreach_non_finite_check_and_unscale_cuda_EN3c108ArrayRefINS_6TensorEEERS9_RKS9_ENKUlvE_clEvENKUlvE0_clEvEUlfE_EEEvT_T0_DpT1_,@function
        .size           _ZN2at6native46_GLOBAL__N__5fd40885_13_AmpKernels_cu_3810c27325multi_tensor_apply_kernelINS1_18TensorListMetadataILi1EEENS1_14UnaryOpFunctorIfLi1ELi1ELi0EEEJZZZNS0_47_amp_foreach_non_finite_check_and_unscale_cuda_EN3c108ArrayRefINS_6TensorEEERS9_RKS9_ENKUlvE_clEvENKUlvE0_clEvEUlfE_EEEvT_T0_DpT1_,(.L_x_1884 - _ZN2at6native46_GLOBAL__N__5fd40885_13_AmpKernels_cu_3810c27325multi_tensor_apply_kernelINS1_18TensorListMetadataILi1EEENS1_14UnaryOpFunctorIfLi1ELi1ELi0EEEJZZZNS0_47_amp_foreach_non_finite_check_and_unscale_cuda_EN3c108ArrayRefINS_6TensorEEERS9_RKS9_ENKUlvE_clEvENKUlvE0_clEvEUlfE_EEEvT_T0_DpT1_)
        .other          _ZN2at6native46_GLOBAL__N__5fd40885_13_AmpKernels_cu_3810c27325multi_tensor_apply_kernelINS1_18TensorListMetadataILi1EEENS1_14UnaryOpFunctorIfLi1ELi1ELi0EEEJZZZNS0_47_amp_foreach_non_finite_check_and_unscale_cuda_EN3c108ArrayRefINS_6TensorEEERS9_RKS9_ENKUlvE_clEvENKUlvE0_clEvEUlfE_EEEvT_T0_DpT1_,@"STO_CUDA_ENTRY STV_DEFAULT"
_ZN2at6native46_GLOBAL__N__5fd40885_13_AmpKernels_cu_3810c27325multi_tensor_apply_kernelINS1_18TensorListMetadataILi1EEENS1_14UnaryOpFunctorIfLi1ELi1ELi0EEEJZZZNS0_47_amp_foreach_non_finite_check_and_unscale_cuda_EN3c108ArrayRefINS_6TensorEEERS9_RKS9_ENKUlvE_clEvENKUlvE0_clEvEUlfE_EEEvT_T0_DpT1_:
        /* <DEDUP_REMOVED lines=28> */
.L_x_5:
[----:B0--3--:R-:W-:Y:S01]  /*01c0*/  IADD3 R7, P1, PT, R25, UR4, RZ ;  /* 0x0000000419077c10 */ /* 0x009fe2000ff3e0ff */
[----:B------:R-:W-:-:S03]  /*01d0*/  IMAD.MOV.U32 R24, RZ, RZ, RZ ;  /* 0x000000ffff187224 */ /* 0x000fc600078e00ff */
[C---:B------:R-:W-:Y:S01]  /*01e0*/  ISETP.GE.U32.AND P0, PT, R7.reuse, R0, PT ;  /* 0x000000000700720c */ /* 0x040fe20003f06070 */
[----:B------:R-:W-:Y:S01]  /*01f0*/  IMAD.X R9, RZ, RZ, UR5, P1 ;  /* 0x00000005ff097e24 */ /* 0x000fe200088e06ff */
[----:B------:R-:W-:-:S04]  /*0200*/  LEA R4, P1, R7, R2, 0x2 ;  /* 0x0000000207047211 */ /* 0x000fc800078210ff */
[----:B------:R-:W-:Y:S02]  /*0210*/  ISETP.GE.U32.AND.EX P0, PT, R9, R20, PT, P0 ;  /* 0x000000140900720c */ /* 0x000fe40003f06100 */
[----:B------:R-:W-:-:S11]  /*0220*/  LEA.HI.X R5, R7, R3, R9, 0x2, P1 ;  /* 0x0000000307057211 */ /* 0x000fd600008f1409 */
[----:B------:R-:W2:Y:S01]  /*0230*/  @!P0 LDG.E R24, desc[UR6][R4.64] ;  /* 0x0000000604188981 */ /* 0x000ea2000c1e1900 */
[----:B-1----:R-:W-:Y:S01]  /*0240*/  IADD3 R11, P1, PT, R7, UR8, RZ ;  /* 0x00000008070b7c10 */ /* 0x002fe2000ff3e0ff */
[----:B------:R-:W-:Y:S01]  /*0250*/  USHF.L.U32 UR9, UR8, 0x2, URZ ;  /* 0x0000000208097899 */ /* 0x000fe200080006ff */
[----:B------:R-:W-:Y:S01]  /*0260*/  CS2R R22, SRZ ;  /* 0x0000000000167805 */ /* 0x000fe2000001ff00 */
[----:B------:R-:W-:Y:S02]  /*0270*/  USHF.R.U32.HI UR10, URZ, 0x1e, UR8 ;  /* 0x0000001eff0a7899 */ /* 0x000fe40008011608 */
[----:B------:R-:W-:Y:S01]  /*0280*/  IMAD.X R13, RZ, RZ, R9, P1 ;  /* 0x000000ffff0d7224 */ /* 0x000fe200008e0609 */
[----:B------:R-:W-:Y:S02]  /*0290*/  ISETP.GE.U32.AND P1, PT, R11, R0, PT ;  /* 0x000000000b00720c */ /* 0x000fe40003f26070 */
[----:B------:R-:W-:Y:S02]  /*02a0*/  IADD3 R6, P2, PT, R4, UR9, RZ ;  /* 0x0000000904067c10 */ /* 0x000fe4000ff5e0ff */
[----:B------:R-:W-:-:S02]  /*02b0*/  ISETP.GE.U32.AND.EX P1, PT, R13, R20, PT, P1 ;  /* 0x000000140d00720c */ /* 0x000fc40003f26110 */
[----:B------:R-:W-:Y:S02]  /*02c0*/  IADD3.X R7, PT, PT, R5, UR10, RZ, P2, !PT ;  /* 0x0000000a05077c10 */ /* 0x000fe400097fe4ff */
[----:B------:R-:W-:Y:S01]  /*02d0*/  IADD3 R11, P2, PT, R11, UR8, RZ ;  /* 0x000000080b0b7c10 */ /* 0x000fe2000ff5e0ff */
[----:B------:R-:W0:Y:S08]  /*02e0*/  LDC.64 R8, c[0x0][0x10b8] ;  /* 0x00042e00ff087b82 */ /* 0x000e300000000a00 */
[----:B------:R-:W3:Y:S01]  /*02f0*/  @!P1 LDG.E R23, desc[UR6][R6.64] ;  /* 0x0000000606179981 */ /* 0x000ee2000c1e1900 */
[C---:B------:R-:W-:Y:S01]  /*0300*/  IADD3 R15, P5, PT, R11.reuse, UR8, RZ ;  /* 0x000000080b0f7c10 */ /* 0x040fe2000ffbe0ff */
[----:B------:R-:W-:Y:S01]  /*0310*/  IMAD.X R13, RZ, RZ, R13, P2 ;  /* 0x000000ffff0d7224 */ /* 0x000fe200010e060d */
[----:B------:R-:W-:-:S02]  /*0320*/  ISETP.GE.U32.AND P2, PT, R11, R0, PT ;  /* 0x000000000b00720c */ /* 0x000fc40003f46070 */
[----:B------:R-:W-:Y:S01]  /*0330*/  ISETP.GE.U32.AND P3, PT, R15, R0, PT ;  /* 0x000000000f00720c */ /* 0x000fe20003f66070 */
[----:B------:R-:W-:Y:S01]  /*0340*/  IMAD.X R11, RZ, RZ, R13, P5 ;  /* 0x000000ffff0b7224 */ /* 0x000fe200028e060d */
[----:B------:R-:W-:Y:S02]  /*0350*/  IADD3 R10, P5, PT, R6, UR9, RZ ;  /* 0x00000009060a7c10 */ /* 0x000fe4000ffbe0ff */
[-C--:B------:R-:W-:Y:S02]  /*0360*/  ISETP.GE.U32.AND.EX P2, PT, R13, R20.reuse, PT, P2 ;  /* 0x000000140d00720c */ /* 0x080fe40003f46120 */
[----:B------:R-:W-:Y:S02]  /*0370*/  ISETP.GE.U32.AND.EX P3, PT, R11, R20, PT, P3 ;  /* 0x000000140b00720c */ /* 0x000fe40003f66130 */
[----:B------:R-:W-:Y:S02]  /*0380*/  IADD3.X R11, PT, PT, R7, UR10, RZ, P5, !PT ;  /* 0x0000000a070b7c10 */ /* 0x000fe4000affe4ff */
[----:B------:R-:W-:Y:S01]  /*0390*/  IADD3 R12, P5, PT, R10, UR9, RZ ;  /* 0x000000090a0c7c10 */ /* 0x000fe2000ffbe0ff */
[----:B------:R-:W-:-:S03]  /*03a0*/  IMAD.MOV.U32 R21, RZ, RZ, RZ ;  /* 0x000000ffff157224 */ /* 0x000fc600078e00ff */
[----:B------:R-:W-:-:S03]  /*03b0*/  IADD3.X R13, PT, PT, R11, UR10, RZ, P5, !PT ;  /* 0x0000000a0b0d7c10 */ /* 0x000fc6000affe4ff */
[----:B------:R-:W4:Y:S04]  /*03c0*/  @!P2 LDG.E R22, desc[UR6][R10.64] ;  /* 0x000000060a16a981 */ /* 0x000f28000c1e1900 */
[----:B------:R-:W5:Y:S01]  /*03d0*/  @!P3 LDG.E R21, desc[UR6][R12.64] ;  /* 0x000000060c15b981 */ /* 0x000f62000c1e1900 */
[----:B--2---:R-:W-:-:S13]  /*03e0*/  FSETP.NE.FTZ.AND P4, PT, |R24|, +INF , PT ;  /* 0x7f8000001800780b */ /* 0x004fda0003f95200 */
[----:B------:R-:W1:Y:S01]  /*03f0*/  @!P4 LDC.64 R18, c[0x0][0x10b0] ;  /* 0x00042c00ff12cb82 */ /* 0x000e620000000a00 */
[----:B------:R-:W-:-:S05]  /*0400*/  @!P4 IMAD.MOV.U32 R29, RZ, RZ, 0x3f800000 ;  /* 0x3f800000ff1dc424 */ /* 0x000fca00078e00ff */
[----:B-1----:R-:W-:Y:S04]  /*0410*/  @!P4 STG.E desc[UR6][R18.64], R29 ;  /* 0x0000001d1200c986 */ /* 0x002fe8000c101906 */
[----:B0-----:R-:W2:Y:S01]  /*0420*/  LDG.E R27, desc[UR6][R8.64] ;  /* 0x00000006081b7981 */ /* 0x001ea2000c1e1900 */
[----:B---3--:R-:W-:-:S13]  /*0430*/  FSETP.NE.FTZ.AND P4, PT, |R23|, +INF , PT ;  /* 0x7f8000001700780b */ /* 0x008fda0003f95200 */
[----:B------:R-:W0:Y:S01]  /*0440*/  @!P4 LDC.64 R14, c[0x0][0x10b0] ;  /* 0x00042c00ff0ecb82 */ /* 0x000e220000000a00 */
[----:B------:R-:W-:-:S05]  /*0450*/  @!P4 IMAD.MOV.U32 R28, RZ, RZ, 0x3f800000 ;  /* 0x3f800000ff1cc424 */ /* 0x000fca00078e00ff */
[----:B0-----:R0:W-:Y:S01]  /*0460*/  @!P4 STG.E desc[UR6][R14.64], R28 ;  /* 0x0000001c0e00c986 */ /* 0x0011e2000c101906 */
[----:B--2---:R-:W-:-:S06]  /*0470*/  IMAD.MOV.U32 R26, RZ, RZ, R27 ;  /* 0x000000ffff1a7224 */ /* 0x004fcc00078e001b */
[----:B------:R-:W2:Y:S01]  /*0480*/  @!P4 LDG.E R26, desc[UR6][R8.64] ;  /* 0x00000006081ac981 */ /* 0x000ea2000c1e1900 */
[----:B----4-:R-:W-:-:S13]  /*0490*/  FSETP.NE.FTZ.AND P4, PT, |R22|, +INF , PT ;  /* 0x7f8000001600780b */ /* 0x010fda0003f95200 */
[----:B------:R-:W1:Y:S01]  /*04a0*/  @!P4 LDC.64 R16, c[0x0][0x10b0] ;  /* 0x00042c00ff10cb82 */ /* 0x000e620000000a00 */
[----:B0-----:R-:W-:-:S05]  /*04b0*/  @!P4 IMAD.MOV.U32 R15, RZ, RZ, 0x3f800000 ;  /* 0x3f800000ff0fc424 */ /* 0x001fca00078e00ff */
[----:B-1----:R0:W-:Y:S01]  /*04c0*/  @!P4 STG.E desc[UR6][R16.64], R15 ;  /* 0x0000000f1000c986 */ /* 0x0021e2000c101906 */
[----:B--2---:R-:W-:-:S06]  /*04d0*/  IMAD.MOV.U32 R29, RZ, RZ, R26 ;  /* 0x000000ffff1d7224 */ /* 0x004fcc00078e001a */
[----:B------:R-:W2:Y:S01]  /*04e0*/  @!P4 LDG.E R29, desc[UR6][R8.64] ;  /* 0x00000006081dc981 */ /* 0x000ea2000c1e1900 */
[----:B-----5:R-:W-:-:S13]  /*04f0*/  FSETP.NE.FTZ.AND P4, PT, |R21|, +INF , PT ;  /* 0x7f8000001500780b */ /* 0x020fda0003f95200 */
[----:B------:R-:W1:Y:S01]  /*0500*/  @!P4 LDC.64 R18, c[0x0][0x10b0] ;  /* 0x00042c00ff12cb82 */ /* 0x000e620000000a00 */
[----:B0-----:R-:W-:-:S05]  /*0510*/  @!P4 IMAD.MOV.U32 R17, RZ, RZ, 0x3f800000 ;  /* 0x3f800000ff11c424 */ /* 0x001fca00078e00ff */
[----:B-1----:R3:W-:Y:S01]  /*0520*/  @!P4 STG.E desc[UR6][R18.64], R17 ;  /* 0x000000111200c986 */ /* 0x0027e2000c101906 */
[----:B--2---:R-:W-:-:S06]  /*0530*/  IMAD.MOV.U32 R14, RZ, RZ, R29 ;  /* 0x000000ffff0e7224 */ /* 0x004fcc00078e001d */
[----:B------:R0:W2:Y:S01]  /*0540*/  @!P4 LDG.E R14, desc[UR6][R8.64] ;  /* 0x00000006080ec981 */ /* 0x0000a2000c1e1900 */
[----:B------:R-:W-:Y:S02]  /*0550*/  FSETP.NEU.AND P4, PT, R27, 1, !P0 ;  /* 0x3f8000001b00780b */ /* 0x000fe4000478d000 */
[----:B------:R-:W-:Y:S02]  /*0560*/  FSETP.NEU.AND P5, PT, R26, 1, !P1 ;  /* 0x3f8000001a00780b */ /* 0x000fe40004fad000 */
[----:B------:R-:W-:-:S09]  /*0570*/  FSETP.NEU.AND P6, PT, R29, 1, !P2 ;  /* 0x3f8000001d00780b */ /* 0x000fd200057cd000 */
[----:B------:R-:W-:Y:S01]  /*0580*/  @P4 FMUL.FTZ R24, R27, R24 ;  /* 0x000000181b184220 */ /* 0x000fe20000410000 */
[----:B------:R-:W-:Y:S01]  /*0590*/  ULEA UR4, UP0, UR8, UR4, 0x2 ;  /* 0x0000000408047291 */ /* 0x000fe2000f8010ff */
[----:B------:R-:W-:Y:S02]  /*05a0*/  @P5 FMUL.FTZ R23, R26, R23 ;  /* 0x000000171a175220 */ /* 0x000fe40000410000 */
[----:B------:R-:W-:Y:S01]  /*05b0*/  @P6 FMUL.FTZ R22, R29, R22 ;  /* 0x000000161d166220 */ /* 0x000fe20000410000 */
[----:B------:R-:W-:Y:S01]  /*05c0*/  UIADD3.X UR5, UPT, UPT, URZ, UR5, URZ, UP0, !UPT ;  /* 0x00000005ff057290 */ /* 0x000fe200087fe4ff */
[----:B------:R3:W-:Y:S01]  /*05d0*/  @!P0 STG.E desc[UR6][R4.64], R24 ;  /* 0x0000001804008986 */ /* 0x0007e2000c101906 */
[----:B------:R-:W-:-:S03]  /*05e0*/  ISETP.LE.U32.AND P0, PT, R0, UR4, PT ;  /* 0x0000000400007c0c */ /* 0x000fc6000bf03070 */
[----:B------:R3:W-:Y:S01]  /*05f0*/  @!P1 STG.E desc[UR6][R6.64], R23 ;  /* 0x0000001706009986 */ /* 0x0007e2000c101906 */
[----:B0-----:R-:W-:-:S03]  /*0600*/  IMAD.U32 R9, RZ, RZ, UR5 ;  /* 0x00000005ff097e24 */ /* 0x001fc6000f8e00ff */
[----:B------:R3:W-:Y:S02]  /*0610*/  @!P2 STG.E desc[UR6][R10.64], R22 ;  /* 0x000000160a00a986 */ /* 0x0007e4000c101906 */
[----:B------:R-:W-:Y:S02]  /*0620*/  ISETP.GE.U32.AND.EX P0, PT, R9, R20, PT, P0 ;  /* 0x000000140900720c */ /* 0x000fe40003f06100 */
[----:B--2---:R-:W-:-:S13]  /*0630*/  FSETP.NEU.FTZ.AND P4, PT, R14, 1, PT ;  /* 0x3f8000000e00780b */ /* 0x004fda0003f9d000 */
[----:B------:R-:W-:-:S05]  /*0640*/  @P4 FMUL.FTZ R21, R14, R21 ;  /* 0x000000150e154220 */ /* 0x000fca0000410000 */
[----:B------:R3:W-:Y:S01]  /*0650*/  @!P3 STG.E desc[UR6][R12.64], R21 ;  /* 0x000000150c00b986 */ /* 0x0007e2000c101906 */
[----:B------:R-:W-:Y:S05]  /*0660*/  @!P0 BRA `(.L_x_5) ;  /* 0xfffffff800d48947 */ /* 0x000fea000383ffff */
[----:B------:R-:W-:Y:S05]  /*0670*/  EXIT ;  /* 0x000000000000794d */ /* 0x000fea0003800000 */
.L_x_4:
[----:B------:R-:W0:Y:S02]  /*0680*/  S2R R12, SR_TID.X ;  /* 0x00000000000c7919 */ /* 0x000e240000002100 */
[----:B0-----:R-:W-:-:S03]  /*0690*/  IMAD.WIDE.U32 R4, R12, 0x4, RZ ;  /* 0x000000040c047825 */ /* 0x001fc600078e00ff */
[----:B------:R-:W-:-:S04]  /*06a0*/  ISETP.GE.U32.AND P0, PT, R4, R0, PT ;  /* 0x000000000400720c */ /* 0x000fc80003f06070 */
[----:B------:R-:W-:-:S13]  /*06b0*/  ISETP.GE.AND.EX P0, PT, R5, R20, PT, P0 ;  /* 0x000000140500720c */ /* 0x000fda0003f06300 */
[----:B------:R-:W-:Y:S05]  /*06c0*/  @P0 EXIT ;  /* 0x000000000000094d */ /* 0x000fea0003800000 */
[----:B------:R-:W-:Y:S01]  /*06d0*/  IMAD.MOV.U32 R13, RZ, RZ, RZ ;  /* 0x000000ffff0d7224 */ /* 0x000fe200078e00ff */
[----:B------:R-:W0:Y:S06]  /*06e0*/  LDCU UR4, c[0x0][0x360] ;  /* 0x00006c00ff0477ac */ /* 0x000e2c0008000800 */
.L_x_6:
[----:B------:R-:W-:-:S04]  /*06f0*/  LEA R8, P0, R12, R2, 0x4 ;  /* 0x000000020c087211 */ /* 0x000fc800078020ff */
[----:B------:R-:W-:-:S05]  /*0700*/  LEA.HI.X R9, R12, R3, R13, 0x4, P0 ;  /* 0x000000030c097211 */ /* 0x000fca00000f240d */
[----:B------:R-:W2:Y:S01]  /*0710*/  LDG.E.128 R4, desc[UR6][R8.64] ;  /* 0x0000000608047981 */ /* 0x000ea2000c1e1d00 */
[----:B------:R-:W1:Y:S01]  /*0720*/  LDC.64 R10, c[0x0][0x10b8] ;  /* 0x00042e00ff0a7b82 */ /* 0x000e620000000a00 */
[----:B--2---:R-:W-:-:S13]  /*0730*/  FSETP.NE.FTZ.AND P0, PT, |R4|, +INF , PT ;  /* 0x7f8000000400780b */ /* 0x004fda0003f15200 */
[----:B------:R-:W2:Y:S01]  /*0740*/  @!P0 LDC.64 R14, c[0x0][0x10b0] ;  /* 0x00042c00ff0e8b82 */ /* 0x000ea20000000a00 */
[----:B------:R-:W-:-:S05]  /*0750*/  @!P0 IMAD.MOV.U32 R23, RZ, RZ, 0x3f800000 ;  /* 0x3f800000ff178424 */ /* 0x000fca00078e00ff */
[----:B--2---:R2:W-:Y:S04]  /*0760*/  @!P0 STG.E desc[UR6][R14.64], R23 ;  /* 0x000000170e008986 */ /* 0x0045e8000c101906 */
[----:B-1----:R-:W3:Y:S01]  /*0770*/  LDG.E R21, desc[UR6][R10.64] ;  /* 0x000000060a157981 */ /* 0x002ee2000c1e1900 */
[----:B------:R-:W-:-:S13]  /*0780*/  FSETP.NE.FTZ.AND P0, PT, |R5|, +INF , PT ;  /* 0x7f8000000500780b */ /* 0x000fda0003f15200 */
[----:B------:R-:W1:Y:S01]  /*0790*/  @!P0 LDC.64 R16, c[0x0][0x10b0] ;  /* 0x00042c00ff108b82 */ /* 0x000e620000000a00 */
[----:B------:R-:W-:-:S05]  /*07a0*/  @!P0 IMAD.MOV.U32 R25, RZ, RZ, 0x3f800000 ;  /* 0x3f800000ff198424 */ /* 0x000fca00078e00ff */
[----:B-1----:R1:W-:Y:S01]  /*07b0*/  @!P0 STG.E desc[UR6][R16.64], R25 ;  /* 0x0000001910008986 */ /* 0x0023e2000c101906 */
[----:B---3--:R-:W-:-:S06]  /*07c0*/  IMAD.MOV.U32 R22, RZ, RZ, R21 ;  /* 0x000000ffff167224 */ /* 0x008fcc00078e0015 */
[----:B------:R-:W2:Y:S01]  /*07d0*/  @!P0 LDG.E R22, desc[UR6][R10.64] ;  /* 0x000000060a168981 */ /* 0x000ea2000c1e1900 */
[----:B------:R-:W-:-:S13]  /*07e0*/  FSETP.NE.FTZ.AND P0, PT, |R6|, +INF , PT ;  /* 0x7f8000000600780b */ /* 0x000fda0003f15200 */
[----:B------:R-:W3:Y:S01]  /*07f0*/  @!P0 LDC.64 R18, c[0x0][0x10b0] ;  /* 0x00042c00ff128b82 */ /* 0x000ee20000000a00 */
[----:B------:R-:W-:-:S05]  /*0800*/  @!P0 IMAD.MOV.U32 R27, RZ, RZ, 0x3f800000 ;  /* 0x3f800000ff1b8424 */ /* 0x000fca00078e00ff */
[----:B---3--:R3:W-:Y:S01]  /*0810*/  @!P0 STG.E desc[UR6][R18.64], R27 ;  /* 0x0000001b12008986 */ /* 0x0087e2000c101906 */
[----:B--2---:R-:W-:-:S06]  /*0820*/  IMAD.MOV.U32 R23, RZ, RZ, R22 ;  /* 0x000000ffff177224 */ /* 0x004fcc00078e0016 */
[----:B------:R-:W1:Y:S01]  /*0830*/  @!P0 LDG.E R23, desc[UR6][R10.64] ;  /* 0x000000060a178981 */ /* 0x000e62000c1e1900 */
[----:B------:R-:W-:-:S13]  /*0840*/  FSETP.NE.FTZ.AND P0, PT, |R7|, +INF , PT ;  /* 0x7f8000000700780b */ /* 0x000fda0003f15200 */
[----:B------:R-:W2:Y:S01]  /*0850*/  @!P0 LDC.64 R14, c[0x0][0x10b0] ;  /* 0x00042c00ff0e8b82 */ /* 0x000ea20000000a00 */
[----:B------:R-:W-:-:S05]  /*0860*/  @!P0 IMAD.MOV.U32 R29, RZ, RZ, 0x3f800000 ;  /* 0x3f800000ff1d8424 */ /* 0x000fca00078e00ff */
[----:B--2---:R3:W-:Y:S01]  /*0870*/  @!P0 STG.E desc[UR6][R14.64], R29 ;  /* 0x0000001d0e008986 */ /* 0x0047e2000c101906 */
[----:B-1----:R-:W-:-:S06]  /*0880*/  IMAD.MOV.U32 R16, RZ, RZ, R23 ;  /* 0x000000ffff107224 */ /* 0x002fcc00078e0017 */
[----:B------:R-:W2:Y:S01]  /*0890*/  @!P0 LDG.E R16, desc[UR6][R10.64] ;  /* 0x000000060a108981 */ /* 0x000ea2000c1e1900 */
[----:B------:R-:W-:Y:S02]  /*08a0*/  FSETP.NEU.FTZ.AND P1, PT, R21, 1, PT ;  /* 0x3f8000001500780b */ /* 0x000fe40003f3d000 */
[----:B------:R-:W-:Y:S02]  /*08b0*/  FSETP.NEU.FTZ.AND P2, PT, R22, 1, PT ;  /* 0x3f8000001600780b */ /* 0x000fe40003f5d000 */
[----:B------:R-:W-:-:S09]  /*08c0*/  FSETP.NEU.FTZ.AND P3, PT, R23, 1, PT ;  /* 0x3f8000001700780b */ /* 0x000fd20003f7d000 */
[----:B------:R-:W-:Y:S02]  /*08d0*/  @P1 FMUL.FTZ R4, R4, R21 ;  /* 0x0000001504041220 */ /* 0x000fe40000410000 */
[----:B------:R-:W-:Y:S02]  /*08e0*/  @P2 FMUL.FTZ R5, R5, R22 ;  /* 0x0000001605052220 */ /* 0x000fe40000410000 */
[----:B------:R-:W-:Y:S01]  /*08f0*/  @P3 FMUL.FTZ R6, R6, R23 ;  /* 0x0000001706063220 */ /* 0x000fe20000410000 */
[----:B--2---:R-:W-:-:S13]  /*0900*/  FSETP.NEU.FTZ.AND P0, PT, R16, 1, PT ;  /* 0x3f8000001000780b */ /* 0x004fda0003f1d000 */
[----:B------:R-:W-:Y:S01]  /*0910*/  @P0 FMUL.FTZ R7, R7, R16 ;  /* 0x0000001007070220 */ /* 0x000fe20000410000 */
[----:B0-----:R-:W-:-:S04]  /*0920*/  IADD3 R12, P0, PT, R12, UR4, RZ ;  /* 0x000000040c0c7c10 */ /* 0x001fc8000ff1e0ff */
[----:B------:R3:W-:Y:S01]  /*0930*/  STG.E.128 desc[UR6][R8.64], R4 ;  /* 0x0000000408007986 */ /* 0x0007e2000c101d06 */
[C---:B------:R-:W-:Y:S02]  /*0940*/  IMAD.SHL.U32 R11, R12.reuse, 0x4, RZ ;  /* 0x000000040c0b7824 */ /* 0x040fe400078e00ff */
[----:B------:R-:W-:Y:S01]  /*0950*/  IMAD.X R13, RZ, RZ, R13, P0 ;  /* 0x000000ffff0d7224 */ /* 0x000fe200000e060d */
[C---:B------:R-:W-:Y:S02]  /*0960*/  LOP3.LUT P0, RZ, R12.reuse, 0xffffc000, RZ, 0xc0, !PT ;  /* 0xffffc0000cff7812 */ /* 0x040fe4000780c0ff */
[----:B------:R-:W-:Y:S02]  /*0970*/  ISETP.LT.U32.AND P1, PT, R11, R0, PT ;  /* 0x000000000b00720c */ /* 0x000fe40003f21070 */
[----:B------:R-:W-:Y:S02]  /*0980*/  SHF.L.U64.HI R11, R12, 0x2, R13 ;  /* 0x000000020c0b7819 */ /* 0x000fe4000001020d */
[----:B------:R-:W-:-:S02]  /*0990*/  LOP3.LUT P0, RZ, R13, 0x3fffffff, RZ, 0xc0, P0 ;  /* 0x3fffffff0dff7812 */ /* 0x000fc4000000c0ff */
[----:B------:R-:W-:-:S13]  /*09a0*/  ISETP.LT.AND.EX P1, PT, R11, R20, PT, P1 ;  /* 0x000000140b00720c */ /* 0x000fda0003f21310 */
[----:B---3--:R-:W-:Y:S05]  /*09b0*/  @!P0 BRA P1, `(.L_x_6) ;  /* 0xfffffffc004c8947 */ /* 0x008fea000083ffff */
[----:B------:R-:W-:Y:S05]  /*09c0*/  EXIT ;  /* 0x000000000000794d */ /* 0x000fea0003800000 */
.L_x_7:
        /* <DEDUP_REMOVED lines=11> */
.L_x_1884:


//--------------------- .text._ZN2at6native46_GLOBAL__N__5fd40885_13_AmpKernels_cu_3810c27325multi_tensor_apply_kernelINS1_18TensorListMetadataILi1EEENS1_14UnaryOpFunctorIdLi1ELi1ELi0EEEJZZZNS0_47_amp_foreach_non_finite_check_and_unscale_cuda_EN3c108ArrayRefINS_6TensorEEERS9_RKS9_ENKUlvE_clEvENKUlvE_clEvEUldE_EEEvT_T0_DpT1_ --------------------------
	.section	.text._ZN2at6native46_GLOBAL__N__5fd40885_13_AmpKernels_cu_3810c27325multi_tensor_apply_kernelINS1_18TensorListMetadataILi1EEENS1_14UnaryOpFunctorIdLi1ELi1ELi0EEEJZZZNS0_47_amp_foreach_non_finite_check_and_unscale_cuda_EN3c108ArrayRefINS_6TensorEEERS9_RKS9_ENKUlvE_clEvENKUlvE_clEvEUldE_EEEvT_T0_DpT1_,"ax",@progbits
	.align	128
.text._ZN2at6native46_GLOBAL__N__5fd40885_13_AmpKernels_cu_3810c27325multi_tensor_apply_kernelINS1_18TensorListMetadataILi1EEENS1_14UnaryOpFunctorIdLi1ELi1ELi0EEEJZZZNS0_47_amp_foreach_non_finite_check_and_unscale_cuda_EN3c108ArrayRefINS_6TensorEEERS9_RKS9_ENKUlvE_clEvENKUlvE_clEvEUldE_EEEvT_T0_DpT1_:
        .type           _ZN2at6native46_GLOBAL__N__5fd40885_13_AmpKernels_cu_3810c27325multi_tensor_apply_kernelINS1_18TensorListMetadataILi1EEENS1_14UnaryOpFunctorIdLi1ELi1ELi0EEEJZZZNS0_47_amp_foreach_non_finite_check_and_unscale_cuda_EN3c108ArrayRefINS_6TensorEEERS9_RKS9_ENKUlvE_clEvENKUlvE_clEvEUldE_EEEvT_T0_DpT1_,@function
        .size           _ZN2at6native46_GLOBAL__N__5fd40885_13_AmpKernels_cu_3810c27325multi_tensor_apply_kernelINS1_18TensorListMetadataILi1EEENS1_14UnaryOpFunctorIdLi1ELi1ELi0EEEJZZZNS0_47_amp_foreach_non_finite_check_and_unscale_cuda_EN3c108ArrayRefINS_6TensorEEERS9_RKS9_ENKUlvE_clEvENKUlvE_clEvEUldE_EEEvT_T0_DpT1_,(.L_x_1885 - _ZN2at6native46_GLOBAL__N__5fd40885_13_AmpKernels_cu_3810c27325multi_tensor_apply_kernelINS1_18TensorListMetadataILi1EEENS1_14UnaryOpFunctorIdLi1ELi1ELi0EEEJZZZNS0_47_amp_foreach_non_finite_check_and_unscale_cuda_EN3c108ArrayRefINS_6TensorEEERS9_RKS9_ENKUlvE_clEvENKUlvE_clEvEUldE_EEEvT_T0_DpT1_)
        .other          _ZN2at6native46_GLOBAL__N__5fd40885_13_AmpKernels_cu_3810c27325multi_tensor_apply_kernelINS1_18TensorListMetadataILi1EEENS1_14UnaryOpFunctorIdLi1ELi1ELi0EEEJZZZNS0_47_amp_foreach_non_finite_check_and_unscale_cuda_EN3c108ArrayRefINS_6TensorEEERS9_RKS9_ENKUlvE_clEvENKUlvE_clEvEUldE_EEEvT_T0_DpT1_,@"STO_CUDA_ENTRY STV_DEFAULT"
_ZN2at6native46_GLOBAL__N__5fd40885_13_AmpKernels_cu_3810c27325multi_tensor_apply_kernelINS1_18TensorListMetadataILi1EEENS1_14UnaryOpFunctorIdLi1ELi1ELi0EEEJZZZNS0_47_amp_foreach_non_finite_check_and_unscale_cuda_EN3c108ArrayRefINS_6TensorEEERS9_RKS9_ENKUlvE_clEvENKUlvE_clEvEUldE_EEEvT_T0_DpT1_:
        /* <DEDUP_REMOVED lines=21> */
[C---:B------:R-:W-:Y:S01]  /*0150*/  ISETP.LT.U32.AND P0, PT, R5.reuse, 0x10000, PT ;  /* 0x000100000500780c */ /* 0x040fe20003f01070 */
[----:B------:R-:W1:Y:S03]  /*0160*/  LDCU UR8, c[0x0][0x360] ;  /* 0x00006c00ff0877ac */ /* 0x000e660008000800 */
[C---:B------:R-:W-:Y:S01]  /*0170*/  ISETP.LT.U32.AND.EX P0, PT, R28.reuse, RZ, PT, P0 ;  /* 0x000000ff1c00720c */ /* 0x040fe20003f01100 */
[----:B------:R-:W-:Y:S01]  /*0180*/  UMOV UR4, URZ ;  /* 0x000000ff00047c82 */ /* 0x000fe20008000000 */
[----:B------:R-:W-:Y:S02]  /*0190*/  UMOV UR5, URZ ;  /* 0x000000ff00057c82 */ /* 0x000fe40008000000 */
[----:B------:R-:W-:Y:S02]  /*01a0*/  SEL R5, R5, 0x10000, P0 ;  /* 0x0001000005057807 */ /* 0x000fe40000000000 */
[----:B------:R-:W-:-:S07]  /*01b0*/  SEL R28, R28, RZ, P0 ;  /* 0x000000ff1c1c7207 */ /* 0x000fce0000000000 */
.L_x_15:
[----:B0-----:R-:W-:Y:S02]  /*01c0*/  IADD3 R4, P0, PT, R29, UR4, RZ ;  /* 0x000000041d047c10 */ /* 0x001fe4000ff1e0ff */
[----:B------:R-:W-:Y:S02]  /*01d0*/  CS2R R8, SRZ ;  /* 0x0000000000087805 */ /* 0x000fe4000001ff00 */
[C---:B------:R-:W-:Y:S01]  /*01e0*/  ISETP.GE.U32.AND P2, PT, R4.reuse, R5, PT ;  /* 0x000000050400720c */ /* 0x040fe20003f46070 */
[----:B------:R-:W-:Y:S01]  /*01f0*/  IMAD.X R3, RZ, RZ, UR5, P0 ;  /* 0x00000005ff037e24 */ /* 0x000fe200080e06ff */
[----:B------:R-:W-:-:S04]  /*0200*/  LEA R14, P0, R4, R6, 0x3 ;  /* 0x00000006040e7211 */ /* 0x000fc800078018ff */
[----:B------:R-:W-:Y:S02]  /*0210*/  ISETP.GE.U32.AND.EX P2, PT, R3, R28, PT, P2 ;  /* 0x0000001c0300720c */ /* 0x000fe40003f46120 */
[----:B------:R-:W-:-:S11]  /*0220*/  LEA.HI.X R15, R4, R7, R3, 0x3, P0 ;  /* 0x00000007040f7211 */ /* 0x000fd600000f1c03 */
[----:B------:R-:W2:Y:S01]  /*0230*/  @!P2 LDG.E.64 R8, desc[UR6][R14.64] ;  /* 0x000000060e08a981 */ /* 0x000ea2000c1e1b00 */
[----:B-1----:R-:W-:Y:S01]  /*0240*/  IADD3 R2, P0, PT, R4, UR8, RZ ;  /* 0x0000000804027c10 */ /* 0x002fe2000ff1e0ff */
[----:B------:R-:W-:Y:S01]  /*0250*/  USHF.L.U32 UR9, UR8, 0x3, URZ ;  /* 0x0000000308097899 */ /* 0x000fe200080006ff */
[----:B------:R-:W-:Y:S01]  /*0260*/  CS2R R12, SRZ ;  /* 0x00000000000c7805 */ /* 0x000fe2000001ff00 */
[----:B------:R-:W-:Y:S01]  /*0270*/  USHF.R.U32.HI UR10, URZ, 0x1d, UR8 ;  /* 0x0000001dff0a7899 */ /* 0x000fe20008011608 */
[----:B------:R-:W-:Y:S01]  /*0280*/  ISETP.GE.U32.AND P1, PT, R2, R5, PT ;  /* 0x000000050200720c */ /* 0x000fe20003f26070 */
[----:B------:R-:W-:Y:S01]  /*0290*/  IMAD.X R17, RZ, RZ, R3, P0 ;  /* 0x000000ffff117224 */ /* 0x000fe200000e0603 */
[----:B------:R-:W-:Y:S01]  /*02a0*/  UMOV UR12, 0xf0000000 ;  /* 0xf0000000000c7882 */ /* 0x000fe20000000000 */
[----:B------:R-:W-:Y:S01]  /*02b0*/  IADD3 R10, P0, PT, R14, UR9, RZ ;  /* 0x000000090e0a7c10 */ /* 0x000fe2000ff1e0ff */
[----:B------:R-:W-:Y:S02]  /*02c0*/  UMOV UR13, 0x380fffff ;  /* 0x380fffff000d7882 */ /* 0x000fe40000000000 */
[----:B------:R-:W-:-:S02]  /*02d0*/  ISETP.GE.U32.AND.EX P1, PT, R17, R28, PT, P1 ;  /* 0x0000001c1100720c */ /* 0x000fc40003f26110 */
[----:B------:R-:W-:-:S11]  /*02e0*/  IADD3.X R11, PT, PT, R15, UR10, RZ, P0, !PT ;  /* 0x0000000a0f0b7c10 */ /* 0x000fd600087fe4ff */
[----:B------:R-:W3:Y:S01]  /*02f0*/  @!P1 LDG.E.64 R12, desc[UR6][R10.64] ;  /* 0x000000060a0c9981 */ /* 0x000ee2000c1e1b00 */
[----:B------:R-:W0:Y:S01]  /*0300*/  LDC.64 R22, c[0x0][0x10b8] ;  /* 0x00042e00ff167b82 */ /* 0x000e220000000a00 */
[----:B------:R-:W-:Y:S01]  /*0310*/  CS2R R20, SRZ ;  /* 0x0000000000147805 */ /* 0x000fe2000001ff00 */
[----:B--2---:R-:W1:-:S15]  /*0320*/  DSETP.GEU.AND P0, PT, |R8|, UR12, PT ;  /* 0x0000000c08007e2a */ /* 0x004e5e000bf0e200 */
[----:B------:R-:W-:-:S15]  /*0330*/  NOP ;  /* 0x0000000000007918 */ /* 0x000fde0000000000 */
[----:B------:R-:W-:-:S15]  /*0340*/  NOP ;  /* 0x0000000000007918 */ /* 0x000fde0000000000 */
[----:B------:R-:W-:-:S15]  /*0350*/  NOP ;  /* 0x0000000000007918 */ /* 0x000fde0000000000 */
[----:B------:R-:W-:-:S04]  /*0360*/  NOP ;  /* 0x0000000000007918 */ /* 0x000fc80000000000 */
[----:B------:R-:W1:Y:S02]  /*0370*/  F2F.F32.F64 R0, R8 ;  /* 0x0000000800007310 */ /* 0x000e640000301000 */
[----:B-1----:R-:W-:Y:S01]  /*0380*/  @!P0 FMUL R0, R0, 1.175494350822287508e-38 ;  /* 0x0080000000008820 */ /* 0x002fe20000400000 */
[----:B------:R-:W-:-:S04]  /*0390*/  IADD3 R2, P0, PT, R2, UR8, RZ ;  /* 0x0000000802027c10 */ /* 0x000fc8000ff1e0ff */
[----:B------:R-:W-:Y:S01]  /*03a0*/  FSETP.NE.FTZ.AND P4, PT, |R0|, +INF , PT ;  /* 0x7f8000000000780b */ /* 0x000fe20003f95200 */
[----:B------:R-:W-:Y:S01]  /*03b0*/  IMAD.X R17, RZ, RZ, R17, P0 ;  /* 0x000000ffff117224 */ /* 0x000fe200000e0611 */
[CC--:B------:R-:W-:Y:S02]  /*03c0*/  ISETP.GE.U32.AND P0, PT, R2.reuse, R5.reuse, PT ;  /* 0x000000050200720c */ /* 0x0c0fe40003f06070 */
[----:B------:R-:W-:Y:S02]  /*03d0*/  IADD3 R2, P5, PT, R2, UR8, RZ ;  /* 0x0000000802027c10 */ /* 0x000fe4000ffbe0ff */
[----:B------:R-:W-:Y:S02]  /*03e0*/  ISETP.GE.U32.AND.EX P0, PT, R17, R28, PT, P0 ;  /* 0x0000001c1100720c */ /* 0x000fe40003f06100 */
[----:B------:R-:W-:Y:S01]  /*03f0*/  ISETP.GE.U32.AND P3, PT, R2, R5, PT ;  /* 0x000000050200720c */ /* 0x000fe20003f66070 */
[----:B------:R-:W-:Y:S01]  /*0400*/  IMAD.X R17, RZ, RZ, R17, P5 ;  /* 0x000000ffff117224 */ /* 0x000fe200028e0611 */
[----:B------:R-:W-:-:S03]  /*0410*/  IADD3 R14, P5, PT, R10, UR9, RZ ;  /* 0x000000090a0e7c10 */ /* 0x000fc6000ffbe0ff */
[----:B------:R-:W1:Y:S01]  /*0420*/  @!P4 LDC.64 R24, c[0x0][0x10b0] ;  /* 0x00042c00ff18cb82 */ /* 0x000e620000000a00 */
[----:B------:R-:W-:Y:S02]  /*0430*/  ISETP.GE.U32.AND.EX P3, PT, R17, R28, PT, P3 ;  /* 0x0000001c1100720c */ /* 0x000fe40003f66130 */
[----:B------:R-:W-:Y:S02]  /*0440*/  CS2R R16, SRZ ;  /* 0x0000000000107805 */ /* 0x000fe4000001ff00 */
[----:B------:R-:W-:Y:S02]  /*0450*/  IADD3.X R15, PT, PT, R11, UR10, RZ, P5, !PT ;  /* 0x0000000a0b0f7c10 */ /* 0x000fe4000affe4ff */
[----:B------:R-:W-:Y:S01]  /*0460*/  IADD3 R18, P5, PT, R14, UR9, RZ ;  /* 0x000000090e127c10 */ /* 0x000fe2000ffbe0ff */
[----:B------:R-:W-:Y:S02]  /*0470*/  @!P4 IMAD.MOV.U32 R27, RZ, RZ, 0x3f800000 ;  /* 0x3f800000ff1bc424 */ /* 0x000fe400078e00ff */
[----:B------:R-:W2:Y:S01]  /*0480*/  @!P0 LDG.E.64 R16, desc[UR6][R14.64] ;  /* 0x000000060e108981 */ /* 0x000ea2000c1e1b00 */
[----:B------:R-:W-:-:S05]  /*0490*/  IADD3.X R19, PT, PT, R15, UR10, RZ, P5, !PT ;  /* 0x0000000a0f137c10 */ /* 0x000fca000affe4ff */
[----:B------:R-:W4:Y:S04]  /*04a0*/  @!P3 LDG.E.64 R20, desc[UR6][R18.64] ;  /* 0x000000061214b981 */ /* 0x000f28000c1e1b00 */
[----:B-1----:R1:W-:Y:S04]  /*04b0*/  @!P4 STG.E desc[UR6][R24.64], R27 ;  /* 0x0000001b1800c986 */ /* 0x0023e8000c101906 */
[----:B0-----:R-:W5:-:S15]  /*04c0*/  LDG.E R2, desc[UR6][R22.64] ;  /* 0x0000000616027981 */ /* 0x001f5e000c1e1900 */
[----:B------:R-:W-:-:S05]  /*04d0*/  NOP ;  /* 0x0000000000007918 */ /* 0x000fca0000000000 */
[----:B---3--:R-:W0:-:S15]  /*04e0*/  DSETP.GEU.AND P4, PT, |R12|, UR12, PT ;  /* 0x0000000c0c007e2a */ /* 0x008e1e000bf8e200 */
[----:B------:R-:W-:-:S15]  /*04f0*/  NOP ;  /* 0x0000000000007918 */ /* 0x000fde0000000000 */
[----:B------:R-:W-:-:S15]  /*0500*/  NOP ;  /* 0x0000000000007918 */ /* 0x000fde0000000000 */
[----:B------:R-:W-:-:S15]  /*0510*/  NOP ;  /* 0x0000000000007918 */ /* 0x000fde0000000000 */
[----:B------:R-:W-:-:S04]  /*0520*/  NOP ;  /* 0x0000000000007918 */ /* 0x000fc80000000000 */
[----:B------:R-:W0:Y:S02]  /*0530*/  F2F.F32.F64 R0, R12 ;  /* 0x0000000c00007310 */ /* 0x000e240000301000 */
[----:B0-----:R-:W-:-:S05]  /*0540*/  @!P4 FMUL R0, R0, 1.175494350822287508e-38 ;  /* 0x008000000000c820 */ /* 0x001fca0000400000 */
[----:B------:R-:W-:-:S13]  /*0550*/  FSETP.NE.FTZ.AND P4, PT, |R0|, +INF , PT ;  /* 0x7f8000000000780b */ /* 0x000fda0003f95200 */
[----:B-1----:R-:W0:Y:S01]  /*0560*/  @!P4 LDC.64 R26, c[0x0][0x10b0] ;  /* 0x00042c00ff1acb82 */ /* 0x002e220000000a00 */
[----:B------:R-:W-:-:S05]  /*0570*/  @!P4 IMAD.MOV.U32 R25, RZ, RZ, 0x3f800000 ;  /* 0x3f800000ff19c424 */ /* 0x000fca00078e00ff */
[----:B0-----:R0:W-:Y:S01]  /*0580*/  @!P4 STG.E desc[UR6][R26.64], R25 ;  /* 0x000000191a00c986 */ /* 0x0011e2000c101906 */
[----:B-----5:R-:W-:-:S06]  /*0590*/  IMAD.MOV.U32 R0, RZ, RZ, R2 ;  /* 0x000000ffff007224 */ /* 0x020fcc00078e0002 */
[----:B------:R-:W3:-:S15]  /*05a0*/  @!P4 LDG.E R0, desc[UR6][R22.64] ;  /* 0x000000061600c981 */ /* 0x000ede000c1e1900 */
[----:B------:R-:W-:-:S15]  /*05b0*/  NOP ;  /* 0x0000000000007918 */ /* 0x000fde0000000000 */
[----:B------:R-:W-:-:S01]  /*05c0*/  NOP ;  /* 0x0000000000007918 */ /* 0x000fc20000000000 */
[----:B--2---:R-:W1:-:S15]  /*05d0*/  DSETP.GEU.AND P4, PT, |R16|, UR12, PT ;  /* 0x0000000c10007e2a */ /* 0x004e5e000bf8e200 */
[----:B------:R-:W-:-:S15]  /*05e0*/  NOP ;  /* 0x0000000000007918 */ /* 0x000fde0000000000 */
[----:B------:R-:W-:-:S15]  /*05f0*/  NOP ;  /* 0x0000000000007918 */ /* 0x000fde0000000000 */
[----:B------:R-:W-:-:S15]  /*0600*/  NOP ;  /* 0x0000000000007918 */ /* 0x000fde0000000000 */
[----:B------:R-:W-:-:S04]  /*0610*/  NOP ;  /* 0x0000000000007918 */ /* 0x000fc80000000000 */
[----:B------:R-:W1:Y:S02]  /*0620*/  F2F.F32.F64 R24, R16 ;  /* 0x0000001000187310 */ /* 0x000e640000301000 */
[----:B-1----:R-:W-:-:S05]  /*0630*/  @!P4 FMUL R24, R24, 1.175494350822287508e-38 ;  /* 0x008000001818c820 */ /* 0x002fca0000400000 */
[----:B------:R-:W-:-:S13]  /*0640*/  FSETP.NE.FTZ.AND P4, PT, |R24|, +INF , PT ;  /* 0x7f8000001800780b */ /* 0x000fda0003f95200 */
[----:B0-----:R-:W0:Y:S01]  /*0650*/  @!P4 LDC.64 R24, c[0x0][0x10b0] ;  /* 0x00042c00ff18cb82 */ /* 0x001e220000000a00 */
[----:B------:R-:W-:-:S05]  /*0660*/  @!P4 IMAD.MOV.U32 R27, RZ, RZ, 0x3f800000 ;  /* 0x3f800000ff1bc424 */ /* 0x000fca00078e00ff */
[----:B0-----:R3:W-:Y:S02]  /*0670*/  @!P4 STG.E desc[UR6][R24.64], R27 ;  /* 0x0000001b1800c986 */ /* 0x0017e4000c101906 */
[----:B---3--:R-:W-:-:S06]  /*0680*/  IMAD.MOV.U32 R24, RZ, RZ, R0 ;  /* 0x000000ffff187224 */ /* 0x008fcc00078e0000 */
[----:B------:R-:W2:-:S15]  /*0690*/  @!P4 LDG.E R24, desc[UR6][R22.64] ;  /* 0x000000061618c981 */ /* 0x000e9e000c1e1900 */
[----:B------:R-:W-:-:S15]  /*06a0*/  NOP ;  /* 0x0000000000007918 */ /* 0x000fde0000000000 */
[----:B----4-:R-:W0:-:S15]  /*06b0*/  DSETP.GEU.AND P4, PT, |R20|, UR12, PT ;  /* 0x0000000c14007e2a */ /* 0x010e1e000bf8e200 */
[----:B------:R-:W-:-:S15]  /*06c0*/  NOP ;  /* 0x0000000000007918 */ /* 0x000fde0000000000 */
[----:B------:R-:W-:-:S15]  /*06d0*/  NOP ;  /* 0x0000000000007918 */ /* 0x000fde0000000000 */
[----:B------:R-:W-:-:S15]  /*06e0*/  NOP ;  /* 0x0000000000007918 */ /* 0x000fde0000000000 */
[----:B------:R-:W-:-:S04]  /*06f0*/  NOP ;  /* 0x0000000000007918 */ /* 0x000fc80000000000 */
[----:B------:R-:W0:Y:S02]  /*0700*/  F2F.F32.F64 R26, R20 ;  /* 0x00000014001a7310 */ /* 0x000e240000301000 */
[----:B0-----:R-:W-:-:S05]  /*0710*/  @!P4 FMUL R26, R26, 1.175494350822287508e-38 ;  /* 0x008000001a1ac820 */ /* 0x001fca0000400000 */
[----:B------:R-:W-:-:S13]  /*0720*/  FSETP.NE.FTZ.AND P4, PT, |R26|, +INF , PT ;  /* 0x7f8000001a00780b */ /* 0x000fda0003f95200 */
[----:B------:R-:W0:Y:S01]  /*0730*/  @!P4 LDC.64 R26, c[0x0][0x10b0] ;  /* 0x00042c00ff1acb82 */ /* 0x000e220000000a00 */
[----:B------:R-:W-:-:S05]  /*0740*/  @!P4 IMAD.MOV.U32 R25, RZ, RZ, 0x3f800000 ;  /* 0x3f800000ff19c424 */ /* 0x000fca00078e00ff */
[----:B0-----:R2:W-:Y:S02]  /*0750*/  @!P4 STG.E desc[UR6][R26.64], R25 ;  /* 0x000000191a00c986 */ /* 0x0015e4000c101906 */
[----:B--2---:R-:W-:-:S06]  /*0760*/  IMAD.MOV.U32 R25, RZ, RZ, R24 ;  /* 0x000000ffff197224 */ /* 0x004fcc00078e0018 */
[----:B------:R-:W2:Y:S01]  /*0770*/  @!P4 LDG.E R25, desc[UR6][R22.64] ;  /* 0x000000061619c981 */ /* 0x000ea2000c1e1900 */
[----:B------:R-:W-:Y:S01]  /*0780*/  BSSY.RECONVERGENT B0, `(.L_x_9) ;  /* 0x000001a000007945 */ /* 0x000fe20003800200 */
[C---:B--2---:R-:W-:Y:S01]  /*0790*/  FMUL.FTZ R26, R25.reuse, 1 ;  /* 0x3f800000191a7820 */ /* 0x044fe20000410000 */
[----:B------:R-:W-:-:S15]  /*07a0*/  FSETP.NEU.FTZ.AND P4, PT, R25, 1, PT ;  /* 0x3f8000001900780b */ /* 0x000fde0003f9d000 */
[----:B------:R-:W-:-:S12]  /*07b0*/  NOP ;  /* 0x0000000000007918 */ /* 0x000fd80000000000 */
[----:B------:R-:W0:-:S15]  /*07c0*/  F2F.F64.F32 R22, R26 ;  /* 0x0000001a00167310 */ /* 0x000e1e0000201800 */
[----:B------:R-:W-:-:S15]  /*07d0*/  NOP ;  /* 0x0000000000007918 */ /* 0x000fde0000000000 */
[----:B------:R-:W-:-:S15]  /*07e0*/  NOP ;  /* 0x0000000000007918 */ /* 0x000fde0000000000 */
[----:B------:R-:W-:-:S15]  /*07f0*/  NOP ;  /* 0x0000000000007918 */ /* 0x000fde0000000000 */
[----:B------:R-:W-:-:S04]  /*0800*/  NOP ;  /* 0x0000000000007918 */ /* 0x000fc80000000000 */
[----:B0-----:R-:W0:Y:S02]  /*0810*/  DMUL R22, R22, R20 ;  /* 0x0000001416167228 */ /* 0x001e240000000000 */
[----:B0-----:R-:W-:Y:S02]  /*0820*/  FSEL R20, R20, R22, !P4 ;  /* 0x0000001614147208 */ /* 0x001fe40006000000 */
[----:B------:R-:W-:Y:S01]  /*0830*/  FSEL R21, R21, R23, !P4 ;  /* 0x0000001715157208 */ /* 0x000fe20006000000 */
[----:B------:R-:W-:Y:S06]  /*0840*/  @P2 BRA `(.L_x_10) ;  /* 0x0000000000342947 */ /* 0x000fec0003800000 */
[C---:B------:R-:W-:Y:S01]  /*0850*/  FMUL.FTZ R25, R2.reuse, 1 ;  /* 0x3f80000002197820 */ /* 0x040fe20000410000 */
[----:B------:R-:W-:-:S03]  /*0860*/  FSETP.NEU.FTZ.AND P2, PT, R2, 1, PT ;  /* 0x3f8000000200780b */ /* 0x000fc60003f5d000 */
[----:B------:R-:W0:-:S15]  /*0870*/  F2F.F64.F32 R22, R25 ;  /* 0x0000001900167310 */ /* 0x000e1e0000201800 */
[----:B------:R-:W-:-:S15]  /*0880*/  NOP ;  /* 0x0000000000007918 */ /* 0x000fde0000000000 */
[----:B------:R-:W-:-:S15]  /*0890*/  NOP ;  /* 0x0000000000007918 */ /* 0x000fde0000000000 */
[----:B------:R-:W-:-:S15]  /*08a0*/  NOP ;  /* 0x0000000000007918 */ /* 0x000fde0000000000 */
[----:B------:R-:W-:-:S04]  /*08b0*/  NOP ;  /* 0x0000000000007918 */ /* 0x000fc80000000000 */
[----:B0-----:R-:W0:Y:S02]  /*08c0*/  DMUL R22, R22, R8 ;  /* 0x0000000816167228 */ /* 0x001e240000000000 */
[----:B0-----:R-:W-:Y:S02]  /*08d0*/  FSEL R8, R8, R22, !P2 ;  /* 0x0000001608087208 */ /* 0x001fe40005000000 */
[----:B------:R-:W-:Y:S02]  /*08e0*/  FSEL R9, R9, R23, !P2 ;  /* 0x0000001709097208 */ /* 0x000fe40005000000 */
[----:B------:R-:W-:-:S04]  /*08f0*/  LEA R2, P2, R4, R6, 0x3 ;  /* 0x0000000604027211 */ /* 0x000fc800078418ff */
[----:B------:R-:W-:-:S05]  /*0900*/  LEA.HI.X R3, R4, R7, R3, 0x3, P2 ;  /* 0x0000000704037211 */ /* 0x000fca00010f1c03 */
[----:B------:R0:W-:Y:S04]  /*0910*/  STG.E.64 desc[UR6][R2.64], R8 ;  /* 0x0000000802007986 */ /* 0x0001e8000c101b06 */
.L_x_10:
[----:B------:R-:W-:Y:S05]  /*0920*/  BSYNC.RECONVERGENT B0 ;  /* 0x0000000000007941 */ /* 0x000fea0003800200 */
.L_x_9:
[----:B------:R-:W-:Y:S04]  /*0930*/  BSSY.RECONVERGENT B0, `(.L_x_11) ;  /* 0x000000d000007945 */ /* 0x000fe80003800200 */
[----:B------:R-:W-:Y:S05]  /*0940*/  @P1 BRA `(.L_x_12) ;  /* 0x00000000002c1947 */ /* 0x000fea0003800000 */
[C---:B------:R-:W-:Y:S01]  /*0950*/  FMUL.FTZ R4, R0.reuse, 1 ;  /* 0x3f80000000047820 */ /* 0x040fe20000410000 */
[----:B------:R-:W-:-:S03]  /*0960*/  FSETP.NEU.FTZ.AND P1, PT, R0, 1, PT ;  /* 0x3f8000000000780b */ /* 0x000fc60003f3d000 */
[----:B0-----:R-:W0:-:S15]  /*0970*/  F2F.F64.F32 R2, R4 ;  /* 0x0000000400027310 */ /* 0x001e1e0000201800 */
[----:B------:R-:W-:-:S15]  /*0980*/  NOP ;  /* 0x0000000000007918 */ /* 0x000fde0000000000 */
[----:B------:R-:W-:-:S15]  /*0990*/  NOP ;  /* 0x0000000000007918 */ /* 0x000fde0000000000 */
[----:B------:R-:W-:-:S15]  /*09a0*/  NOP ;  /* 0x0000000000007918 */ /* 0x000fde0000000000 */
[----:B------:R-:W-:-:S04]  /*09b0*/  NOP ;  /* 0x0000000000007918 */ /* 0x000fc80000000000 */
[----:B0-----:R-:W0:Y:S02]  /*09c0*/  DMUL R2, R2, R12 ;  /* 0x0000000c02027228 */ /* 0x001e240000000000 */
[----:B0-----:R-:W-:Y:S02]  /*09d0*/  FSEL R2, R12, R2, !P1 ;  /* 0x000000020c027208 */ /* 0x001fe40004800000 */
[----:B------:R-:W-:-:S05]  /*09e0*/  FSEL R3, R13, R3, !P1 ;  /* 0x000000030d037208 */ /* 0x000fca0004800000 */
[----:B------:R1:W-:Y:S02]  /*09f0*/  STG.E.64 desc[UR6][R10.64], R2 ;  /* 0x000000020a007986 */ /* 0x0003e4000c101b06 */
.L_x_12:
[----:B------:R-:W-:Y:S05]  /*0a00*/  BSYNC.RECONVERGENT B0 ;  /* 0x0000000000007941 */ /* 0x000fea0003800200 */
.L_x_11:
[----:B------:R-:W-:Y:S04]  /*0a10*/  BSSY.RECONVERGENT B0, `(.L_x_13) ;  /* 0x000000d000007945 */ /* 0x000fe80003800200 */
[----:B------:R-:W-:Y:S05]  /*0a20*/  @P0 BRA `(.L_x_14) ;  /* 0x00000000002c0947 */ /* 0x000fea0003800000 */
[C---:B------:R-:W-:Y:S01]  /*0a30*/  FMUL.FTZ R0, R24.reuse, 1 ;  /* 0x3f80000018007820 */ /* 0x040fe20000410000 */
[----:B------:R-:W-:-:S03]  /*0a40*/  FSETP.NEU.FTZ.AND P0, PT, R24, 1, PT ;  /* 0x3f8000001800780b */ /* 0x000fc60003f1d000 */
[----:B01----:R-:W0:-:S15]  /*0a50*/  F2F.F64.F32 R2, R0 ;  /* 0x0000000000027310 */ /* 0x003e1e0000201800 */
        /* <DEDUP_REMOVED lines=8> */
.L_x_14:
[----:B------:R-:W-:Y:S05]  /*0ae0*/  BSYNC.RECONVERGENT B0 ;  /* 0x0000000000007941 */ /* 0x000fea0003800200 */
.L_x_13:
[----:B------:R-:W-:Y:S01]  /*0af0*/  ULEA UR4, UP0, UR8, UR4, 0x2 ;  /* 0x0000000408047291 */ /* 0x000fe2000f8010ff */
[----:B------:R3:W-:Y:S03]  /*0b00*/  @!P3 STG.E.64 desc[UR6][R18.64], R20 ;  /* 0x000000141200b986 */ /* 0x0007e6000c101b06 */
[----:B------:R-:W-:Y:S02]  /*0b10*/  UIADD3.X UR5, UPT, UPT, URZ, UR5, URZ, UP0, !UPT ;  /* 0x00000005ff057290 */ /* 0x000fe400087fe4ff */
[----:B------:R-:W-:-:S04]  /*0b20*/  ISETP.LE.U32.AND P0, PT, R5, UR4, PT ;  /* 0x0000000405007c0c */ /* 0x000fc8000bf03070 */
[----:B012---:R-:W-:-:S05]  /*0b30*/  IMAD.U32 R3, RZ, RZ, UR5 ;  /* 0x00000005ff037e24 */ /* 0x007fca000f8e00ff */
[----:B------:R-:W-:-:S13]  /*0b40*/  ISETP.GE.U32.AND.EX P0, PT, R3, R28, PT, P0 ;  /* 0x0000001c0300720c */ /* 0x000fda0003f06100 */
[----:B---3--:R-:W-:Y:S05]  /*0b50*/  @!P0 BRA `(.L_x_15) ;  /* 0xfffffff400988947 */ /* 0x008fea000383ffff */
[----:B------:R-:W-:Y:S05]  /*0b60*/  EXIT ;  /* 0x000000000000794d */ /* 0x000fea0003800000 */
.L_x_8:
[----:B------:R-:W0:Y:S02]  /*0b70*/  S2R R0, SR_TID.X ;  /* 0x0000000000007919 */ /* 0x000e240000002100 */
[----:B0-----:R-:W-:-:S03]  /*0b80*/  IMAD.WIDE.U32 R2, R0, 0x4, RZ ;  /* 0x0000000400027825 */ /* 0x001fc600078e00ff */
[----:B------:R-:W-:-:S04]  /*0b90*/  ISETP.GE.U32.AND P0, PT, R2, R5, PT ;  /* 0x000000050200720c */ /* 0x000fc80003f06070 */
[----:B------:R-:W-:-:S13]  /*0ba0*/  ISETP.GE.AND.EX P0, PT, R3, R28, PT, P0 ;  /* 0x0000001c0300720c */ /* 0x000fda0003f06300 */
[----:B------:R-:W-:Y:S05]  /*0bb0*/  @P0 EXIT ;  /* 0x000000000000094d */ /* 0x000fea0003800000 */
[----:B------:R-:W-:Y:S01]  /*0bc0*/  IMAD.MOV.U32 R3, RZ, RZ, RZ ;  /* 0x000000ffff037224 */ /* 0x000fe200078e00ff */
[----:B------:R-:W0:Y:S06]  /*0bd0*/  LDCU UR4, c[0x0][0x360] ;  /* 0x00006c00ff0477ac */ /* 0x000e2c0008000800 */
.L_x_16:
[----:B------:R-:W-:-:S04]  /*0be0*/  LEA R16, P0, R0, R6, 0x5 ;  /* 0x0000000600107211 */ /* 0x000fc800078028ff */
[----:B------:R-:W-:-:S05]  /*0bf0*/  LEA.HI.X R17, R0, R7, R3, 0x5, P0 ;  /* 0x0000000700117211 */ /* 0x000fca00000f2c03 */
[----:B------:R-:W2:Y:S01]  /*0c00*/  LDG.E.ENL2.256 R12, R8, desc[UR6][R16.64] ;  /* 0xfe0000061008797e */ /* 0x000ea2000812190c */
[----:B------:R-:W-:Y:S01]  /*0c10*/  UMOV UR8, 0xf0000000 ;  /* 0xf000000000087882 */ /* 0x000fe20000000000 */
[----:B------:R-:W-:Y:S01]  /*0c20*/  UMOV UR9, 0x380fffff ;  /* 0x380fffff00097882 */ /* 0x000fe20000000000 */
[----:B------:R-:W1:Y:S01]  /*0c30*/  LDC.64 R18, c[0x0][0x10b8] ;  /* 0x00042e00ff127b82 */ /* 0x000e620000000a00 */
[----:B--2---:R-:W2:-:S15]  /*0c40*/  DSETP.GEU.AND P0, PT, |R8|, UR8, PT ;  /* 0x0000000808007e2a */ /* 0x004e9e000bf0e200 */
[----:B------:R-:W-:-:S15]  /*0c50*/  NOP ;  /* 0x0000000000007918 */ /* 0x000fde0000000000 */
[----:B------:R-:W-:-:S15]  /*0c60*/  NOP ;  /* 0x0000000000007918 */ /* 0x000fde0000000000 */
[----:B------:R-:W-:-:S15]  /*0c70*/  NOP ;  /* 0x0000000000007918 */ /* 0x000fde0000000000 */
[----:B------:R-:W-:-:S04]  /*0c80*/  NOP ;  /* 0x0000000000007918 */ /* 0x000fc80000000000 */
[----:B------:R-:W2:Y:S02]  /*0c90*/  F2F.F32.F64 R2, R8 ;  /* 0x0000000800027310 */ /* 0x000ea40000301000 */
[----:B--2---:R-:W-:-:S05]  /*0ca0*/  @!P0 FMUL R2, R2, 1.175494350822287508e-38 ;  /* 0x0080000002028820 */ /* 0x004fca0000400000 */
[----:B------:R-:W-:-:S13]  /*0cb0*/  FSETP.NE.FTZ.AND P0, PT, |R2|, +INF , PT ;  /* 0x7f8000000200780b */ /* 0x000fda0003f15200 */
[----:B------:R-:W2:Y:S01]  /*0cc0*/  @!P0 LDC.64 R20, c[0x0][0x10b0] ;  /* 0x00042c00ff148b82 */ /* 0x000ea20000000a00 */
[----:B------:R-:W-:-:S05]  /*0cd0*/  @!P0 IMAD.MOV.U32 R25, RZ, RZ, 0x3f800000 ;  /* 0x3f800000ff198424 */ /* 0x000fca00078e00ff */
[----:B--2---:R2:W-:Y:S04]  /*0ce0*/  @!P0 STG.E desc[UR6][R20.64], R25 ;  /* 0x0000001914008986 */ /* 0x0045e8000c101906 */
[----:B-1----:R-:W3:-:S15]  /*0cf0*/  LDG.E R4, desc[UR6][R18.64] ;  /* 0x0000000612047981 */ /* 0x002ede000c1e1900 */
[----:B------:R-:W-:-:S15]  /*0d00*/  NOP ;  /* 0x0000000000007918 */ /* 0x000fde0000000000 */
[----:B------:R-:W-:-:S04]  /*0d10*/  NOP ;  /* 0x0000000000007918 */ /* 0x000fc80000000000 */
[----:B------:R-:W1:-:S15]  /*0d20*/  DSETP.GEU.AND P0, PT, |R10|, UR8, PT ;  /* 0x000000080a007e2a */ /* 0x000e5e000bf0e200 */
[----:B------:R-:W-:-:S15]  /*0d30*/  NOP ;  /* 0x0000000000007918 */ /* 0x000fde0000000000 */
[----:B------:R-:W-:-:S15]  /*0d40*/  NOP ;  /* 0x0000000000007918 */ /* 0x000fde0000000000 */
[----:B------:R-:W-:-:S15]  /*0d50*/  NOP ;  /* 0x0000000000007918 */ /* 0x000fde0000000000 */
[----:B------:R-:W-:-:S04]  /*0d60*/  NOP ;  /* 0x0000000000007918 */ /* 0x000fc80000000000 */
[----:B------:R-:W1:Y:S02]  /*0d70*/  F2F.F32.F64 R2, R10 ;  /* 0x0000000a00027310 */ /* 0x000e640000301000 */
[----:B-1----:R-:W-:-:S05]  /*0d80*/  @!P0 FMUL R2, R2, 1.175494350822287508e-38 ;  /* 0x0080000002028820 */ /* 0x002fca0000400000 */
[----:B------:R-:W-:-:S13]  /*0d90*/  FSETP.NE.FTZ.AND P0, PT, |R2|, +INF , PT ;  /* 0x7f8000000200780b */ /* 0x000fda0003f15200 */
[----:B------:R-:W1:Y:S01]  /*0da0*/  @!P0 LDC.64 R22, c[0x0][0x10b0] ;  /* 0x00042c00ff168b82 */ /* 0x000e620000000a00 */
[----:B------:R-:W-:-:S05]  /*0db0*/  @!P0 IMAD.MOV.U32 R27, RZ, RZ, 0x3f800000 ;  /* 0x3f800000ff1b8424 */ /* 0x000fca00078e00ff */
[----:B-1----:R1:W-:Y:S01]  /*0dc0*/  @!P0 STG.E desc[UR6][R22.64], R27 ;  /* 0x0000001b16008986 */ /* 0x0023e2000c101906 */
[----:B---3--:R-:W-:-:S06]  /*0dd0*/  IMAD.MOV.U32 R2, RZ, RZ, R4 ;  /* 0x000000ffff027224 */ /* 0x008fcc00078e0004 */
[----:B------:R-:W3:-:S15]  /*0de0*/  @!P0 LDG.E R2, desc[UR6][R18.64] ;  /* 0x0000000612028981 */ /* 0x000ede000c1e1900 */
[----:B------:R-:W-:-:S15]  /*0df0*/  NOP ;  /* 0x0000000000007918 */ /* 0x000fde0000000000 */
[----:B------:R-:W-:-:S01]  /*0e00*/  NOP ;  /* 0x0000000000007918 */ /* 0x000fc20000000000 */
[----:B------:R-:W4:-:S15]  /*0e10*/  DSETP.GEU.AND P0, PT, |R12|, UR8, PT ;  /* 0x000000080c007e2a */ /* 0x000f1e000bf0e200 */
[----:B------:R-:W-:-:S15]  /*0e20*/  NOP ;  /* 0x0000000000007918 */ /* 0x000fde0000000000 */
[----:B------:R-:W-:-:S15]  /*0e30*/  NOP ;  /* 0x0000000000007918 */ /* 0x000fde0000000000 */
[----:B------:R-:W-:-:S15]  /*0e40*/  NOP ;  /* 0x0000000000007918 */ /* 0x000fde0000000000 */
[----:B------:R-:W-:-:S04]  /*0e50*/  NOP ;  /* 0x0000000000007918 */ /* 0x000fc80000000000 */
[----:B--2---:R-:W4:Y:S02]  /*0e60*/  F2F.F32.F64 R20, R12 ;  /* 0x0000000c00147310 */ /* 0x004f240000301000 */
[----:B----4-:R-:W-:-:S05]  /*0e70*/  @!P0 FMUL R20, R20, 1.175494350822287508e-38 ;  /* 0x0080000014148820 */ /* 0x010fca0000400000 */
[----:B------:R-:W-:-:S13]  /*0e80*/  FSETP.NE.FTZ.AND P0, PT, |R20|, +INF , PT ;  /* 0x7f8000001400780b */ /* 0x000fda0003f15200 */
[----:B------:R-:W2:Y:S01]  /*0e90*/  @!P0 LDC.64 R20, c[0x0][0x10b0] ;  /* 0x00042c00ff148b82 */ /* 0x000ea20000000a00 */
[----:B------:R-:W-:-:S05]  /*0ea0*/  @!P0 IMAD.MOV.U32 R29, RZ, RZ, 0x3f800000 ;  /* 0x3f800000ff1d8424 */ /* 0x000fca00078e00ff */
[----:B--2---:R2:W-:Y:S01]  /*0eb0*/  @!P0 STG.E desc[UR6][R20.64], R29 ;  /* 0x0000001d14008986 */ /* 0x0045e2000c101906 */
        /* <DEDUP_REMOVED lines=9> */
[----:B-1----:R-:W4:Y:S02]  /*0f50*/  F2F.F32.F64 R22, R14 ;  /* 0x0000000e00167310 */ /* 0x002f240000301000 */
[----:B----4-:R-:W-:-:S05]  /*0f60*/  @!P0 FMUL R22, R22, 1.175494350822287508e-38 ;  /* 0x0080000016168820 */ /* 0x010fca0000400000 */
[----:B------:R-:W-:-:S13]  /*0f70*/  FSETP.NE.FTZ.AND P0, PT, |R22|, +INF , PT ;  /* 0x7f8000001600780b */ /* 0x000fda0003f15200 */
[----:B------:R-:W1:Y:S01]  /*0f80*/  @!P0 LDC.64 R26, c[0x0][0x10b0] ;  /* 0x00042c00ff1a8b82 */ /* 0x000e620000000a00 */
[----:B--2---:R-:W-:-:S05]  /*0f90*/  @!P0 IMAD.MOV.U32 R21, RZ, RZ, 0x3f800000 ;  /* 0x3f800000ff158424 */ /* 0x004fca00078e00ff */
[----:B-1----:R1:W-:Y:S01]  /*0fa0*/  @!P0 STG.E desc[UR6][R26.64], R21 ;  /* 0x000000151a008986 */ /* 0x0023e2000c101906 */
[----:B---3--:R-:W-:-:S06]  /*0fb0*/  IMAD.MOV.U32 R25, RZ, RZ, R24 ;  /* 0x000000ffff197224 */ /* 0x008fcc00078e0018 */
[----:B------:R2:W3:Y:S01]  /*0fc0*/  @!P0 LDG.E R25, desc[UR6][R18.64] ;  /* 0x0000000612198981 */ /* 0x0004e2000c1e1900 */
[C---:B------:R-:W-:Y:S01]  /*0fd0*/  FMUL.FTZ R29, R4.reuse, 1 ;  /* 0x3f800000041d7820 */ /* 0x040fe20000410000 */
[----:B------:R-:W-:Y:S02]  /*0fe0*/  FSETP.NEU.FTZ.AND P0, PT, R4, 1, PT ;  /* 0x3f8000000400780b */ /* 0x000fe40003f1d000 */
[----:B------:R-:W-:-:S15]  /*0ff0*/  FSETP.NEU.FTZ.AND P1, PT, R24, 1, PT ;  /* 0x3f8000001800780b */ /* 0x000fde0003f3d000 */
[----:B------:R-:W-:-:S12]  /*1000*/  NOP ;  /* 0x0000000000007918 */ /* 0x000fd80000000000 */
[----:B-1----:R1:W4:Y:S02]  /*1010*/  F2F.F64.F32 R20, R29 ;  /* 0x0000001d00147310 */ /* 0x0023240000201800 */
[----:B-1----:R-:W-:-:S15]  /*1020*/  FMUL.FTZ R29, R2, 1 ;  /* 0x3f800000021d7820 */ /* 0x002fde0000410000 */
[----:B------:R-:W-:-:S15]  /*1030*/  NOP ;  /* 0x0000000000007918 */ /* 0x000fde0000000000 */
[----:B------:R-:W-:-:S15]  /*1040*/  NOP ;  /* 0x0000000000007918 */ /* 0x000fde0000000000 */
[----:B------:R-:W-:-:S15]  /*1050*/  NOP ;  /* 0x0000000000007918 */ /* 0x000fde0000000000 */
[----:B------:R-:W-:-:S02]  /*1060*/  NOP ;  /* 0x0000000000007918 */ /* 0x000fc40000000000 */
[----:B----4-:R-:W1:Y:S02]  /*1070*/  DMUL R20, R8, R20 ;  /* 0x0000001408147228 */ /* 0x010e640000000000 */
[----:B-1----:R-:W-:Y:S02]  /*1080*/  FSEL R8, R8, R20, !P0 ;  /* 0x0000001408087208 */ /* 0x002fe40004000000 */
[----:B------:R-:W-:Y:S02]  /*1090*/  FSEL R9, R9, R21, !P0 ;  /* 0x0000001509097208 */ /* 0x000fe40004000000 */
[----:B------:R-:W-:-:S15]  /*10a0*/  FSETP.NEU.FTZ.AND P0, PT, R2, 1, PT ;  /* 0x3f8000000200780b */ /* 0x000fde0003f1d000 */
[----:B------:R-:W-:-:S15]  /*10b0*/  NOP ;  /* 0x0000000000007918 */ /* 0x000fde0000000000 */
[----:B------:R-:W-:-:S15]  /*10c0*/  NOP ;  /* 0x0000000000007918 */ /* 0x000fde0000000000 */
[----:B------:R-:W-:-:S13]  /*10d0*/  NOP ;  /* 0x0000000000007918 */ /* 0x000fda0000000000 */
[----:B------:R-:W2:-:S15]  /*10e0*/  F2F.F64.F32 R22, R29 ;  /* 0x0000001d00167310 */ /* 0x000e9e0000201800 */
[----:B------:R-:W-:-:S15]  /*10f0*/  NOP ;  /* 0x0000000000007918 */ /* 0x000fde0000000000 */
[----:B------:R-:W-:-:S15]  /*1100*/  NOP ;  /* 0x0000000000007918 */ /* 0x000fde0000000000 */
[----:B------:R-:W-:-:S15]  /*1110*/  NOP ;  /* 0x0000000000007918 */ /* 0x000fde0000000000 */
[----:B------:R-:W-:-:S04]  /*1120*/  NOP ;  /* 0x0000000000007918 */ /* 0x000fc80000000000 */
[----:B--2---:R1:W2:Y:S02]  /*1130*/  DMUL R18, R10, R22 ;  /* 0x000000160a127228 */ /* 0x0042a40000000000 */
[----:B-1----:R-:W-:Y:S01]  /*1140*/  FMUL.FTZ R22, R24, 1 ;  /* 0x3f80000018167820 */ /* 0x002fe20000410000 */
[----:B--2---:R-:W-:Y:S02]  /*1150*/  FSEL R10, R10, R18, !P0 ;  /* 0x000000120a0a7208 */ /* 0x004fe40004000000 */
[----:B------:R-:W-:-:S15]  /*1160*/  FSEL R11, R11, R19, !P0 ;  /* 0x000000130b0b7208 */ /* 0x000fde0004000000 */
[----:B------:R-:W-:-:S15]  /*1170*/  NOP ;  /* 0x0000000000007918 */ /* 0x000fde0000000000 */
[----:B------:R-:W-:-:S15]  /*1180*/  NOP ;  /* 0x0000000000007918 */ /* 0x000fde0000000000 */
[----:B------:R-:W-:-:S14]  /*1190*/  NOP ;  /* 0x0000000000007918 */ /* 0x000fdc0000000000 */
[----:B------:R-:W1:-:S15]  /*11a0*/  F2F.F64.F32 R22, R22 ;  /* 0x0000001600167310 */ /* 0x000e5e0000201800 */
[----:B------:R-:W-:-:S15]  /*11b0*/  NOP ;  /* 0x0000000000007918 */ /* 0x000fde0000000000 */
[----:B------:R-:W-:-:S15]  /*11c0*/  NOP ;  /* 0x0000000000007918 */ /* 0x000fde0000000000 */
[----:B------:R-:W-:-:S15]  /*11d0*/  NOP ;  /* 0x0000000000007918 */ /* 0x000fde0000000000 */
[----:B------:R-:W-:-:S04]  /*11e0*/  NOP ;  /* 0x0000000000007918 */ /* 0x000fc80000000000 */
[----:B-1----:R-:W1:Y:S02]  /*11f0*/  DMUL R22, R12, R22 ;  /* 0x000000160c167228 */ /* 0x002e640000000000 */
[----:B-1----:R-:W-:Y:S02]  /*1200*/  FSEL R12, R12, R22, !P1 ;  /* 0x000000160c0c7208 */ /* 0x002fe40004800000 */
[----:B------:R-:W-:Y:S01]  /*1210*/  FSEL R13, R13, R23, !P1 ;  /* 0x000000170d0d7208 */ /* 0x000fe20004800000 */
[C---:B---3--:R-:W-:Y:S01]  /*1220*/  FMUL.FTZ R2, R25.reuse, 1 ;  /* 0x3f80000019027820 */ /* 0x048fe20000410000 */
[----:B------:R-:W-:-:S15]  /*1230*/  FSETP.NEU.FTZ.AND P0, PT, R25, 1, PT ;  /* 0x3f8000001900780b */ /* 0x000fde0003f1d000 */
[----:B------:R-:W-:-:S15]  /*1240*/  NOP ;  /* 0x0000000000007918 */ /* 0x000fde0000000000 */
[----:B------:R-:W-:-:S15]  /*1250*/  NOP ;  /* 0x0000000000007918 */ /* 0x000fde0000000000 */
[----:B------:R-:W-:-:S13]  /*1260*/  NOP ;  /* 0x0000000000007918 */ /* 0x000fda0000000000 */
[----:B------:R-:W1:-:S15]  /*1270*/  F2F.F64.F32 R18, R2 ;  /* 0x0000000200127310 */ /* 0x000e5e0000201800 */
[----:B------:R-:W-:-:S15]  /*1280*/  NOP ;  /* 0x0000000000007918 */ /* 0x000fde0000000000 */
[----:B------:R-:W-:-:S15]  /*1290*/  NOP ;  /* 0x0000000000007918 */ /* 0x000fde0000000000 */
[----:B------:R-:W-:-:S15]  /*12a0*/  NOP ;  /* 0x0000000000007918 */ /* 0x000fde0000000000 */
[----:B------:R-:W-:-:S04]  /*12b0*/  NOP ;  /* 0x0000000000007918 */ /* 0x000fc80000000000 */
[----:B-1----:R-:W1:Y:S02]  /*12c0*/  DMUL R18, R14, R18 ;  /* 0x000000120e127228 */ /* 0x002e640000000000 */
[----:B-1----:R-:W-:Y:S02]  /*12d0*/  FSEL R14, R14, R18, !P0 ;  /* 0x000000120e0e7208 */ /* 0x002fe40004000000 */
[----:B------:R-:W-:Y:S02]  /*12e0*/  FSEL R15, R15, R19, !P0 ;  /* 0x000000130f0f7208 */ /* 0x000fe40004000000 */
[----:B0-----:R-:W-:-:S03]  /*12f0*/  IADD3 R0, P0, PT, R0, UR4, RZ ;  /* 0x0000000400007c10 */ /* 0x001fc6000ff1e0ff */
[----:B------:R1:W-:Y:S02]  /*1300*/  STG.E.ENL2.256 desc[UR6][R16.64], R8, R12 ;  /* 0xf8000008100c797f */ /* 0x0003e4000f121806 */
[C---:B------:R-:W-:Y:S02]  /*1310*/  IMAD.SHL.U32 R2, R0.reuse, 0x4, RZ ;  /* 0x0000000400027824 */ /* 0x040fe400078e00ff */
[----:B------:R-:W-:Y:S01]  /*1320*/  IMAD.X R3, RZ, RZ, R3, P0 ;  /* 0x000000ffff037224 */ /* 0x000fe200000e0603 */
[----:B------:R-:W-:Y:S02]  /*1330*/  LOP3.LUT P0, RZ, R0, 0xffffc000, RZ, 0xc0, !PT ;  /* 0xffffc00000ff7812 */ /* 0x000fe4000780c0ff */
[----:B------:R-:W-:Y:S02]  /*1340*/  ISETP.LT.U32.AND P1, PT, R2, R5, PT ;  /* 0x000000050200720c */ /* 0x000fe40003f21070 */
[----:B------:R-:W-:Y:S02]  /*1350*/  SHF.L.U64.HI R19, R0, 0x2, R3 ;  /* 0x0000000200137819 */ /* 0x000fe40000010203 */
[----:B------:R-:W-:-:S02]  /*1360*/  LOP3.LUT P0, RZ, R3, 0x3fffffff, RZ, 0xc0, P0 ;  /* 0x3fffffff03ff7812 */ /* 0x000fc4000000c0ff */
[----:B------:R-:W-:-:S13]  /*1370*/  ISETP.LT.AND.EX P1, PT, R19, R28, PT, P1 ;  /* 0x0000001c1300720c */ /* 0x000fda0003f21310 */
[----:B-1----:R-:W-:Y:S05]  /*1380*/  @!P0 BRA P1, `(.L_x_16) ;  /* 0xfffffff800148947 */ /* 0x002fea000083ffff */
[----:B------:R-:W-:Y:S05]  /*1390*/  EXIT ;  /* 0x000000000000794d */ /* 0x000fea0003800000 */
.L_x_17:
        /* <DEDUP_REMOVED lines=14> */
.L_x_1885:


//--------------------- .text._ZN2at6native18elementwise_kernelILi128ELi4EZNS0_15gpu_kernel_implIZZZNS0_46_GLOBAL__N__5fd40885_13_AmpKernels_cu_3810c27339_amp_non_finite_check_and_unscale_cuda_ERNS_6TensorES5_RKS4_ENKUlvE_clEvENKUlvE1_clEvEUlN3c104HalfEE_EEvRNS_18TensorIteratorBaseERKT_EUliE_EEviT1_ --------------------------
	.section	.text._ZN2at6native18elementwise_kernelILi128ELi4EZNS0_15gpu_kernel_implIZZZNS0_46_GLOBAL__N__5fd40885_13_AmpKernels_cu_3810c27339_amp_non_finite_check_and_unscale_cuda_ERNS_6TensorES5_RKS4_ENKUlvE_clEvENKUlvE1_clEvEUlN3c104HalfEE_EEvRNS_18TensorIteratorBaseERKT_EUliE_EEviT1_,"ax",@progbits
	.align	128
        .global         _ZN2at6native18elementwise_kernelILi128ELi4EZNS0_15gpu_kernel_implIZZZNS0_46_GLOBAL__N__5fd40885_13_AmpKernels_cu_3810c27339_amp_non_finite_check_and_unscale_cuda_ERNS_6TensorES5_RKS4_ENKUlvE_clEvENKUlvE1_clEvEUlN3c104HalfEE_EEvRNS_18TensorIteratorBaseERKT_EUliE_EEviT1_
        .type           _ZN2at6native18elementwise_kernelILi128ELi4EZNS0_15gpu_kernel_implIZZZNS0_46_GLOBAL__N__5fd40885_13_AmpKernels_cu_3810c27339_amp_non_finite_check_and_unscale_cuda_ERNS_6TensorES5_RKS4_ENKUlvE_clEvENKUlvE1_clEvEUlN3c104HalfEE_EEvRNS_18TensorIteratorBaseERKT_EUliE_EEviT1_,@function
        .size           _ZN2at6native18elementwise_kernelILi128ELi4EZNS0_15gpu_kernel_implIZZZNS0_46_GLOBAL__N__5fd40885_13_AmpKernels_cu_3810c27339_amp_non_finite_check_and_unscale_cuda_ERNS_6TensorES5_RKS4_ENKUlvE_clEvENKUlvE1_clEvEUlN3c104HalfEE_EEvRNS_18TensorIteratorBaseERKT_EUliE_EEviT1_,(.L_x_1886 - _ZN2at6native18elementwise_kernelILi128ELi4EZNS0_15gpu_kernel_implIZZZNS0_46_GLOBAL__N__5fd40885_13_AmpKernels_cu_3810c27339_amp_non_finite_check_and_unscale_cuda_ERNS_6TensorES5_RKS4_ENKUlvE_clEvENKUlvE1_clEvEUlN3c104HalfEE_EEvRNS_18TensorIteratorBaseERKT_EUliE_EEviT1_)
        .other          _ZN2at6native18elementwise_kernelILi128ELi4EZNS0_15gpu_kernel_implIZZZNS0_46_GLOBAL__N__5fd40885_13_AmpKernels_cu_3810c27339_amp_non_finite_check_and_unscale_cuda_ERNS_6TensorES5_RKS4_ENKUlvE_clEvENKUlvE1_clEvEUlN3c104HalfEE_EEvRNS_18TensorIteratorBaseERKT_EUliE_EEviT1_,@"STO_CUDA_ENTRY STV_DEFAULT"
_ZN2at6native18elementwise_kernelILi128ELi4EZNS0_15gpu_kernel_implIZZZNS0_46_GLOBAL__N__5fd40885_13_AmpKernels_cu_3810c27339_amp_non_finite_check_and_unscale_cuda_ERNS_6TensorES5_RKS4_ENKUlvE_clEvENKUlvE1_clEvEUlN3c104HalfEE_EEvRNS_18TensorIteratorBaseERKT_EUliE_EEviT1_:
.text._ZN2at6native18elementwise_kernelILi128ELi4EZNS0_15gpu_kernel_implIZZZNS0_46_GLOBAL__N__5fd40885_13_AmpKernels_cu_3810c27339_amp_non_finite_check_and_unscale_cuda_ERNS_6TensorES5_RKS4_ENKUlvE_clEvENKUlvE1_clEvEUlN3c104HalfEE_EEvRNS_18TensorIteratorBaseERKT_EUliE_EEviT1_:
[----:B------:R-:W0:Y:S01]  /*0000*/  LDC R1, c[0x0][0x37c] ;  /* 0x0000df00ff017b82 */ /* 0x000e220000000800 */
[----:B------:R-:W1:Y:S07]  /*0010*/  S2R R17, SR_TID.X ;  /* 0x0000000000117919 */ /* 0x000e6e0000002100 */
[----:B------:R-:W2:Y:S01]  /*0020*/  S2UR UR4, SR_CTAID.X ;  /* 0x00000000000479c3 */ /* 0x000ea20000002500 */
[----:B------:R-:W3:Y:S01]  /*0030*/  LDCU UR39, c[0x0][0x388] ;  /* 0x00007100ff2777ac */ /* 0x000ee20008000800 */
[----:B------:R-:W-:Y:S01]  /*0040*/  BSSY.RECONVERGENT B6, `(.L_x_18) ;  /* 0x0000335000067945 */ /* 0x000fe20003800200 */
[----:B------:R-:W4:Y:S01]  /*0050*/  LDCU UR5, c[0x0][0x380] ;  /* 0x00007000ff0577ac */ /* 0x000f220008000800 */
[----:B------:R-:W0:Y:S01]  /*0060*/  LDCU.64 UR36, c[0x0][0x358] ;  /* 0x00006b00ff2477ac */ /* 0x000e220008000a00 */
[----:B------:R-:W0:Y:S01]  /*0070*/  LDCU.U8 UR41, c[0x0][0x5a8] ;  /* 0x0000b500ff2977ac */ /* 0x000e220008000000 */
[----:B------:R-:W0:Y:S01]  /*0080*/  LDCU.U8 UR42, c[0x0][0x5a9] ;  /* 0x0000b520ff2a77ac */ /* 0x000e220008000000 */
[----:B---3--:R-:W-:-:S02]  /*0090*/  UIADD3 UR40, UPT, UPT, UR39, -0x1, URZ ;  /* 0xffffffff27287890 */ /* 0x008fc4000fffe0ff */
[----:B--2---:R-:W-:Y:S02]  /*00a0*/  USHF.L.U32 UR4, UR4, 0x9, URZ ;  /* 0x0000000904047899 */ /* 0x004fe400080006ff */
[----:B------:R-:W-:-:S04]  /*00b0*/  UISETP.LT.U32.AND UP0, UPT, UR40, 0x18, UPT ;  /* 0x000000182800788c */ /* 0x000fc8000bf01070 */
[----:B------:R-:W-:Y:S01]  /*00c0*/  USEL UR38, UR40, 0x18, UP0 ;  /* 0x0000001828267887 */ /* 0x000fe20008000000 */
[----:B-1----:R-:W-:-:S03]  /*00d0*/  LOP3.LUT R17, R17, UR4, RZ, 0xfc, !PT ;  /* 0x0000000411117c12 */ /* 0x002fc6000f8efcff */
[----:B------:R-:W-:Y:S01]  /*00e0*/  UIADD3 UR38, UPT, UPT, UR38, 0x1, URZ ;  /* 0x0000000126267890 */ /* 0x000fe2000fffe0ff */
[----:B----4-:R-:W-:-:S13]  /*00f0*/  ISETP.GE.AND P0, PT, R17, UR5, PT ;  /* 0x0000000511007c0c */ /* 0x010fda000bf06270 */
[----:B0-----:R-:W-:Y:S05]  /*0100*/  @P0 BRA `(.L_x_19) ;  /* 0x0000003000a00947 */ /* 0x001fea0003800000 */
[----:B------:R-:W-:Y:S01]  /*0110*/  UISETP.NE.AND UP0, UPT, UR39, URZ, UPT ;  /* 0x000000ff2700728c */ /* 0x000fe2000bf05270 */
[----:B------:R-:W-:Y:S02]  /*0120*/  IMAD.MOV.U32 R0, RZ, RZ, RZ ;  /* 0x000000ffff007224 */ /* 0x000fe400078e00ff */
[----:B------:R-:W-:-:S06]  /*0130*/  IMAD.MOV.U32 R16, RZ, RZ, RZ ;  /* 0x000000ffff107224 */ /* 0x000fcc00078e00ff */
[----:B------:R-:W-:Y:S05]  /*0140*/  BRA.U !UP0, `(.L_x_20) ;  /* 0x0000001108a87547 */ /* 0x000fea000b800000 */
[----:B------:R-:W0:Y:S01]  /*0150*/  LDCU.64 UR4, c[0x0][0x390] ;  /* 0x00007200ff0477ac */ /* 0x000e220008000a00 */
[----:B------:R-:W-:Y:S01]  /*0160*/  HFMA2 R16, -RZ, RZ, 0, 0 ;  /* 0x00000000ff107431 */ /* 0x000fe200000001ff */
[----:B------:R-:W1:Y:S01]  /*0170*/  LDCU UR6, c[0x0][0x38c] ;  /* 0x00007180ff0677ac */ /* 0x000e620008000800 */
[----:B------:R-:W2:Y:S01]  /*0180*/  LDCU.64 UR8, c[0x0][0x4b8] ;  /* 0x00009700ff0877ac */ /* 0x000ea20008000a00 */
[----:B------:R-:W-:Y:S02]  /*0190*/  UISETP.NE.AND UP0, UPT, UR40, URZ, UPT ;  /* 0x000000ff2800728c */ /* 0x000fe4000bf05270 */
[----:B0-----:R-:W-:-:S05]  /*01a0*/  IMAD.HI.U32 R2, R17, UR4, R16 ;  /* 0x0000000411027c27 */ /* 0x001fca000f8e0010 */
[----:B------:R-:W-:-:S05]  /*01b0*/  SHF.R.U32.HI R3, RZ, UR5, R2 ;  /* 0x00000005ff037c19 */ /* 0x000fca0008011602 */
[----:B------:R-:W-:-:S04]  /*01c0*/  IMAD.MOV R0, RZ, RZ, -R3 ;  /* 0x000000ffff007224 */ /* 0x000fc800078e0a03 */
[----:B-1----:R-:W-:-:S04]  /*01d0*/  IMAD R0, R0, UR6, R17 ;  /* 0x0000000600007c24 */ /* 0x002fc8000f8e0211 */
[C---:B--2---:R-:W-:Y:S02]  /*01e0*/  IMAD R16, R0.reuse, UR8, RZ ;  /* 0x0000000800107c24 */ /* 0x044fe4000f8e02ff */
[----:B------:R-:W-:Y:S01]  /*01f0*/  IMAD R0, R0, UR9, RZ ;  /* 0x0000000900007c24 */ /* 0x000fe2000f8e02ff */
[----:B------:R-:W-:Y:S06]  /*0200*/  BRA.U !UP0, `(.L_x_20) ;  /* 0x0000001108787547 */ /* 0x000fec000b800000 */
[----:B------:R-:W0:Y:S01]  /*0210*/  LDCU.64 UR6, c[0x0][0x398] ;  /* 0x00007300ff0677ac */ /* 0x000e220008000a00 */
[----:B------:R-:W-:Y:S01]  /*0220*/  IMAD.MOV.U32 R2, RZ, RZ, RZ ;  /* 0x000000ffff027224 */ /* 0x000fe200078e00ff */
[----:B------:R-:W1:Y:S01]  /*0230*/  LDCU UR4, c[0x0][0x3a0] ;  /* 0x00007400ff0477ac */ /* 0x000e620008000800 */
[----:B------:R-:W2:Y:S01]  /*0240*/  LDCU.64 UR8, c[0x0][0x4c0] ;  /* 0x00009800ff0877ac */ /* 0x000ea20008000a00 */
[----:B------:R-:W-:Y:S01]  /*0250*/  UISETP.NE.AND UP0, UPT, UR38, 0x2, UPT ;  /* 0x000000022600788c */ /* 0x000fe2000bf05270 */
[----:B0-----:R-:W-:-:S05]  /*0260*/  IMAD.HI.U32 R4, R3, UR7, R2 ;  /* 0x0000000703047c27 */ /* 0x001fca000f8e0002 */
[----:B-1----:R-:W-:-:S04]  /*0270*/  SHF.R.U32.HI R5, RZ, UR4, R4 ;  /* 0x00000004ff057c19 */ /* 0x002fc80008011604 */
[----:B------:R-:W-:-:S05]  /*0280*/  IADD3 R2, PT, PT, -R5, RZ, RZ ;  /* 0x000000ff05027210 */ /* 0x000fca0007ffe1ff */
[----:B------:R-:W-:-:S04]  /*0290*/  IMAD R3, R2, UR6, R3 ;  /* 0x0000000602037c24 */ /* 0x000fc8000f8e0203 */
[C---:B--2---:R-:W-:Y:S02]  /*02a0*/  IMAD R16, R3.reuse, UR8, R16 ;  /* 0x0000000803107c24 */ /* 0x044fe4000f8e0210 */
[----:B------:R-:W-:Y:S01]  /*02b0*/  IMAD R0, R3, UR9, R0 ;  /* 0x0000000903007c24 */ /* 0x000fe2000f8e0200 */
[----:B------:R-:W-:Y:S06]  /*02c0*/  BRA.U !UP0, `(.L_x_20) ;  /* 0x0000001108487547 */ /* 0x000fec000b800000 */
[----:B------:R-:W0:Y:S01]  /*02d0*/  LDCU.64 UR4, c[0x0][0x3a8] ;  /* 0x00007500ff0477ac */ /* 0x000e220008000a00 */
[----:B------:R-:W-:Y:S01]  /*02e0*/  IMAD.MOV.U32 R4, RZ, RZ, RZ ;  /* 0x000000ffff047224 */ /* 0x000fe200078e00ff */
[----:B------:R-:W1:Y:S01]  /*02f0*/  LDCU UR6, c[0x0][0x3a4] ;  /* 0x00007480ff0677ac */ /* 0x000e620008000800 */
[----:B------:R-:W2:Y:S01]  /*0300*/  LDCU.64 UR8, c[0x0][0x4c8] ;  /* 0x00009900ff0877ac */ /* 0x000ea20008000a00 */
[----:B------:R-:W-:Y:S01]  /*0310*/  UISETP.NE.AND UP0, UPT, UR38, 0x3, UPT ;  /* 0x000000032600788c */ /* 0x000fe2000bf05270 */
[----:B0-----:R-:W-:-:S05]  /*0320*/  IMAD.HI.U32 R2, R5, UR4, R4 ;  /* 0x0000000405027c27 */ /* 0x001fca000f8e0004 */
[----:B------:R-:W-:-:S05]  /*0330*/  SHF.R.U32.HI R3, RZ, UR5, R2 ;  /* 0x00000005ff037c19 */ /* 0x000fca0008011602 */
[----:B------:R-:W-:-:S04]  /*0340*/  IMAD.MOV R4, RZ, RZ, -R3 ;  /* 0x000000ffff047224 */ /* 0x000fc800078e0a03 */
[----:B-1----:R-:W-:-:S04]  /*0350*/  IMAD R5, R4, UR6, R5 ;  /* 0x0000000604057c24 */ /* 0x002fc8000f8e0205 */
[C---:B--2---:R-:W-:Y:S02]  /*0360*/  IMAD R16, R5.reuse, UR8, R16 ;  /* 0x0000000805107c24 */ /* 0x044fe4000f8e0210 */
[----:B------:R-:W-:Y:S01]  /*0370*/  IMAD R0, R5, UR9, R0 ;  /* 0x0000000905007c24 */ /* 0x000fe2000f8e0200 */
[----:B------:R-:W-:Y:S06]  /*0380*/  BRA.U !UP0, `(.L_x_20) ;  /* 0x0000001108187547 */ /* 0x000fec000b800000 */
[----:B------:R-:W0:Y:S01]  /*0390*/  LDCU.64 UR6, c[0x0][0x3b0] ;  /* 0x00007600ff0677ac */ /* 0x000e220008000a00 */
[----:B------:R-:W-:Y:S01]  /*03a0*/  MOV R2, RZ ;  /* 0x000000ff00027202 */ /* 0x000fe20000000f00 */
[----:B------:R-:W1:Y:S01]  /*03b0*/  LDCU UR4, c[0x0][0x3b8] ;  /* 0x00007700ff0477ac */ /* 0x000e620008000800 */
[----:B------:R-:W2:Y:S01]  /*03c0*/  LDCU.64 UR8, c[0x0][0x4d0] ;  /* 0x00009a00ff0877ac */ /* 0x000ea20008000a00 */
[----:B------:R-:W-:Y:S02]  /*03d0*/  UISETP.NE.AND UP0, UPT, UR38, 0x4, UPT ;  /* 0x000000042600788c */ /* 0x000fe4000bf05270 */
[----:B0-----:R-:W-:-:S05]  /*03e0*/  IMAD.HI.U32 R4, R3, UR7, R2 ;  /* 0x0000000703047c27 */ /* 0x001fca000f8e0002 */
[----:B-1----:R-:W-:-:S05]  /*03f0*/  SHF.R.U32.HI R5, RZ, UR4, R4 ;  /* 0x00000004ff057c19 */ /* 0x002fca0008011604 */
[----:B------:R-:W-:-:S04]  /*0400*/  IMAD.MOV R2, RZ, RZ, -R5 ;  /* 0x000000ffff027224 */ /* 0x000fc800078e0a05 */
        /* <DEDUP_REMOVED lines=10> */
[----:B------:R-:W-:-:S04]  /*04b0*/  SHF.R.U32.HI R3, RZ, UR5, R2 ;  /* 0x00000005ff037c19 */ /* 0x000fc80008011602 */
[----:B------:R-:W-:-:S05]  /*04c0*/  IADD3 R4, PT, PT, -R3, RZ, RZ ;  /* 0x000000ff03047210 */ /* 0x000fca0007ffe1ff */
[----:B-1----:R-:W-:-:S04]  /*04d0*/  IMAD R5, R4, UR6, R5 ;  /* 0x0000000604057c24 */ /* 0x002fc8000f8e0205 */
        /* <DEDUP_REMOVED lines=16> */
[----:B------:R-:W-:Y:S01]  /*05e0*/  HFMA2 R4, -RZ, RZ, 0, 0 ;  /* 0x00000000ff047431 */ /* 0x000fe200000001ff */
[----:B------:R-:W1:Y:S01]  /*05f0*/  LDCU UR6, c[0x0][0x3d4] ;  /* 0x00007a80ff0677ac */ /* 0x000e620008000800 */
[----:B------:R-:W2:Y:S01]  /*0600*/  LDCU.64 UR8, c[0x0][0x4e8] ;  /* 0x00009d00ff0877ac */ /* 0x000ea20008000a00 */
[----:B------:R-:W-:Y:S02]  /*0610*/  UISETP.NE.AND UP0, UPT, UR38, 0x7, UPT ;  /* 0x000000072600788c */ /* 0x000fe4000bf05270 */
        /* <DEDUP_REMOVED lines=214> */
[----:B------:R-:W2:Y:S03]  /*1380*/  LDCU.64 UR8, c[0x0][0x578] ;  /* 0x0000af00ff0877ac */ /* 0x000ea60008000a00 */
[----:B0-----:R-:W-:-:S05]  /*1390*/  IMAD.HI.U32 R2, R5, UR4, R4 ;  /* 0x0000000405027c27 */ /* 0x001fca000f8e0004 */
[----:B------:R-:W-:-:S05]  /*13a0*/  SHF.R.U32.HI R2, RZ, UR5, R2 ;  /* 0x00000005ff027c19 */ /* 0x000fca0008011602 */
[----:B------:R-:W-:-:S04]  /*13b0*/  IMAD.MOV R3, RZ, RZ, -R2 ;  /* 0x000000ffff037224 */ /* 0x000fc800078e0a02 */
[----:B-1----:R-:W-:-:S04]  /*13c0*/  IMAD R5, R3, UR6, R5 ;  /* 0x0000000603057c24 */ /* 0x002fc8000f8e0205 */
[C---:B--2---:R-:W-:Y:S02]  /*13d0*/  IMAD R16, R5.reuse, UR8, R16 ;  /* 0x0000000805107c24 */ /* 0x044fe4000f8e0210 */
[----:B------:R-:W-:-:S07]  /*13e0*/  IMAD R0, R5, UR9, R0 ;  /* 0x0000000905007c24 */ /* 0x000fce000f8e0200 */
.L_x_20:
[----:B------:R-:W0:Y:S01]  /*13f0*/  LDCU.64 UR6, c[0x0][0x588] ;  /* 0x0000b100ff0677ac */ /* 0x000e220008000a00 */
[----:B------:R-:W-:-:S04]  /*1400*/  UPRMT UR4, UR42, 0x9910, URZ ;  /* 0x000099102a047896 */ /* 0x000fc800080000ff */
[----:B------:R-:W-:Y:S01]  /*1410*/  UISETP.GT.AND UP0, UPT, UR4, 0x9, UPT ;  /* 0x000000090400788c */ /* 0x000fe2000bf04270 */
[----:B0-----:R-:W-:-:S05]  /*1420*/  IADD3 R2, P0, PT, R0, UR6, RZ ;  /* 0x0000000600027c10 */ /* 0x001fca000ff1e0ff */
[----:B------:R-:W-:-:S03]  /*1430*/  IMAD.X R3, RZ, RZ, UR7, P0 ;  /* 0x00000007ff037e24 */ /* 0x000fc600080e06ff */
[----:B------:R-:W-:Y:S05]  /*1440*/  BRA.U UP0, `(.L_x_21) ;  /* 0x0000000500107547 */ /* 0x000fea000b800000 */
[----:B------:R-:W-:-:S09]  /*1450*/  UISETP.GT.AND UP0, UPT, UR4, 0x4, UPT ;  /* 0x000000040400788c */ /* 0x000fd2000bf04270 */
[----:B------:R-:W-:Y:S05]  /*1460*/  BRA.U UP0, `(.L_x_22) ;  /* 0x0000000100807547 */ /* 0x000fea000b800000 */
[----:B------:R-:W-:-:S09]  /*1470*/  UISETP.GT.AND UP0, UPT, UR4, 0x1, UPT ;  /* 0x000000010400788c */ /* 0x000fd2000bf04270 */
[----:B------:R-:W-:Y:S05]  /*1480*/  BRA.U UP0, `(.L_x_23) ;  /* 0x0000000100307547 */ /* 0x000fea000b800000 */
[----:B------:R-:W-:-:S09]  /*1490*/  UISETP.NE.AND UP0, UPT, UR42, URZ, UPT ;  /* 0x000000ff2a00728c */ /* 0x000fd2000bf05270 */
[----:B------:R-:W-:Y:S05]  /*14a0*/  BRA.U !UP0, `(.L_x_24) ;  /* 0x0000000108187547 */ /* 0x000fea000b800000 */
[----:B------:R-:W-:-:S09]  /*14b0*/  UISETP.NE.AND UP0, UPT, UR4, 0x1, UPT ;  /* 0x000000010400788c */ /* 0x000fd2000bf05270 */
[----:B------:R-:W-:Y:S05]  /*14c0*/  BRA.U UP0, `(.L_x_25) ;  /* 0x0000000d002c7547 */ /* 0x000fea000b800000 */
[----:B------:R-:W2:Y:S02]  /*14d0*/  LDG.E.S8 R2, desc[UR36][R2.64] ;  /* 0x0000002402027981 */ /* 0x000ea4000c1e1300 */
[----:B--2---:R-:W0:Y:S02]  /*14e0*/  I2F.S16 R0, R2 ;  /* 0x0000000200007306 */ /* 0x004e240000101400 */
[----:B0-----:R-:W-:Y:S01]  /*14f0*/  F2FP.F16.F32.PACK_AB R0, RZ, R0 ;  /* 0x00000000ff00723e */ /* 0x001fe200000000ff */
[----:B------:R-:W-:Y:S06]  /*1500*/  BRA `(.L_x_26) ;  /* 0x0000000c00ac7947 */ /* 0x000fec0003800000 */
.L_x_24:
[----:B------:R-:W2:Y:S02]  /*1510*/  LDG.E.U8 R2, desc[UR36][R2.64] ;  /* 0x0000002402027981 */ /* 0x000ea4000c1e1100 */
[----:B--2---:R-:W-:-:S04]  /*1520*/  I2FP.F32.U32 R0, R2 ;  /* 0x0000000200007245 */ /* 0x004fc80000201000 */
[----:B------:R-:W-:Y:S01]  /*1530*/  F2FP.F16.F32.PACK_AB R0, RZ, R0 ;  /* 0x00000000ff00723e */ /* 0x000fe200000000ff */
[----:B------:R-:W-:Y:S06]  /*1540*/  BRA `(.L_x_26) ;  /* 0x0000000c009c7947 */ /* 0x000fec0003800000 */
.L_x_23:
[----:B------:R-:W-:-:S09]  /*1550*/  UISETP.NE.AND UP0, UPT, UR4, 0x2, UPT ;  /* 0x000000020400788c */ /* 0x000fd2000bf05270 */
[----:B------:R-:W-:Y:S05]  /*1560*/  BRA.U !UP0, `(.L_x_27) ;  /* 0x0000000108307547 */ /* 0x000fea000b800000 */
[----:B------:R-:W-:-:S09]  /*1570*/  UISETP.NE.AND UP0, UPT, UR4, 0x3, UPT ;  /* 0x000000030400788c */ /* 0x000fd2000bf05270 */
[----:B------:R-:W-:Y:S05]  /*1580*/  BRA.U !UP0, `(.L_x_28) ;  /* 0x0000000108187547 */ /* 0x000fea000b800000 */
[----:B------:R-:W-:-:S09]  /*1590*/  UISETP.NE.AND UP0, UPT, UR4, 0x4, UPT ;  /* 0x000000040400788c */ /* 0x000fd2000bf05270 */
[----:B------:R-:W-:Y:S05]  /*15a0*/  BRA.U UP0, `(.L_x_25) ;  /* 0x0000000900f47547 */ /* 0x000fea000b800000 */
[----:B------:R-:W2:Y:S02]  /*15b0*/  LDG.E.64 R2, desc[UR36][R2.64] ;  /* 0x0000002402027981 */ /* 0x000ea4000c1e1b00 */
[----:B--2---:R-:W0:Y:S02]  /*15c0*/  I2F.S64 R0, R2 ;  /* 0x0000000200007312 */ /* 0x004e240000301400 */
[----:B0-----:R-:W-:Y:S01]  /*15d0*/  F2FP.F16.F32.PACK_AB R0, RZ, R0 ;  /* 0x00000000ff00723e */ /* 0x001fe200000000ff */
[----:B------:R-:W-:Y:S06]  /*15e0*/  BRA `(.L_x_26) ;  /* 0x0000000c00747947 */ /* 0x000fec0003800000 */
.L_x_28:
[----:B------:R-:W2:Y:S02]  /*15f0*/  LDG.E R2, desc[UR36][R2.64] ;  /* 0x0000002402027981 */ /* 0x000ea4000c1e1900 */
[----:B--2---:R-:W-:-:S04]  /*1600*/  I2FP.F32.S32 R0, R2 ;  /* 0x0000000200007245 */ /* 0x004fc80000201400 */
[----:B------:R-:W-:Y:S01]  /*1610*/  F2FP.F16.F32.PACK_AB R0, RZ, R0 ;  /* 0x00000000ff00723e */ /* 0x000fe200000000ff */
[----:B------:R-:W-:Y:S06]  /*1620*/  BRA `(.L_x_26) ;  /* 0x0000000c00647947 */ /* 0x000fec0003800000 */
.L_x_27:
[----:B------:R-:W2:Y:S02]  /*1630*/  LDG.E.U16 R2, desc[UR36][R2.64] ;  /* 0x0000002402027981 */ /* 0x000ea4000c1e1500 */
[----:B--2---:R-:W0:Y:S02]  /*1640*/  I2F.S16 R0, R2 ;  /* 0x0000000200007306 */ /* 0x004e240000101400 */
[----:B0-----:R-:W-:Y:S01]  /*1650*/  F2FP.F16.F32.PACK_AB R0, RZ, R0 ;  /* 0x00000000ff00723e */ /* 0x001fe200000000ff */
[----:B------:R-:W-:Y:S06]  /*1660*/  BRA `(.L_x_26) ;  /* 0x0000000c00547947 */ /* 0x000fec0003800000 */
.L_x_22:
[----:B------:R-:W-:-:S09]  /*1670*/  UISETP.GT.AND UP0, UPT, UR4, 0x6, UPT ;  /* 0x000000060400788c */ /* 0x000fd2000bf04270 */
[----:B------:R-:W-:Y:S05]  /*1680*/  BRA.U UP0, `(.L_x_29) ;  /* 0x0000000100247547 */ /* 0x000fea000b800000 */
[----:B------:R-:W-:-:S09]  /*1690*/  UISETP.NE.AND UP0, UPT, UR4, 0x5, UPT ;  /* 0x000000050400788c */ /* 0x000fd2000bf05270 */
[----:B------:R-:W-:Y:S05]  /*16a0*/  BRA.U !UP0, `(.L_x_30) ;  /* 0x0000000108147547 */ /* 0x000fea000b800000 */
[----:B------:R-:W-:-:S09]  /*16b0*/  UISETP.NE.AND UP0, UPT, UR4, 0x6, UPT ;  /* 0x000000060400788c */ /* 0x000fd2000bf05270 */
[----:B------:R-:W-:Y:S05]  /*16c0*/  BRA.U UP0, `(.L_x_25) ;  /* 0x0000000900ac7547 */ /* 0x000fea000b800000 */
[----:B------:R-:W2:Y:S02]  /*16d0*/  LDG.E R2, desc[UR36][R2.64] ;  /* 0x0000002402027981 */ /* 0x000ea4000c1e1900 */
[----:B--2---:R-:W-:Y:S01]  /*16e0*/  F2FP.F16.F32.PACK_AB R0, RZ, R2 ;  /* 0x00000002ff00723e */ /* 0x004fe200000000ff */
[----:B------:R-:W-:Y:S06]  /*16f0*/  BRA `(.L_x_26) ;  /* 0x0000000c00307947 */ /* 0x000fec0003800000 */
.L_x_30:
[----:B------:R0:W5:Y:S01]  /*1700*/  LDG.E.U16 R0, desc[UR36][R2.64] ;  /* 0x0000002402007981 */ /* 0x000162000c1e1500 */
[----:B------:R-:W-:Y:S05]  /*1710*/  BRA `(.L_x_26) ;  /* 0x0000000c00287947 */ /* 0x000fea0003800000 */
.L_x_29:
[----:B------:R-:W-:-:S09]  /*1720*/  UISETP.NE.AND UP0, UPT, UR4, 0x7, UPT ;  /* 0x000000070400788c */ /* 0x000fd2000bf05270 */
[----:B------:R-:W-:Y:S05]  /*1730*/  BRA.U !UP0, `(.L_x_31) ;  /* 0x0000000108247547 */ /* 0x000fea000b800000 */
[----:B------:R-:W-:-:S09]  /*1740*/  UISETP.NE.AND UP0, UPT, UR4, 0x8, UPT ;  /* 0x000000080400788c */ /* 0x000fd2000bf05270 */
[----:B------:R-:W-:Y:S05]  /*1750*/  BRA.U !UP0, `(.L_x_32) ;  /* 0x0000000108147547 */ /* 0x000fea000b800000 */
[----:B------:R-:W-:-:S09]  /*1760*/  UISETP.NE.AND UP0, UPT, UR4, 0x9, UPT ;  /* 0x000000090400788c */ /* 0x000fd2000bf05270 */
[----:B------:R-:W-:Y:S05]  /*1770*/  BRA.U UP0, `(.L_x_25) ;  /* 0x0000000900807547 */ /* 0x000fea000b800000 */
[----:B------:R-:W2:Y:S02]  /*1780*/  LDG.E R2, desc[UR36][R2.64] ;  /* 0x0000002402027981 */ /* 0x000ea4000c1e1900 */
[----:B--2---:R-:W-:Y:S01]  /*1790*/  F2FP.F16.F32.PACK_AB R0, RZ, R2 ;  /* 0x00000002ff00723e */ /* 0x004fe200000000ff */
[----:B------:R-:W-:Y:S06]  /*17a0*/  BRA `(.L_x_26) ;  /* 0x0000000c00047947 */ /* 0x000fec0003800000 */
.L_x_32:
[----:B------:R1:W5:Y:S01]  /*17b0*/  LDG.E.U16 R0, desc[UR36][R2.64] ;  /* 0x0000002402007981 */ /* 0x000362000c1e1500 */
[----:B------:R-:W-:Y:S05]  /*17c0*/  BRA `(.L_x_26) ;  /* 0x0000000800fc7947 */ /* 0x000fea0003800000 */
.L_x_31:
[----:B------:R-:W2:Y:S01]  /*17d0*/  LDG.E.64 R2, desc[UR36][R2.64] ;  /* 0x0000002402027981 */ /* 0x000ea2000c1e1b00 */
[----:B------:R-:W-:Y:S01]  /*17e0*/  UMOV UR4, 0xf0000000 ;  /* 0xf000000000047882 */ /* 0x000fe20000000000 */
[----:B------:R-:W-:Y:S02]  /*17f0*/  UMOV UR5, 0x380fffff ;  /* 0x380fffff00057882 */ /* 0x000fe40000000000 */
[----:B--2---:R-:W0:-:S15]  /*1800*/  DSETP.GEU.AND P0, PT, |R2|, UR4, PT ;  /* 0x0000000402007e2a */ /* 0x004e1e000bf0e200 */
[----:B------:R-:W-:-:S15]  /*1810*/  NOP ;  /* 0x0000000000007918 */ /* 0x000fde0000000000 */
[----:B------:R-:W-:-:S15]  /*1820*/  NOP ;  /* 0x0000000000007918 */ /* 0x000fde0000000000 */
[----:B------:R-:W-:-:S15]  /*1830*/  NOP ;  /* 0x0000000000007918 */ /* 0x000fde0000000000 */
[----:B------:R-:W-:-:S04]  /*1840*/  NOP ;  /* 0x0000000000007918 */ /* 0x000fc80000000000 */
[----:B------:R-:W0:Y:S02]  /*1850*/  F2F.F32.F64 R0, R2 ;  /* 0x0000000200007310 */ /* 0x000e240000301000 */
[----:B0-----:R-:W-:-:S05]  /*1860*/  @!P0 FMUL R0, R0, 1.175494350822287508e-38 ;  /* 0x0080000000008820 */ /* 0x001fca0000400000 */
[----:B------:R-:W-:Y:S01]  /*1870*/  F2FP.F16.F32.PACK_AB R0, RZ, R0 ;  /* 0x00000000ff00723e */ /* 0x000fe200000000ff */
[----:B------:R-:W-:Y:S06]  /*1880*/  BRA `(.L_x_26) ;  /* 0x0000000800cc7947 */ /* 0x000fec0003800000 */
.L_x_21:
[----:B------:R-:W-:-:S09]  /*1890*/  UISETP.GT.AND UP0, UPT, UR4, 0x18, UPT ;  /* 0x000000180400788c */ /* 0x000fd2000bf04270 */
[----:B------:R-:W-:Y:S05]  /*18a0*/  BRA.U UP0, `(.L_x_33) ;  /* 0x00000005000c7547 */ /* 0x000fea000b800000 */
[----:B------:R-:W-:-:S09]  /*18b0*/  UISETP.GT.AND UP0, UPT, UR4, 0xe, UPT ;  /* 0x0000000e0400788c */ /* 0x000fd2000bf04270 */
[----:B------:R-:W-:Y:S05]  /*18c0*/  BRA.U UP0, `(.L_x_34) ;  /* 0x0000000100547547 */ /* 0x000fea000b800000 */
[----:B------:R-:W-:-:S09]  /*18d0*/  UISETP.NE.AND UP0, UPT, UR4, 0xa, UPT ;  /* 0x0000000a0400788c */ /* 0x000fd2000bf05270 */
[----:B------:R-:W-:Y:S05]  /*18e0*/  BRA.U !UP0, `(.L_x_35) ;  /* 0x00000001081c7547 */ /* 0x000fea000b800000 */
[----:B------:R-:W-:-:S09]  /*18f0*/  UISETP.NE.AND UP0, UPT, UR4, 0xb, UPT ;  /* 0x0000000b0400788c */ /* 0x000fd2000bf05270 */
[----:B------:R-:W-:Y:S05]  /*1900*/  BRA.U UP0, `(.L_x_25) ;  /* 0x00000009001c7547 */ /* 0x000fea000b800000 */
[----:B------:R-:W2:Y:S02]  /*1910*/  LDG.E.U8 R2, desc[UR36][R2.64] ;  /* 0x0000002402027981 */ /* 0x000ea4000c1e1100 */
[----:B--2---:R-:W-:-:S04]  /*1920*/  ISETP.NE.AND P0, PT, R2, RZ, PT ;  /* 0x000000ff0200720c */ /* 0x004fc80003f05270 */
[----:B------:R-:W-:-:S04]  /*1930*/  FSEL R0, RZ, 1, !P0 ;  /* 0x3f800000ff007808 */ /* 0x000fc80004000000 */
[----:B------:R-:W-:Y:S01]  /*1940*/  F2FP.F16.F32.PACK_AB R0, RZ, R0 ;  /* 0x00000000ff00723e */ /* 0x000fe200000000ff */
[----:B------:R-:W-:Y:S06]  /*1950*/  BRA `(.L_x_26) ;  /* 0x0000000800987947 */ /* 0x000fec0003800000 */
.L_x_35:
        /* <DEDUP_REMOVED lines=12> */
.L_x_34:
[----:B------:R-:W-:-:S09]  /*1a20*/  UISETP.NE.AND UP0, UPT, UR4, 0xf, UPT ;  /* 0x0000000f0400788c */ /* 0x000fd2000bf05270 */
[----:B------:R-:W-:Y:S05]  /*1a30*/  BRA.U !UP0, `(.L_x_36) ;  /* 0x0000000108987547 */ /* 0x000fea000b800000 */
[----:B------:R-:W-:-:S09]  /*1a40*/  UISETP.NE.AND UP0, UPT, UR4, 0x17, UPT ;  /* 0x000000170400788c */ /* 0x000fd2000bf05270 */
[----:B------:R-:W-:Y:S05]  /*1a50*/  BRA.U !UP0, `(.L_x_37) ;  /* 0x00000001085c7547 */ /* 0x000fea000b800000 */
[----:B------:R-:W-:-:S09]  /*1a60*/  UISETP.NE.AND UP0, UPT, UR4, 0x18, UPT ;  /* 0x000000180400788c */ /* 0x000fd2000bf05270 */
[----:B------:R-:W-:Y:S05]  /*1a70*/  BRA.U UP0, `(.L_x_25) ;  /* 0x0000000500c07547 */ /* 0x000fea000b800000 */
[----:B------:R-:W2:Y:S01]  /*1a80*/  LDG.E.U8 R0, desc[UR36][R2.64] ;  /* 0x0000002402007981 */ /* 0x000ea2000c1e1100 */
[----:B------:R-:W-:Y:S01]  /*1a90*/  IMAD.MOV.U32 R6, RZ, RZ, 0x1f ;  /* 0x0000001fff067424 */ /* 0x000fe200078e00ff */
[----:B--2---:R-:W-:-:S04]  /*1aa0*/  SHF.L.U32 R0, R0, 0x18, RZ ;  /* 0x0000001800007819 */ /* 0x004fc800000006ff */
[C---:B------:R-:W-:Y:S02]  /*1ab0*/  LOP3.LUT R4, R0.reuse, 0x7f000000, RZ, 0xc0, !PT ;  /* 0x7f00000000047812 */ /* 0x040fe400078ec0ff */
[----:B------:R-:W-:Y:S02]  /*1ac0*/  LOP3.LUT P0, RZ, R0, 0x7f000000, RZ, 0xc0, !PT ;  /* 0x7f00000000ff7812 */ /* 0x000fe4000780c0ff */
[----:B------:R-:W0:Y:S02]  /*1ad0*/  FLO.U32 R5, R4 ;  /* 0x0000000400057300 */ /* 0x000e2400000e0000 */
[----:B0-----:R-:W-:-:S05]  /*1ae0*/  IMAD.MOV R5, RZ, RZ, -R5 ;  /* 0x000000ffff057224 */ /* 0x001fca00078e0a05 */
[----:B------:R-:W-:-:S04]  /*1af0*/  VIADDMNMX.U32 R5, R5, R6, 0x4, !PT ;  /* 0x0000000405057446 */ /* 0x000fc80007800006 */
[----:B------:R-:W-:-:S04]  /*1b00*/  IADD3 R5, PT, PT, R5, -0x4, RZ ;  /* 0xfffffffc05057810 */ /* 0x000fc80007ffe0ff */
[C---:B------:R-:W-:Y:S01]  /*1b10*/  SHF.L.U32 R6, R4.reuse, R5, RZ ;  /* 0x0000000504067219 */ /* 0x040fe200000006ff */
[----:B------:R-:W-:Y:S02]  /*1b20*/  IMAD.SHL.U32 R7, R5, 0x800000, RZ ;  /* 0x0080000005077824 */ /* 0x000fe400078e00ff */
[----:B------:R-:W-:-:S03]  /*1b30*/  VIADD R5, R4, 0x1000000 ;  /* 0x0100000004057836 */ /* 0x000fc60000000000 */
[----:B------:R-:W-:Y:S02]  /*1b40*/  LEA.HI R6, R6, -R7, RZ, 0x1c ;  /* 0x8000000706067211 */ /* 0x000fe400078fe0ff */
[----:B------:R-:W-:Y:S02]  /*1b50*/  SHF.R.S32.HI R5, RZ, 0x8, R5 ;  /* 0x00000008ff057819 */ /* 0x000fe40000011405 */
[----:B------:R-:W-:-:S04]  /*1b60*/  IADD3 R6, PT, PT, R6, 0x3c000000, RZ ;  /* 0x3c00000006067810 */ /* 0x000fc80007ffe0ff */
[----:B------:R-:W-:-:S04]  /*1b70*/  LOP3.LUT R5, R6, 0x7f800000, R5, 0xf8, !PT ;  /* 0x7f80000006057812 */ /* 0x000fc800078ef805 */
[----:B------:R-:W-:-:S04]  /*1b80*/  SEL R5, R5, RZ, P0 ;  /* 0x000000ff05057207 */ /* 0x000fc80000000000 */
[----:B------:R-:W-:-:S04]  /*1b90*/  LOP3.LUT R5, R5, 0x80000000, R0, 0xf8, !PT ;  /* 0x8000000005057812 */ /* 0x000fc800078ef800 */
[----:B------:R-:W-:-:S04]  /*1ba0*/  F2FP.F16.F32.PACK_AB R5, RZ, R5 ;  /* 0x00000005ff05723e */ /* 0x000fc800000000ff */
[----:B------:R-:W-:Y:S01]  /*1bb0*/  PRMT R0, R5, 0x7610, R0 ;  /* 0x0000761005007816 */ /* 0x000fe20000000000 */
[----:B------:R-:W-:Y:S06]  /*1bc0*/  BRA `(.L_x_26) ;  /* 0x0000000400fc7947 */ /* 0x000fec0003800000 */
.L_x_37:
[----:B------:R-:W2:Y:S02]  /*1bd0*/  LDG.E.U8 R2, desc[UR36][R2.64] ;  /* 0x0000002402027981 */ /* 0x000ea4000c1e1100 */
[C---:B--2---:R-:W-:Y:S02]  /*1be0*/  IMAD.SHL.U32 R4, R2.reuse, 0x2000000, RZ ;  /* 0x0200000002047824 */ /* 0x044fe400078e00ff */
[----:B------:R-:W-:-:S03]  /*1bf0*/  IMAD.SHL.U32 R5, R2, 0x100, RZ ;  /* 0x0000010002057824 */ /* 0x000fc600078e00ff */
[----:B------:R-:W-:-:S13]  /*1c00*/  ISETP.GT.U32.AND P0, PT, R4, 0x7ffffff, PT ;  /* 0x07ffffff0400780c */ /* 0x000fda0003f04070 */
[C---:B------:R-:W-:Y:S02]  /*1c10*/  @!P0 LOP3.LUT R0, R5.reuse, 0x7f00, RZ, 0xc0, !PT ;  /* 0x00007f0005008812 */ /* 0x040fe400078ec0ff */
[----:B------:R-:W-:Y:S02]  /*1c20*/  @P0 LEA.HI R4, R4, 0x70000000, RZ, 0x1c ;  /* 0x7000000004040811 */ /* 0x000fe400078fe0ff */
[----:B------:R-:W-:Y:S02]  /*1c30*/  @!P0 LOP3.LUT R0, R0, 0x3f000000, RZ, 0xfc, !PT ;  /* 0x3f00000000008812 */ /* 0x000fe400078efcff */
[----:B------:R-:W-:-:S03]  /*1c40*/  PRMT R5, R5, 0x9910, RZ ;  /* 0x0000991005057816 */ /* 0x000fc600000000ff */
[----:B------:R-:W-:Y:S01]  /*1c50*/  @!P0 FADD.FTZ R0, R0, -0.5 ;  /* 0xbf00000000008421 */ /* 0x000fe20000010000 */
[----:B------:R-:W-:-:S05]  /*1c60*/  @P0 FMUL.FTZ R0, R4, 1.9259299443872358531e-34 ;  /* 0x0780000004000820 */ /* 0x000fca0000410000 */
[----:B------:R-:W-:-:S04]  /*1c70*/  LOP3.LUT R0, R0, 0x80000000, R5, 0xf8, !PT ;  /* 0x8000000000007812 */ /* 0x000fc800078ef805 */
[----:B------:R-:W-:Y:S01]  /*1c80*/  F2FP.F16.F32.PACK_AB R0, RZ, R0 ;  /* 0x00000000ff00723e */ /* 0x000fe200000000ff */
[----:B------:R-:W-:Y:S06]  /*1c90*/  BRA `(.L_x_26) ;  /* 0x0000000400c87947 */ /* 0x000fec0003800000 */
.L_x_36:
[----:B------:R-:W2:Y:S02]  /*1ca0*/  LDG.E.U16 R0, desc[UR36][R2.64] ;  /* 0x0000002402007981 */ /* 0x000ea4000c1e1500 */
[----:B--2---:R-:W-:-:S04]  /*1cb0*/  SHF.L.U32 R0, R0, 0x10, RZ ;  /* 0x0000001000007819 */ /* 0x004fc800000006ff */
[----:B------:R-:W-:Y:S01]  /*1cc0*/  F2FP.F16.F32.PACK_AB R0, RZ, R0 ;  /* 0x00000000ff00723e */ /* 0x000fe200000000ff */
[----:B------:R-:W-:Y:S06]  /*1cd0*/  BRA `(.L_x_26) ;  /* 0x0000000400b87947 */ /* 0x000fec0003800000 */
.L_x_33:
[----:B------:R-:W-:-:S09]  /*1ce0*/  UISETP.GT.AND UP0, UPT, UR4, 0x1b, UPT ;  /* 0x0000001b0400788c */ /* 0x000fd2000bf04270 */
[----:B------:R-:W-:Y:S05]  /*1cf0*/  BRA.U UP0, `(.L_x_38) ;  /* 0x0000000500087547 */ /* 0x000fea000b800000 */
[----:B------:R-:W-:-:S09]  /*1d00*/  UISETP.NE.AND UP0, UPT, UR4, 0x19, UPT ;  /* 0x000000190400788c */ /* 0x000fd2000bf05270 */
[----:B------:R-:W-:Y:S05]  /*1d10*/  BRA.U !UP0, `(.L_x_39) ;  /* 0x0000000108907547 */ /* 0x000fea000b800000 */
[----:B------:R-:W-:-:S09]  /*1d20*/  UISETP.NE.AND UP0, UPT, UR4, 0x1a, UPT ;  /* 0x0000001a0400788c */ /* 0x000fd2000bf05270 */
[----:B------:R-:W-:Y:S05]  /*1d30*/  BRA.U !UP0, `(.L_x_40) ;  /* 0x0000000108187547 */ /* 0x000fea000b800000 */
[----:B------:R-:W-:-:S09]  /*1d40*/  UISETP.NE.AND UP0, UPT, UR4, 0x1b, UPT ;  /* 0x0000001b0400788c */ /* 0x000fd2000bf05270 */
[----:B------:R-:W-:Y:S05]  /*1d50*/  BRA.U UP0, `(.L_x_25) ;  /* 0x0000000500087547 */ /* 0x000fea000b800000 */
[----:B------:R-:W2:Y:S02]  /*1d60*/  LDG.E.U16 R0, desc[UR36][R2.64] ;  /* 0x0000002402007981 */ /* 0x000ea4000c1e1500 */
[----:B--2---:R-:W-:-:S04]  /*1d70*/  I2FP.F32.U32 R0, R0 ;  /* 0x0000000000007245 */ /* 0x004fc80000201000 */
[----:B------:R-:W-:Y:S01]  /*1d80*/  F2FP.F16.F32.PACK_AB R0, RZ, R0 ;  /* 0x00000000ff00723e */ /* 0x000fe200000000ff */
[----:B------:R-:W-:Y:S06]  /*1d90*/  BRA `(.L_x_26) ;  /* 0x0000000400887947 */ /* 0x000fec0003800000 */
.L_x_40:
[----:B------:R-:W2:Y:S01]  /*1da0*/  LDG.E.U8 R3, desc[UR36][R2.64] ;  /* 0x0000002402037981 */ /* 0x000ea2000c1e1100 */
[----:B------:R-:W-:Y:S01]  /*1db0*/  BSSY.RECONVERGENT B0, `(.L_x_41) ;  /* 0x0000018000007945 */ /* 0x000fe20003800200 */
[----:B------:R-:W-:Y:S01]  /*1dc0*/  IMAD.MOV.U32 R0, RZ, RZ, RZ ;  /* 0x000000ffff007224 */ /* 0x000fe200078e00ff */
[----:B--2---:R-:W-:-:S13]  /*1dd0*/  ISETP.NE.AND P0, PT, R3, RZ, PT ;  /* 0x000000ff0300720c */ /* 0x004fda0003f05270 */
[----:B------:R-:W-:Y:S05]  /*1de0*/  @!P0 BRA `(.L_x_42) ;  /* 0x0000000000508947 */ /* 0x000fea0003800000 */
[----:B------:R-:W-:-:S13]  /*1df0*/  ISETP.NE.AND P0, PT, R3, 0x80, PT ;  /* 0x000000800300780c */ /* 0x000fda0003f05270 */
[----:B------:R-:W-:Y:S01]  /*1e00*/  @!P0 IMAD.MOV.U32 R0, RZ, RZ, 0x7f800001 ;  /* 0x7f800001ff008424 */ /* 0x000fe200078e00ff */
[----:B------:R-:W-:Y:S06]  /*1e10*/  @!P0 BRA `(.L_x_42) ;  /* 0x0000000000448947 */ /* 0x000fec0003800000 */
[--C-:B------:R-:W-:Y:S01]  /*1e20*/  SHF.R.U32.HI R0, RZ, 0x3, R3.reuse ;  /* 0x00000003ff007819 */ /* 0x100fe20000011603 */
[----:B------:R-:W-:Y:S03]  /*1e30*/  BSSY.RECONVERGENT B1, `(.L_x_43) ;  /* 0x000000c000017945 */ /* 0x000fe60003800200 */
[----:B------:R-:W-:Y:S02]  /*1e40*/  LOP3.LUT P0, R2, R0, 0xf, RZ, 0xc0, !PT ;  /* 0x0000000f00027812 */ /* 0x000fe4000780c0ff */
[----:B------:R-:W-:-:S04]  /*1e50*/  SHF.R.U32.HI R0, RZ, 0x7, R3 ;  /* 0x00000007ff007819 */ /* 0x000fc80000011603 */
[----:B------:R-:W-:Y:S02]  /*1e60*/  SHF.L.U32 R7, R0, 0x1f, RZ ;  /* 0x0000001f00077819 */ /* 0x000fe400000006ff */
[----:B------:R-:W-:-:S05]  /*1e70*/  LOP3.LUT R0, R3, 0x7, RZ, 0xc0, !PT ;  /* 0x0000000703007812 */ /* 0x000fca00078ec0ff */
[----:B------:R-:W-:Y:S05]  /*1e80*/  @P0 BRA `(.L_x_44) ;  /* 0x0000000000180947 */ /* 0x000fea0003800000 */
[----:B------:R-:W0:Y:S02]  /*1e90*/  FLO.U32 R3, R0 ;  /* 0x0000000000037300 */ /* 0x000e2400000e0000 */
[----:B0-----:R-:W-:-:S04]  /*1ea0*/  IADD3 R3, PT, PT, -R3, 0x1f, RZ ;  /* 0x0000001f03037810 */ /* 0x001fc80007ffe1ff */
[----:B------:R-:W-:Y:S01]  /*1eb0*/  IADD3 R2, PT, PT, R2, 0x1d, -R3 ;  /* 0x0000001d02027810 */ /* 0x000fe20007ffe803 */
[----:B------:R-:W-:-:S05]  /*1ec0*/  VIADD R5, R3, 0xffffffe4 ;  /* 0xffffffe403057836 */ /* 0x000fca0000000000 */
[----:B------:R-:W-:-:S04]  /*1ed0*/  SHF.L.U32 R5, R0, R5, RZ ;  /* 0x0000000500057219 */ /* 0x000fc800000006ff */
[----:B------:R-:W-:-:S07]  /*1ee0*/  LOP3.LUT R0, R5, 0x7, RZ, 0xc0, !PT ;  /* 0x0000000705007812 */ /* 0x000fce00078ec0ff */
.L_x_44:
[----:B------:R-:W-:Y:S05]  /*1ef0*/  BSYNC.RECONVERGENT B1 ;  /* 0x0000000000017941 */ /* 0x000fea0003800200 */
.L_x_43:
[----:B------:R-:W-:Y:S01]  /*1f00*/  IMAD.SHL.U32 R0, R0, 0x100000, RZ ;  /* 0x0010000000007824 */ /* 0x000fe200078e00ff */
[----:B------:R-:W-:-:S04]  /*1f10*/  LEA R2, R2, 0x3b800000, 0x17 ;  /* 0x3b80000002027811 */ /* 0x000fc800078eb8ff */
[----:B------:R-:W-:-:S07]  /*1f20*/  LOP3.LUT R0, R2, R0, R7, 0xfe, !PT ;  /* 0x0000000002007212 */ /* 0x000fce00078efe07 */
.L_x_42:
[----:B------:R-:W-:Y:S05]  /*1f30*/  BSYNC.RECONVERGENT B0 ;  /* 0x0000000000007941 */ /* 0x000fea0003800200 */
.L_x_41:
[----:B------:R-:W-:Y:S01]  /*1f40*/  F2FP.F16.F32.PACK_AB R0, RZ, R0 ;  /* 0x00000000ff00723e */ /* 0x000fe200000000ff */
[----:B------:R-:W-:Y:S06]  /*1f50*/  BRA `(.L_x_26) ;  /* 0x0000000400187947 */ /* 0x000fec0003800000 */
.L_x_39:
[----:B------:R-:W2:Y:S01]  /*1f60*/  LDG.E.U8 R3, desc[UR36][R2.64] ;  /* 0x0000002402037981 */ /* 0x000ea2000c1e1100 */
[----:B------:R-:W-:Y:S01]  /*1f70*/  BSSY.RECONVERGENT B0, `(.L_x_45) ;  /* 0x0000018000007945 */ /* 0x000fe20003800200 */
[----:B------:R-:W-:Y:S02]  /*1f80*/  MOV R0, RZ ;  /* 0x000000ff00007202 */ /* 0x000fe40000000f00 */
        /* <DEDUP_REMOVED lines=8> */
[----:B------:R-:W-:-:S05]  /*2010*/  SHF.R.U32.HI R0, RZ, 0x7, R3 ;  /* 0x00000007ff007819 */ /* 0x000fca0000011603 */
[----:B------:R-:W-:Y:S01]  /*2020*/  IMAD.U32 R7, R0, -0x80000000, RZ ;  /* 0x8000000000077824 */ /* 0x000fe200078e00ff */
[----:B------:R-:W-:-:S05]  /*2030*/  LOP3.LUT R0, R3, 0x3, RZ, 0xc0, !PT ;  /* 0x0000000303007812 */ /* 0x000fca00078ec0ff */
[----:B------:R-:W-:Y:S05]  /*2040*/  @P0 BRA `(.L_x_48) ;  /* 0x0000000000180947 */ /* 0x000fea0003800000 */
[----:B------:R-:W0:Y:S02]  /*2050*/  FLO.U32 R3, R0 ;  /* 0x0000000000037300 */ /* 0x000e2400000e0000 */
[----:B0-----:R-:W-:-:S04]  /*2060*/  IADD3 R3, PT, PT, -R3, 0x1f, RZ ;  /* 0x0000001f03037810 */ /* 0x001fc80007ffe1ff */
[----:B------:R-:W-:Y:S02]  /*2070*/  IADD3 R5, PT, PT, R3, -0x1d, RZ ;  /* 0xffffffe303057810 */ /* 0x000fe40007ffe0ff */
[----:B------:R-:W-:Y:S02]  /*2080*/  IADD3 R2, PT, PT, R2, 0x1e, -R3 ;  /* 0x0000001e02027810 */ /* 0x000fe40007ffe803 */
[----:B------:R-:W-:-:S04]  /*2090*/  SHF.L.U32 R5, R0, R5, RZ ;  /* 0x0000000500057219 */ /* 0x000fc800000006ff */
[----:B------:R-:W-:-:S07]  /*20a0*/  LOP3.LUT R0, R5, 0x3, RZ, 0xc0, !PT ;  /* 0x0000000305007812 */ /* 0x000fce00078ec0ff */
.L_x_48:
[----:B------:R-:W-:Y:S05]  /*20b0*/  BSYNC.RECONVERGENT B1 ;  /* 0x0000000000017941 */ /* 0x000fea0003800200 */
.L_x_47:
[----:B------:R-:W-:Y:S01]  /*20c0*/  IMAD.SHL.U32 R0, R0, 0x200000, RZ ;  /* 0x0020000000007824 */ /* 0x000fe200078e00ff */
[----:B------:R-:W-:-:S04]  /*20d0*/  LEA R2, R2, 0x37800000, 0x17 ;  /* 0x3780000002027811 */ /* 0x000fc800078eb8ff */
[----:B------:R-:W-:-:S07]  /*20e0*/  LOP3.LUT R0, R2, R0, R7, 0xfe, !PT ;  /* 0x0000000002007212 */ /* 0x000fce00078efe07 */
.L_x_46:
[----:B------:R-:W-:Y:S05]  /*20f0*/  BSYNC.RECONVERGENT B0 ;  /* 0x0000000000007941 */ /* 0x000fea0003800200 */
.L_x_45:
[----:B------:R-:W-:Y:S01]  /*2100*/  F2FP.F16.F32.PACK_AB R0, RZ, R0 ;  /* 0x00000000ff00723e */ /* 0x000fe200000000ff */
[----:B------:R-:W-:Y:S06]  /*2110*/  BRA `(.L_x_26) ;  /* 0x0000000000a87947 */ /* 0x000fec0003800000 */
.L_x_38:
[----:B------:R-:W-:-:S09]  /*2120*/  UISETP.NE.AND UP0, UPT, UR4, 0x1c, UPT ;  /* 0x0000001c0400788c */ /* 0x000fd2000bf05270 */
[----:B------:R-:W-:Y:S05]  /*2130*/  BRA.U !UP0, `(.L_x_49) ;  /* 0x0000000108947547 */ /* 0x000fea000b800000 */
[----:B------:R-:W-:-:S09]  /*2140*/  UISETP.NE.AND UP0, UPT, UR4, 0x1d, UPT ;  /* 0x0000001d0400788c */ /* 0x000fd2000bf05270 */
[----:B------:R-:W-:Y:S05]  /*2150*/  BRA.U !UP0, `(.L_x_50) ;  /* 0x00000001087c7547 */ /* 0x000fea000b800000 */
[----:B------:R-:W-:-:S09]  /*2160*/  UISETP.NE.AND UP0, UPT, UR4, 0x2c, UPT ;  /* 0x0000002c0400788c */ /* 0x000fd2000bf05270 */
[----:B------:R-:W-:Y:S05]  /*2170*/  BRA.U !UP0, `(.L_x_51) ;  /* 0x0000000108487547 */ /* 0x000fea000b800000 */
.L_x_25:
[----:B------:R-:W-:Y:S01]  /*2180*/  MOV R2, 0x120 ;  /* 0x0000012000027802 */ /* 0x000fe20000000f00 */
[----:B------:R-:W0:Y:S01]  /*2190*/  LDCU.64 UR4, c[0x4][0x110] ;  /* 0x01002200ff0477ac */ /* 0x000e220008000a00 */
[----:B------:R-:W-:Y:S02]  /*21a0*/  HFMA2 R12, -RZ, RZ, 0, 5.9604644775390625e-08 ;  /* 0x00000001ff0c7431 */ /* 0x000fe400000001ff */
[----:B------:R-:W-:Y:S01]  /*21b0*/  IMAD.MOV.U32 R8, RZ, RZ, 0x4e ;  /* 0x0000004eff087424 */ /* 0x000fe200078e00ff */
[----:B------:R-:W1:Y:S01]  /*21c0*/  LDCU.64 UR6, c[0x4][0x118] ;  /* 0x01002300ff0677ac */ /* 0x000e620008000a00 */
[----:B------:R-:W2:Y:S01]  /*21d0*/  LDC.64 R2, c[0x4][R2] ;  /* 0x0100000002027b82 */ /* 0x000ea20000000a00 */
[----:B------:R-:W-:Y:S01]  /*21e0*/  IMAD.MOV.U32 R13, RZ, RZ, RZ ;  /* 0x000000ffff0d7224 */ /* 0x000fe200078e00ff */
[----:B------:R-:W3:Y:S01]  /*21f0*/  LDCU.64 UR8, c[0x4][0x20] ;  /* 0x01000400ff0877ac */ /* 0x000ee20008000a00 */
[----:B0-----:R-:W-:Y:S01]  /*2200*/  IMAD.U32 R4, RZ, RZ, UR4 ;  /* 0x00000004ff047e24 */ /* 0x001fe2000f8e00ff */
[----:B------:R-:W-:Y:S01]  /*2210*/  MOV R5, UR5 ;  /* 0x0000000500057c02 */ /* 0x000fe20008000f00 */
[----:B-1----:R-:W-:-:S02]  /*2220*/  IMAD.U32 R6, RZ, RZ, UR6 ;  /* 0x00000006ff067e24 */ /* 0x002fc4000f8e00ff */
[----:B------:R-:W-:Y:S01]  /*2230*/  IMAD.U32 R7, RZ, RZ, UR7 ;  /* 0x00000007ff077e24 */ /* 0x000fe2000f8e00ff */
[----:B---3--:R-:W-:Y:S01]  /*2240*/  MOV R10, UR8 ;  /* 0x00000008000a7c02 */ /* 0x008fe20008000f00 */
[----:B------:R-:W-:-:S07]  /*2250*/  IMAD.U32 R11, RZ, RZ, UR9 ;  /* 0x00000009ff0b7e24 */ /* 0x000fce000f8e00ff */
[----:B------:R-:W-:-:S07]  /*2260*/  LEPC R20, `(.L_x_52) ;  /* 0x000000001014794e */ /* 0x000fce0000000000 */
[----:B--2---:R-:W-:Y:S05]  /*2270*/  CALL.ABS.NOINC R2 ;  /* 0x0000000002007343 */ /* 0x004fea0003c00000 */
.L_x_52:
[----:B------:R-:W-:Y:S01]  /*2280*/  PRMT R0, RZ, 0x7610, R0 ;  /* 0x00007610ff007816 */ /* 0x000fe20000000000 */
[----:B------:R-:W-:Y:S06]  /*2290*/  BRA `(.L_x_26) ;  /* 0x0000000000487947 */ /* 0x000fec0003800000 */
.L_x_51:
[----:B------:R-:W2:Y:S01]  /*22a0*/  LDG.E.U8 R2, desc[UR36][R2.64] ;  /* 0x0000002402027981 */ /* 0x000ea2000c1e1100 */
[----:B------:R-:W-:Y:S01]  /*22b0*/  BSSY.RECONVERGENT B0, `(.L_x_53) ;  /* 0x0000007000007945 */ /* 0x000fe20003800200 */
[----:B------:R-:W-:Y:S01]  /*22c0*/  IMAD.MOV.U32 R0, RZ, RZ, 0x400000 ;  /* 0x00400000ff007424 */ /* 0x000fe200078e00ff */
[----:B--2---:R-:W-:-:S13]  /*22d0*/  ISETP.NE.AND P0, PT, R2, RZ, PT ;  /* 0x000000ff0200720c */ /* 0x004fda0003f05270 */
[----:B------:R-:W-:Y:S05]  /*22e0*/  @!P0 BRA `(.L_x_54) ;  /* 0x00000000000c8947 */ /* 0x000fea0003800000 */
[----:B------:R-:W-:-:S13]  /*22f0*/  ISETP.NE.AND P0, PT, R2, 0xff, PT ;  /* 0x000000ff0200780c */ /* 0x000fda0003f05270 */
[----:B------:R-:W-:Y:S01]  /*2300*/  @!P0 MOV R0, 0x7f800001 ;  /* 0x7f80000100008802 */ /* 0x000fe20000000f00 */
[----:B------:R-:W-:-:S07]  /*2310*/  @P0 IMAD.SHL.U32 R0, R2, 0x800000, RZ ;  /* 0x0080000002000824 */ /* 0x000fce00078e00ff */
.L_x_54:
[----:B------:R-:W-:Y:S05]  /*2320*/  BSYNC.RECONVERGENT B0 ;  /* 0x0000000000007941 */ /* 0x000fea0003800200 */
.L_x_53:
[----:B------:R-:W-:Y:S01]  /*2330*/  F2FP.F16.F32.PACK_AB R0, RZ, R0 ;  /* 0x00000000ff00723e */ /* 0x000fe200000000ff */
[----:B------:R-:W-:Y:S06]  /*2340*/  BRA `(.L_x_26) ;  /* 0x00000000001c7947 */ /* 0x000fec0003800000 */
.L_x_50:
[----:B------:R-:W2:Y:S02]  /*2350*/  LDG.E.64 R2, desc[UR36][R2.64] ;  /* 0x0000002402027981 */ /* 0x000ea4000c1e1b00 */
[----:B--2---:R-:W0:Y:S02]  /*2360*/  I2F.U64 R0, R2 ;  /* 0x0000000200007312 */ /* 0x004e240000301000 */
[----:B0-----:R-:W-:Y:S01]  /*2370*/  F2FP.F16.F32.PACK_AB R0, RZ, R0 ;  /* 0x00000000ff00723e */ /* 0x001fe200000000ff */
[----:B------:R-:W-:Y:S06]  /*2380*/  BRA `(.L_x_26) ;  /* 0x00000000000c7947 */ /* 0x000fec0003800000 */
.L_x_49:
[----:B------:R-:W2:Y:S02]  /*2390*/  LDG.E R2, desc[UR36][R2.64] ;  /* 0x0000002402027981 */ /* 0x000ea4000c1e1900 */
[----:B--2---:R-:W-:-:S04]  /*23a0*/  I2FP.F32.U32 R0, R2 ;  /* 0x0000000200007245 */ /* 0x004fc80000201000 */
[----:B------:R-:W-:-:S07]  /*23b0*/  F2FP.F16.F32.PACK_AB R0, RZ, R0 ;  /* 0x00000000ff00723e */ /* 0x000fce00000000ff */
.L_x_26:
[----:B-----5:R-:W-:Y:S01]  /*23c0*/  HADD2.F32 R0, -RZ, R0.H0_H0 ;  /* 0x20000000ff007230 */ /* 0x020fe20000004100 */
[----:B------:R-:W2:Y:S01]  /*23d0*/  LDC.64 R6, c[0x0][0x598] ;  /* 0x00016600ff067b82 */ /* 0x000ea20000000a00 */
[----:B------:R-:W0:Y:S03]  /*23e0*/  LDCU.64 UR6, c[0x0][0x580] ;  /* 0x0000b000ff0677ac */ /* 0x000e260008000a00 */
[----:B------:R-:W-:-:S13]  /*23f0*/  FSETP.NE.FTZ.AND P0, PT, |R0|, +INF , PT ;  /* 0x7f8000000000780b */ /* 0x000fda0003f15200 */
[----:B------:R-:W3:Y:S01]  /*2400*/  @!P0 LDC.64 R4, c[0x0][0x590] ;  /* 0x00016400ff048b82 */ /* 0x000ee20000000a00 */
[----:B------:R-:W-:-:S05]  /*2410*/  @!P0 IMAD.MOV.U32 R9, RZ, RZ, 0x3f800000 ;  /* 0x3f800000ff098424 */ /* 0x000fca00078e00ff */
[----:B---3--:R3:W-:Y:S04]  /*2420*/  @!P0 STG.E desc[UR36][R4.64], R9 ;  /* 0x0000000904008986 */ /* 0x0087e8000c101924 */
[----:B--2---:R-:W2:Y:S01]  /*2430*/  LDG.E R7, desc[UR36][R6.64] ;  /* 0x0000002406077981 */ /* 0x004ea2000c1e1900 */
[----:B------:R-:W-:Y:S01]  /*2440*/  UPRMT UR4, UR41, 0x9910, URZ ;  /* 0x0000991029047896 */ /* 0x000fe200080000ff */
[----:B01----:R-:W-:-:S03]  /*2450*/  IADD3 R2, P1, PT, R16, UR6, RZ ;  /* 0x0000000610027c10 */ /* 0x003fc6000ff3e0ff */
[----:B------:R-:W-:Y:S01]  /*2460*/  UISETP.GT.AND UP0, UPT, UR4, 0x9, UPT ;  /* 0x000000090400788c */ /* 0x000fe2000bf04270 */
[----:B------:R-:W-:Y:S02]  /*2470*/  IADD3.X R3, PT, PT, RZ, UR7, RZ, P1, !PT ;  /* 0x00000007ff037c10 */ /* 0x000fe40008ffe4ff */
[----:B--2---:R-:W-:-:S13]  /*2480*/  FSETP.NEU.FTZ.AND P0, PT, R7, 1, PT ;  /* 0x3f8000000700780b */ /* 0x004fda0003f1d000 */
[----:B------:R-:W-:-:S05]  /*2490*/  @P0 FMUL.FTZ R0, R0, R7 ;  /* 0x0000000700000220 */ /* 0x000fca0000410000 */
[----:B------:R-:W-:Y:S01]  /*24a0*/  F2FP.F16.F32.PACK_AB R0, RZ, R0 ;  /* 0x00000000ff00723e */ /* 0x000fe200000000ff */
[----:B---3--:R-:W-:Y:S06]  /*24b0*/  BRA.U UP0, `(.L_x_55) ;  /* 0x0000000500047547 */ /* 0x008fec000b800000 */
        /* <DEDUP_REMOVED lines=8> */
[----:B------:R-:W-:-:S04]  /*2540*/  HADD2.F32 R0, -RZ, R0.H0_H0 ;  /* 0x20000000ff007230 */ /* 0x000fc80000004100 */
[----:B------:R-:W0:Y:S02]  /*2550*/  F2I.FTZ.TRUNC.NTZ R5, R0 ;  /* 0x0000000000057305 */ /* 0x000e24000021f100 */
[----:B0-----:R4:W-:Y:S01]  /*2560*/  STG.E.U8 desc[UR36][R2.64], R5 ;  /* 0x0000000502007986 */ /* 0x0019e2000c101124 */
[----:B------:R-:W-:Y:S05]  /*2570*/  BRA `(.L_x_60) ;  /* 0x0000000c00807947 */ /* 0x000fea0003800000 */
.L_x_58:
[----:B------:R-:W-:-:S06]  /*2580*/  HADD2.F32 R5, -RZ, R0.H0_H0 ;  /* 0x20000000ff057230 */ /* 0x000fcc0000004100 */
[----:B------:R-:W0:Y:S02]  /*2590*/  F2I.S64.TRUNC R4, R5 ;  /* 0x0000000500047311 */ /* 0x000e24000020d900 */
[----:B0-----:R3:W-:Y:S01]  /*25a0*/  STG.E.U8 desc[UR36][R2.64], R4 ;  /* 0x0000000402007986 */ /* 0x0017e2000c101124 */
[----:B------:R-:W-:Y:S05]  /*25b0*/  BRA `(.L_x_60) ;  /* 0x0000000c00707947 */ /* 0x000fea0003800000 */
.L_x_57:
[----:B------:R-:W-:-:S09]  /*25c0*/  UISETP.NE.AND UP0, UPT, UR4, 0x2, UPT ;  /* 0x000000020400788c */ /* 0x000fd2000bf05270 */
[----:B------:R-:W-:Y:S05]  /*25d0*/  BRA.U !UP0, `(.L_x_61) ;  /* 0x0000000108307547 */ /* 0x000fea000b800000 */
[----:B------:R-:W-:-:S09]  /*25e0*/  UISETP.NE.AND UP0, UPT, UR4, 0x3, UPT ;  /* 0x000000030400788c */ /* 0x000fd2000bf05270 */
[----:B------:R-:W-:Y:S05]  /*25f0*/  BRA.U !UP0, `(.L_x_62) ;  /* 0x0000000108187547 */ /* 0x000fea000b800000 */
[----:B------:R-:W-:-:S09]  /*2600*/  UISETP.NE.AND UP0, UPT, UR4, 0x4, UPT ;  /* 0x000000040400788c */ /* 0x000fd2000bf05270 */
[----:B------:R-:W-:Y:S05]  /*2610*/  BRA.U UP0, `(.L_x_59) ;  /* 0x0000000900b87547 */ /* 0x000fea000b800000 */
[----:B------:R-:W-:-:S06]  /*2620*/  HADD2.F32 R4, -RZ, R0.H0_H0 ;  /* 0x20000000ff047230 */ /* 0x000fcc0000004100 */
[----:B------:R-:W0:Y:S02]  /*2630*/  F2I.S64.TRUNC R4, R4 ;  /* 0x0000000400047311 */ /* 0x000e24000020d900 */
[----:B0-----:R0:W-:Y:S01]  /*2640*/  STG.E.64 desc[UR36][R2.64], R4 ;  /* 0x0000000402007986 */ /* 0x0011e2000c101b24 */
[----:B------:R-:W-:Y:S05]  /*2650*/  BRA `(.L_x_60) ;  /* 0x0000000c00487947 */ /* 0x000fea0003800000 */
.L_x_62:
[----:B------:R-:W-:-:S04]  /*2660*/  HADD2.F32 R0, -RZ, R0.H0_H0 ;  /* 0x20000000ff007230 */ /* 0x000fc80000004100 */
[----:B------:R-:W0:Y:S02]  /*2670*/  F2I.FTZ.TRUNC.NTZ R5, R0 ;  /* 0x0000000000057305 */ /* 0x000e24000021f100 */
[----:B0-----:R1:W-:Y:S01]  /*2680*/  STG.E desc[UR36][R2.64], R5 ;  /* 0x0000000502007986 */ /* 0x0013e2000c101924 */
[----:B------:R-:W-:Y:S05]  /*2690*/  BRA `(.L_x_60) ;  /* 0x0000000c00387947 */ /* 0x000fea0003800000 */
.L_x_61:
[----:B------:R-:W-:-:S04]  /*26a0*/  HADD2.F32 R0, -RZ, R0.H0_H0 ;  /* 0x20000000ff007230 */ /* 0x000fc80000004100 */
[----:B------:R-:W0:Y:S02]  /*26b0*/  F2I.FTZ.TRUNC.NTZ R5, R0 ;  /* 0x0000000000057305 */ /* 0x000e24000021f100 */
[----:B0-----:R2:W-:Y:S01]  /*26c0*/  STG.E.U16 desc[UR36][R2.64], R5 ;  /* 0x0000000502007986 */ /* 0x0015e2000c101524 */
[----:B------:R-:W-:Y:S05]  /*26d0*/  BRA `(.L_x_60) ;  /* 0x0000000c00287947 */ /* 0x000fea0003800000 */
.L_x_56:
[----:B------:R-:W-:-:S09]  /*26e0*/  UISETP.GT.AND UP0, UPT, UR4, 0x6, UPT ;  /* 0x000000060400788c */ /* 0x000fd2000bf04270 */
[----:B------:R-:W-:Y:S05]  /*26f0*/  BRA.U UP0, `(.L_x_63) ;  /* 0x0000000100247547 */ /* 0x000fea000b800000 */
[----:B------:R-:W-:-:S09]  /*2700*/  UISETP.NE.AND UP0, UPT, UR4, 0x5, UPT ;  /* 0x000000050400788c */ /* 0x000fd2000bf05270 */
[----:B------:R-:W-:Y:S05]  /*2710*/  BRA.U !UP0, `(.L_x_64) ;  /* 0x0000000108147547 */ /* 0x000fea000b800000 */
[----:B------:R-:W-:-:S09]  /*2720*/  UISETP.NE.AND UP0, UPT, UR4, 0x6, UPT ;  /* 0x000000060400788c */ /* 0x000fd2000bf05270 */
[----:B------:R-:W-:Y:S05]  /*2730*/  BRA.U UP0, `(.L_x_59) ;  /* 0x0000000900707547 */ /* 0x000fea000b800000 */
[----:B------:R-:W-:-:S05]  /*2740*/  HADD2.F32 R5, -RZ, R0.H0_H0 ;  /* 0x20000000ff057230 */ /* 0x000fca0000004100 */
[----:B------:R0:W-:Y:S01]  /*2750*/  STG.E desc[UR36][R2.64], R5 ;  /* 0x0000000502007986 */ /* 0x0001e2000c101924 */
[----:B------:R-:W-:Y:S05]  /*2760*/  BRA `(.L_x_60) ;  /* 0x0000000c00047947 */ /* 0x000fea0003800000 */
.L_x_64:
[----:B------:R0:W-:Y:S01]  /*2770*/  STG.E.U16 desc[UR36][R2.64], R0 ;  /* 0x0000000002007986 */ /* 0x0001e2000c101524 */
[----:B------:R-:W-:Y:S05]  /*2780*/  BRA `(.L_x_60) ;  /* 0x0000000800fc7947 */ /* 0x000fea0003800000 */
.L_x_63:
[----:B------:R-:W-:-:S09]  /*2790*/  UISETP.NE.AND UP0, UPT, UR4, 0x7, UPT ;  /* 0x000000070400788c */ /* 0x000fd2000bf05270 */
[----:B------:R-:W-:Y:S05]  /*27a0*/  BRA.U !UP0, `(.L_x_65) ;  /* 0x0000000108347547 */ /* 0x000fea000b800000 */
[----:B------:R-:W-:-:S09]  /*27b0*/  UISETP.NE.AND UP0, UPT, UR4, 0x8, UPT ;  /* 0x000000080400788c */ /* 0x000fd2000bf05270 */
[----:B------:R-:W-:Y:S05]  /*27c0*/  BRA.U !UP0, `(.L_x_66) ;  /* 0x0000000108187547 */ /* 0x000fea000b800000 */
[----:B------:R-:W-:-:S09]  /*27d0*/  UISETP.NE.AND UP0, UPT, UR4, 0x9, UPT ;  /* 0x000000090400788c */ /* 0x000fd2000bf05270 */
[----:B------:R-:W-:Y:S05]  /*27e0*/  BRA.U UP0, `(.L_x_59) ;  /* 0x0000000900447547 */ /* 0x000fea000b800000 */
[----:B------:R-:W-:Y:S02]  /*27f0*/  HADD2.F32 R4, -RZ, R0.H0_H0 ;  /* 0x20000000ff047230 */ /* 0x000fe40000004100 */
[----:B------:R-:W-:-:S05]  /*2800*/  IMAD.MOV.U32 R5, RZ, RZ, RZ ;  /* 0x000000ffff057224 */ /* 0x000fca00078e00ff */
[----:B------:R0:W-:Y:S01]  /*2810*/  STG.E.64 desc[UR36][R2.64], R4 ;  /* 0x0000000402007986 */ /* 0x0001e2000c101b24 */
[----:B------:R-:W-:Y:S05]  /*2820*/  BRA `(.L_x_60) ;  /* 0x0000000800d47947 */ /* 0x000fea0003800000 */
.L_x_66:
[----:B------:R-:W-:-:S05]  /*2830*/  HADD2.F32 R0, -RZ, R0.H0_H0 ;  /* 0x20000000ff007230 */ /* 0x000fca0000004100 */
[----:B------:R-:W-:-:S04]  /*2840*/  F2FP.F16.F32.PACK_AB R0, RZ, R0 ;  /* 0x00000000ff00723e */ /* 0x000fc800000000ff */
[----:B------:R-:W-:-:S05]  /*2850*/  PRMT R0, R0, 0x5410, RZ ;  /* 0x0000541000007816 */ /* 0x000fca00000000ff */
[----:B------:R0:W-:Y:S01]  /*2860*/  STG.E desc[UR36][R2.64], R0 ;  /* 0x0000000002007986 */ /* 0x0001e2000c101924 */
[----:B------:R-:W-:Y:S05]  /*2870*/  BRA `(.L_x_60) ;  /* 0x0000000800c07947 */ /* 0x000fea0003800000 */
.L_x_65:
[----:B------:R-:W-:-:S05]  /*2880*/  HADD2.F32 R4, -RZ, R0.H0_H0 ;  /* 0x20000000ff047230 */ /* 0x000fca0000004100 */
[----:B------:R-:W-:-:S06]  /*2890*/  FMUL.FTZ R4, R4, 1 ;  /* 0x3f80000004047820 */ /* 0x000fcc0000410000 */
[----:B------:R-:W0:Y:S02]  /*28a0*/  F2F.F64.F32 R4, R4 ;  /* 0x0000000400047310 */ /* 0x000e240000201800 */
[----:B0-----:R0:W-:Y:S01]  /*28b0*/  STG.E.64 desc[UR36][R2.64], R4 ;  /* 0x0000000402007986 */ /* 0x0011e2000c101b24 */
[----:B------:R-:W-:Y:S05]  /*28c0*/  BRA `(.L_x_60) ;  /* 0x0000000800ac7947 */ /* 0x000fea0003800000 */
.L_x_55:
        /* <DEDUP_REMOVED lines=8> */
[----:B------:R-:W-:-:S05]  /*2950*/  HADD2.F32 R0, -RZ, R0.H0_H0 ;  /* 0x20000000ff007230 */ /* 0x000fca0000004100 */
[----:B------:R-:W-:-:S04]  /*2960*/  FSETP.NEU.FTZ.AND P0, PT, R0, RZ, PT ;  /* 0x000000ff0000720b */ /* 0x000fc80003f1d000 */
[----:B------:R-:W-:-:S05]  /*2970*/  SEL R5, RZ, 0x1, !P0 ;  /* 0x00000001ff057807 */ /* 0x000fca0004000000 */
[----:B------:R0:W-:Y:S01]  /*2980*/  STG.E.U8 desc[UR36][R2.64], R5 ;  /* 0x0000000502007986 */ /* 0x0001e2000c101124 */
[----:B------:R-:W-:Y:S05]  /*2990*/  BRA `(.L_x_60) ;  /* 0x0000000800787947 */ /* 0x000fea0003800000 */
.L_x_69:
[----:B------:R-:W-:Y:S01]  /*29a0*/  HADD2.F32 R0, -RZ, R0.H0_H0 ;  /* 0x20000000ff007230 */ /* 0x000fe20000004100 */
[----:B------:R-:W-:-:S04]  /*29b0*/  CS2R R6, SRZ ;  /* 0x0000000000067805 */ /* 0x000fc8000001ff00 */
[----:B------:R-:W-:-:S04]  /*29c0*/  FMUL.FTZ R0, R0, 1 ;  /* 0x3f80000000007820 */ /* 0x000fc80000410000 */
[----:B------:R-:W0:Y:S02]  /*29d0*/  F2F.F64.F32 R4, R0 ;  /* 0x0000000000047310 */ /* 0x000e240000201800 */
[----:B0-----:R0:W-:Y:S01]  /*29e0*/  STG.E.128 desc[UR36][R2.64], R4 ;  /* 0x0000000402007986 */ /* 0x0011e2000c101d24 */
[----:B------:R-:W-:Y:S05]  /*29f0*/  BRA `(.L_x_60) ;  /* 0x0000000800607947 */ /* 0x000fea0003800000 */
.L_x_68:
[----:B------:R-:W-:-:S09]  /*2a00*/  UISETP.NE.AND UP0, UPT, UR4, 0xf, UPT ;  /* 0x0000000f0400788c */ /* 0x000fd2000bf05270 */
[----:B------:R-:W-:Y:S05]  /*2a10*/  BRA.U !UP0, `(.L_x_70) ;  /* 0x0000000108a07547 */ /* 0x000fea000b800000 */
[----:B------:R-:W-:-:S09]  /*2a20*/  UISETP.NE.AND UP0, UPT, UR4, 0x17, UPT ;  /* 0x000000170400788c */ /* 0x000fd2000bf05270 */
[----:B------:R-:W-:Y:S05]  /*2a30*/  BRA.U !UP0, `(.L_x_71) ;  /* 0x00000001084c7547 */ /* 0x000fea000b800000 */
[----:B------:R-:W-:-:S09]  /*2a40*/  UISETP.NE.AND UP0, UPT, UR4, 0x18, UPT ;  /* 0x000000180400788c */ /* 0x000fd2000bf05270 */
[----:B------:R-:W-:Y:S05]  /*2a50*/  BRA.U UP0, `(.L_x_59) ;  /* 0x0000000500a87547 */ /* 0x000fea000b800000 */
[----:B------:R-:W-:Y:S01]  /*2a60*/  HADD2.F32 R7, -RZ, R0.H0_H0 ;  /* 0x20000000ff077230 */ /* 0x000fe20000004100 */
[----:B------:R-:W-:Y:S01]  /*2a70*/  BSSY.RECONVERGENT B0, `(.L_x_72) ;  /* 0x000000c000007945 */ /* 0x000fe20003800200 */
[----:B------:R-:W-:-:S03]  /*2a80*/  IMAD.MOV.U32 R0, RZ, RZ, 0x7f ;  /* 0x0000007fff007424 */ /* 0x000fc600078e00ff */
[----:B------:R-:W-:Y:S02]  /*2a90*/  LOP3.LUT R6, R7, 0x7fffffff, RZ, 0xc0, !PT ;  /* 0x7fffffff07067812 */ /* 0x000fe400078ec0ff */
[----:B------:R-:W-:Y:S02]  /*2aa0*/  SHF.R.U32.HI R5, RZ, 0x18, R7 ;  /* 0x00000018ff057819 */ /* 0x000fe40000011607 */
[----:B------:R-:W-:-:S13]  /*2ab0*/  ISETP.GT.U32.AND P0, PT, R6, 0x43efffff, PT ;  /* 0x43efffff0600780c */ /* 0x000fda0003f04070 */
[----:B------:R-:W-:Y:S05]  /*2ac0*/  @P0 BRA `(.L_x_73) ;  /* 0x0000000000180947 */ /* 0x000fea0003800000 */
[----:B------:R-:W-:-:S13]  /*2ad0*/  ISETP.GT.U32.AND P0, PT, R6, 0x3c7fffff, PT ;  /* 0x3c7fffff0600780c */ /* 0x000fda0003f04070 */
[----:B------:R-:W-:-:S04]  /*2ae0*/  @P0 SHF.R.U32.HI R0, RZ, 0x14, R7 ;  /* 0x00000014ff000819 */ /* 0x000fc80000011607 */
[----:B------:R-:W-:Y:S01]  /*2af0*/  @P0 LOP3.LUT R4, R0, 0x1, RZ, 0xc0, !PT ;  /* 0x0000000100040812 */ /* 0x000fe200078ec0ff */
[----:B------:R-:W-:-:S03]  /*2b00*/  @!P0 FADD.FTZ R0, R6, 16384 ;  /* 0x4680000006008421 */ /* 0x000fc60000010000 */
[----:B------:R-:W-:-:S04]  /*2b10*/  @P0 IADD3 R4, PT, PT, R7, 0x407ffff, R4 ;  /* 0x0407ffff07040810 */ /* 0x000fc80007ffe004 */
[----:B------:R-:W-:-:S07]  /*2b20*/  @P0 SHF.R.U32.HI R0, RZ, 0x14, R4 ;  /* 0x00000014ff000819 */ /* 0x000fce0000011604 */
.L_x_73:
[----:B------:R-:W-:Y:S05]  /*2b30*/  BSYNC.RECONVERGENT B0 ;  /* 0x0000000000007941 */ /* 0x000fea0003800200 */
.L_x_72:
[----:B------:R-:W-:-:S05]  /*2b40*/  LOP3.LUT R5, R0, 0x80, R5, 0xf8, !PT ;  /* 0x0000008000057812 */ /* 0x000fca00078ef805 */
[----:B------:R0:W-:Y:S01]  /*2b50*/  STG.E.U8 desc[UR36][R2.64], R5 ;  /* 0x0000000502007986 */ /* 0x0001e2000c101124 */
[----:B------:R-:W-:Y:S05]  /*2b60*/  BRA `(.L_x_60) ;  /* 0x0000000800047947 */ /* 0x000fea0003800000 */
.L_x_71:
[----:B------:R-:W-:Y:S01]  /*2b70*/  HADD2.F32 R7, -RZ, R0.H0_H0 ;  /* 0x20000000ff077230 */ /* 0x000fe20000004100 */
[----:B------:R-:W-:Y:S04]  /*2b80*/  BSSY.RECONVERGENT B0, `(.L_x_74) ;  /* 0x000000e000007945 */ /* 0x000fe80003800200 */
[----:B------:R-:W-:Y:S02]  /*2b90*/  LOP3.LUT R6, R7, 0x7fffffff, RZ, 0xc0, !PT ;  /* 0x7fffffff07067812 */ /* 0x000fe400078ec0ff */
[----:B------:R-:W-:Y:S02]  /*2ba0*/  SHF.R.U32.HI R5, RZ, 0x18, R7 ;  /* 0x00000018ff057819 */ /* 0x000fe40000011607 */
[----:B------:R-:W-:-:S13]  /*2bb0*/  ISETP.GE.U32.AND P1, PT, R6, 0x47800000, PT ;  /* 0x478000000600780c */ /* 0x000fda0003f26070 */
[----:B------:R-:W-:Y:S02]  /*2bc0*/  @P1 ISETP.GT.U32.AND P0, PT, R6, 0x7f800000, PT ;  /* 0x7f8000000600180c */ /* 0x000fe40003f04070 */
[----:B------:R-:W-:-:S04]  /*2bd0*/  @P1 MOV R0, 0x7f ;  /* 0x0000007f00001802 */ /* 0x000fc80000000f00 */
[----:B------:R-:W-:Y:S01]  /*2be0*/  @P1 SEL R0, R0, 0x7c, P0 ;  /* 0x0000007c00001807 */ /* 0x000fe20000000000 */
[----:B------:R-:W-:Y:S06]  /*2bf0*/  @P1 BRA `(.L_x_75) ;  /* 0x0000000000181947 */ /* 0x000fec0003800000 */
[----:B------:R-:W-:-:S13]  /*2c00*/  ISETP.GT.U32.AND P0, PT, R6, 0x387fffff, PT ;  /* 0x387fffff0600780c */ /* 0x000fda0003f04070 */
[----:B------:R-:W-:-:S04]  /*2c10*/  @P0 SHF.R.U32.HI R0, RZ, 0x15, R7 ;  /* 0x00000015ff000819 */ /* 0x000fc80000011607 */
[----:B------:R-:W-:Y:S01]  /*2c20*/  @P0 LOP3.LUT R4, R0, 0x1, RZ, 0xc0, !PT ;  /* 0x0000000100040812 */ /* 0x000fe200078ec0ff */
[----:B------:R-:W-:-:S03]  /*2c30*/  @!P0 FADD.FTZ R0, R6, 128 ;  /* 0x4300000006008421 */ /* 0x000fc60000010000 */
[----:B------:R-:W-:-:S04]  /*2c40*/  @P0 IADD3 R4, PT, PT, R7, 0x80fffff, R4 ;  /* 0x080fffff07040810 */ /* 0x000fc80007ffe004 */
[----:B------:R-:W-:-:S07]  /*2c50*/  @P0 SHF.R.U32.HI R0, RZ, 0x15, R4 ;  /* 0x00000015ff000819 */ /* 0x000fce0000011604 */
.L_x_75:
[----:B------:R-:W-:Y:S05]  /*2c60*/  BSYNC.RECONVERGENT B0 ;  /* 0x0000000000007941 */ /* 0x000fea0003800200 */
.L_x_74:
[----:B------:R-:W-:-:S05]  /*2c70*/  LOP3.LUT R5, R0, 0x80, R5, 0xf8, !PT ;  /* 0x0000008000057812 */ /* 0x000fca00078ef805 */
[----:B------:R0:W-:Y:S01]  /*2c80*/  STG.E.U8 desc[UR36][R2.64], R5 ;  /* 0x0000000502007986 */ /* 0x0001e2000c101124 */
[----:B------:R-:W-:Y:S05]  /*2c90*/  BRA `(.L_x_60) ;  /* 0x0000000400b87947 */ /* 0x000fea0003800000 */
.L_x_70:
[----:B------:R-:W-:-:S05]  /*2ca0*/  HADD2.F32 R0, -RZ, R0.H0_H0 ;  /* 0x20000000ff007230 */ /* 0x000fca0000004100 */
[----:B------:R-:W-:-:S05]  /*2cb0*/  F2FP.BF16.F32.PACK_AB R0, RZ, R0 ;  /* 0x00000000ff00723e */ /* 0x000fca00000010ff */
[----:B------:R0:W-:Y:S01]  /*2cc0*/  STG.E.U16 desc[UR36][R2.64], R0 ;  /* 0x0000000002007986 */ /* 0x0001e2000c101524 */
[----:B------:R-:W-:Y:S05]  /*2cd0*/  BRA `(.L_x_60) ;  /* 0x0000000400a87947 */ /* 0x000fea0003800000 */
.L_x_67:
        /* <DEDUP_REMOVED lines=8> */
[----:B------:R-:W-:-:S06]  /*2d60*/  HADD2.F32 R5, -RZ, R0.H0_H0 ;  /* 0x20000000ff057230 */ /* 0x000fcc0000004100 */
[----:B------:R-:W0:Y:S02]  /*2d70*/  F2I.FTZ.U32.TRUNC.NTZ R5, R5 ;  /* 0x0000000500057305 */ /* 0x000e24000021f000 */
[----:B0-----:R0:W-:Y:S01]  /*2d80*/  STG.E.U16 desc[UR36][R2.64], R5 ;  /* 0x0000000502007986 */ /* 0x0011e2000c101524 */
[----:B------:R-:W-:Y:S05]  /*2d90*/  BRA `(.L_x_60) ;  /* 0x0000000400787947 */ /* 0x000fea0003800000 */
.L_x_78:
[----:B------:R-:W-:Y:S01]  /*2da0*/  HADD2.F32 R5, -RZ, R0.H0_H0 ;  /* 0x20000000ff057230 */ /* 0x000fe20000004100 */
[----:B------:R-:W-:Y:S01]  /*2db0*/  BSSY.RECONVERGENT B0, `(.L_x_79) ;  /* 0x0000014000007945 */ /* 0x000fe20003800200 */
[----:B------:R-:W-:-:S03]  /*2dc0*/  IMAD.MOV.U32 R0, RZ, RZ, 0x80 ;  /* 0x00000080ff007424 */ /* 0x000fc600078e00ff */
[----:B------:R-:W-:-:S04]  /*2dd0*/  LOP3.LUT R4, R5, 0x7fffffff, RZ, 0xc0, !PT ;  /* 0x7fffffff05047812 */ /* 0x000fc800078ec0ff */
[----:B------:R-:W-:-:S13]  /*2de0*/  ISETP.GT.U32.AND P0, PT, R4, 0x437fffff, PT ;  /* 0x437fffff0400780c */ /* 0x000fda0003f04070 */
[----:B------:R-:W-:Y:S05]  /*2df0*/  @P0 BRA `(.L_x_80) ;  /* 0x00000000003c0947 */ /* 0x000fea0003800000 */
[----:B------:R-:W-:-:S13]  /*2e00*/  ISETP.GT.U32.AND P0, PT, R4, 0x3bffffff, PT ;  /* 0x3bffffff0400780c */ /* 0x000fda0003f04070 */
[----:B------:R-:W-:Y:S05]  /*2e10*/  @P0 BRA `(.L_x_81) ;  /* 0x0000000000140947 */ /* 0x000fea0003800000 */
[----:B------:R-:W-:-:S05]  /*2e20*/  FADD.FTZ R0, R4, 8192 ;  /* 0x4600000004007421 */ /* 0x000fca0000010000 */
[----:B------:R-:W-:Y:S02]  /*2e30*/  LOP3.LUT P0, R4, R0, 0xff, RZ, 0xc0, !PT ;  /* 0x000000ff00047812 */ /* 0x000fe4000780c0ff */
[----:B------:R-:W-:-:S11]  /*2e40*/  PRMT R0, RZ, 0x7610, R0 ;  /* 0x00007610ff007816 */ /* 0x000fd60000000000 */
[----:B------:R-:W-:Y:S05]  /*2e50*/  @!P0 BRA `(.L_x_80) ;  /* 0x0000000000248947 */ /* 0x000fea0003800000 */
[----:B------:R-:W-:Y:S05]  /*2e60*/  BRA `(.L_x_82) ;  /* 0x0000000000147947 */ /* 0x000fea0003800000 */
.L_x_81:
[----:B------:R-:W-:-:S04]  /*2e70*/  SHF.R.U32.HI R0, RZ, 0x14, R5 ;  /* 0x00000014ff007819 */ /* 0x000fc80000011605 */
[----:B------:R-:W-:-:S04]  /*2e80*/  LOP3.LUT R0, R0, 0x1, RZ, 0xc0, !PT ;  /* 0x0000000100007812 */ /* 0x000fc800078ec0ff */
[----:B------:R-:W-:-:S04]  /*2e90*/  IADD3 R0, PT, PT, R5, 0x487ffff, R0 ;  /* 0x0487ffff05007810 */ /* 0x000fc80007ffe000 */
[----:B------:R-:W-:-:S04]  /*2ea0*/  SHF.R.U32.HI R0, RZ, 0x14, R0 ;  /* 0x00000014ff007819 */ /* 0x000fc80000011600 */
[----:B------:R-:W-:-:S07]  /*2eb0*/  LOP3.LUT R4, R0, 0xff, RZ, 0xc0, !PT ;  /* 0x000000ff00047812 */ /* 0x000fce00078ec0ff */
.L_x_82:
[----:B------:R-:W-:-:S04]  /*2ec0*/  SHF.R.U32.HI R5, RZ, 0x18, R5 ;  /* 0x00000018ff057819 */ /* 0x000fc80000011605 */
[----:B------:R-:W-:-:S04]  /*2ed0*/  LOP3.LUT R4, R4, 0x80, R5, 0xf8, !PT ;  /* 0x0000008004047812 */ /* 0x000fc800078ef805 */
[----:B------:R-:W-:-:S07]  /*2ee0*/  PRMT R0, R4, 0x7610, R0 ;  /* 0x0000761004007816 */ /* 0x000fce0000000000 */
.L_x_80:
[----:B------:R-:W-:Y:S05]  /*2ef0*/  BSYNC.RECONVERGENT B0 ;  /* 0x0000000000007941 */ /* 0x000fea0003800200 */
.L_x_79:
[----:B------:R0:W-:Y:S01]  /*2f00*/  STG.E.U8 desc[UR36][R2.64], R0 ;  /* 0x0000000002007986 */ /* 0x0001e2000c101124 */
[----:B------:R-:W-:Y:S05]  /*2f10*/  BRA `(.L_x_60) ;  /* 0x0000000400187947 */ /* 0x000fea0003800000 */
.L_x_77:
        /* <DEDUP_REMOVED lines=13> */
.L_x_85:
[----:B------:R-:W-:-:S04]  /*2ff0*/  SHF.R.U32.HI R0, RZ, 0x15, R5 ;  /* 0x00000015ff007819 */ /* 0x000fc80000011605 */
[----:B------:R-:W-:-:S04]  /*3000*/  LOP3.LUT R0, R0, 0x1, RZ, 0xc0, !PT ;  /* 0x0000000100007812 */ /* 0x000fc800078ec0ff */
[----:B------:R-:W-:-:S04]  /*3010*/  IADD3 R0, PT, PT, R5, 0x88fffff, R0 ;  /* 0x088fffff05007810 */ /* 0x000fc80007ffe000 */
[----:B------:R-:W-:-:S04]  /*3020*/  SHF.R.U32.HI R0, RZ, 0x15, R0 ;  /* 0x00000015ff007819 */ /* 0x000fc80000011600 */
[----:B------:R-:W-:-:S07]  /*3030*/  LOP3.LUT R4, R0, 0xff, RZ, 0xc0, !PT ;  /* 0x000000ff00047812 */ /* 0x000fce00078ec0ff */
.L_x_86:
[----:B------:R-:W-:-:S04]  /*3040*/  SHF.R.U32.HI R5, RZ, 0x18, R5 ;  /* 0x00000018ff057819 */ /* 0x000fc80000011605 */
[----:B------:R-:W-:-:S04]  /*3050*/  LOP3.LUT R4, R4, 0x80, R5, 0xf8, !PT ;  /* 0x0000008004047812 */ /* 0x000fc800078ef805 */
[----:B------:R-:W-:-:S07]  /*3060*/  PRMT R0, R4, 0x7610, R0 ;  /* 0x0000761004007816 */ /* 0x000fce0000000000 */
.L_x_84:
[----:B------:R-:W-:Y:S05]  /*3070*/  BSYNC.RECONVERGENT B0 ;  /* 0x0000000000007941 */ /* 0x000fea0003800200 */
.L_x_83:
[----:B------:R0:W-:Y:S01]  /*3080*/  STG.E.U8 desc[UR36][R2.64], R0 ;  /* 0x0000000002007986 */ /* 0x0001e2000c101124 */
[----:B------:R-:W-:Y:S05]  /*3090*/  BRA `(.L_x_60) ;  /* 0x0000000000b87947 */ /* 0x000fea0003800000 */
.L_x_76:
[----:B------:R-:W-:-:S09]  /*30a0*/  UISETP.NE.AND UP0, UPT, UR4, 0x1c, UPT ;  /* 0x0000001c0400788c */ /* 0x000fd2000bf05270 */
[----:B------:R-:W-:Y:S05]  /*30b0*/  BRA.U !UP0, `(.L_x_87) ;  /* 0x0000000108a47547 */ /* 0x000fea000b800000 */
[----:B------:R-:W-:-:S09]  /*30c0*/  UISETP.NE.AND UP0, UPT, UR4, 0x1d, UPT ;  /* 0x0000001d0400788c */ /* 0x000fd2000bf05270 */
[----:B------:R-:W-:Y:S05]  /*30d0*/  BRA.U !UP0, `(.L_x_88) ;  /* 0x00000001088c7547 */ /* 0x000fea000b800000 */
[----:B------:R-:W-:-:S09]  /*30e0*/  UISETP.NE.AND UP0, UPT, UR4, 0x2c, UPT ;  /* 0x0000002c0400788c */ /* 0x000fd2000bf05270 */
[----:B------:R-:W-:Y:S05]  /*30f0*/  BRA.U !UP0, `(.L_x_89) ;  /* 0x0000000108447547 */ /* 0x000fea000b800000 */
.L_x_59:
[----:B------:R-:W-:Y:S01]  /*3100*/  MOV R0, 0x120 ;  /* 0x0000012000007802 */ /* 0x000fe20000000f00 */
[----:B------:R-:W0:Y:S01]  /*3110*/  LDCU.64 UR6, c[0x4][0x110] ;  /* 0x01002200ff0677ac */ /* 0x000e220008000a00 */
[----:B------:R-:W-:Y:S02]  /*3120*/  HFMA2 R8, -RZ, RZ, 0, 6.020069122314453125e-06 ;  /* 0x00000065ff087431 */ /* 0x000fe400000001ff */
[----:B------:R-:W-:Y:S01]  /*3130*/  IMAD.MOV.U32 R12, RZ, RZ, 0x1 ;  /* 0x00000001ff0c7424 */ /* 0x000fe200078e00ff */
[----:B------:R1:W2:Y:S01]  /*3140*/  LDC.64 R2, c[0x4][R0] ;  /* 0x0100000000027b82 */ /* 0x0002a20000000a00 */
[----:B------:R-:W3:Y:S01]  /*3150*/  LDCU.64 UR8, c[0x4][0x118] ;  /* 0x01002300ff0877ac */ /* 0x000ee20008000a00 */
[----:B------:R-:W-:Y:S01]  /*3160*/  IMAD.MOV.U32 R13, RZ, RZ, RZ ;  /* 0x000000ffff0d7224 */ /* 0x000fe200078e00ff */
[----:B------:R-:W4:Y:S01]  /*3170*/  LDCU.64 UR4, c[0x4][0x28] ;  /* 0x01000500ff0477ac */ /* 0x000f220008000a00 */
[----:B0-----:R-:W-:Y:S01]  /*3180*/  MOV R4, UR6 ;  /* 0x0000000600047c02 */ /* 0x001fe20008000f00 */
[----:B------:R-:W-:-:S02]  /*3190*/  IMAD.U32 R5, RZ, RZ, UR7 ;  /* 0x00000007ff057e24 */ /* 0x000fc4000f8e00ff */
[----:B---3--:R-:W-:Y:S01]  /*31a0*/  IMAD.U32 R6, RZ, RZ, UR8 ;  /* 0x00000008ff067e24 */ /* 0x008fe2000f8e00ff */
[----:B------:R-:W-:Y:S01]  /*31b0*/  MOV R7, UR9 ;  /* 0x0000000900077c02 */ /* 0x000fe20008000f00 */
[----:B----4-:R-:W-:Y:S02]  /*31c0*/  IMAD.U32 R10, RZ, RZ, UR4 ;  /* 0x00000004ff0a7e24 */ /* 0x010fe4000f8e00ff */
[----:B-1----:R-:W-:-:S07]  /*31d0*/  IMAD.U32 R11, RZ, RZ, UR5 ;  /* 0x00000005ff0b7e24 */ /* 0x002fce000f8e00ff */
[----:B------:R-:W-:-:S07]  /*31e0*/  LEPC R20, `(.L_x_90) ;  /* 0x000000001014794e */ /* 0x000fce0000000000 */
[----:B--2---:R-:W-:Y:S05]  /*31f0*/  CALL.ABS.NOINC R2 ;  /* 0x0000000002007343 */ /* 0x004fea0003c00000 */
.L_x_90:
[----:B------:R-:W-:Y:S05]  /*3200*/  BRA `(.L_x_60) ;  /* 0x00000000005c7947 */ /* 0x000fea0003800000 */
.L_x_89:
[----:B------:R-:W-:-:S05]  /*3210*/  HADD2.F32 R5, -RZ, R0.H0_H0 ;  /* 0x20000000ff057230 */ /* 0x000fca0000004100 */
[----:B------:R-:W-:-:S04]  /*3220*/  SHF.R.U32.HI R6, RZ, 0x17, R5 ;  /* 0x00000017ff067819 */ /* 0x000fc80000011605 */
[----:B------:R-:W-:-:S04]  /*3230*/  LOP3.LUT R4, R6, 0xff, RZ, 0xc0, !PT ;  /* 0x000000ff06047812 */ /* 0x000fc800078ec0ff */
[----:B------:R-:W-:-:S13]  /*3240*/  ISETP.NE.AND P1, PT, R4, 0xff, PT ;  /* 0x000000ff0400780c */ /* 0x000fda0003f25270 */
[--C-:B------:R-:W-:Y:S02]  /*3250*/  @P1 SHF.R.U32.HI R0, RZ, 0x16, R5.reuse ;  /* 0x00000016ff001819 */ /* 0x100fe40000011605 */
[----:B------:R-:W-:Y:S01]  /*3260*/  @P1 LOP3.LUT P0, RZ, R4, 0x3fffff, R5, 0xf8, !PT ;  /* 0x003fffff04ff1812 */ /* 0x000fe2000780f805 */
[----:B------:R-:W-:Y:S01]  /*3270*/  HFMA2 R5, -RZ, RZ, 0, 1.5199184417724609375e-05 ;  /* 0x000000ffff057431 */ /* 0x000fe200000001ff */
[----:B------:R-:W-:-:S04]  /*3280*/  @P1 LOP3.LUT R0, R0, 0x1, RZ, 0xc0, !PT ;  /* 0x0000000100001812 */ /* 0x000fc800078ec0ff */
[----:B------:R-:W-:Y:S01]  /*3290*/  @P1 ISETP.EQ.U32.AND P2, PT, R0, 0x1, P0 ;  /* 0x000000010000180c */ /* 0x000fe20000742070 */
[----:B------:R-:W-:Y:S01]  /*32a0*/  @P1 VIADD R0, R6, 0x1 ;  /* 0x0000000106001836 */ /* 0x000fe20000000000 */
[----:B------:R-:W-:Y:S02]  /*32b0*/  PLOP3.LUT P0, PT, PT, PT, PT, 0x80, 0x8 ;  /* 0x000000000008781c */ /* 0x000fe40003f0f070 */
[----:B------:R-:W-:-:S13]  /*32c0*/  @P1 PLOP3.LUT P0, PT, P2, PT, PT, 0x80, 0x8 ;  /* 0x000000000008181c */ /* 0x000fda000170f070 */
[----:B------:R-:W-:-:S05]  /*32d0*/  @!P0 IMAD.MOV R0, RZ, RZ, R6 ;  /* 0x000000ffff008224 */ /* 0x000fca00078e0206 */
[----:B------:R-:W-:-:S05]  /*32e0*/  @P1 MOV R5, R0 ;  /* 0x0000000000051202 */ /* 0x000fca0000000f00 */
[----:B------:R0:W-:Y:S01]  /*32f0*/  STG.E.U8 desc[UR36][R2.64], R5 ;  /* 0x0000000502007986 */ /* 0x0001e2000c101124 */
[----:B------:R-:W-:Y:S05]  /*3300*/  BRA `(.L_x_60) ;  /* 0x00000000001c7947 */ /* 0x000fea0003800000 */
.L_x_88:
[----:B------:R-:W-:-:S06]  /*3310*/  HADD2.F32 R4, -RZ, R0.H0_H0 ;  /* 0x20000000ff047230 */ /* 0x000fcc0000004100 */
[----:B------:R-:W0:Y:S02]  /*3320*/  F2I.U64.TRUNC R4, R4 ;  /* 0x0000000400047311 */ /* 0x000e24000020d800 */
[----:B0-----:R0:W-:Y:S01]  /*3330*/  STG.E.64 desc[UR36][R2.64], R4 ;  /* 0x0000000402007986 */ /* 0x0011e2000c101b24 */
[----:B------:R-:W-:Y:S05]  /*3340*/  BRA `(.L_x_60) ;  /* 0x00000000000c7947 */ /* 0x000fea0003800000 */
.L_x_87:
[----:B------:R-:W-:-:S04]  /*3350*/  HADD2.F32 R0, -RZ, R0.H0_H0 ;  /* 0x20000000ff007230 */ /* 0x000fc80000004100 */
[----:B------:R-:W0:Y:S02]  /*3360*/  F2I.FTZ.U32.TRUNC.NTZ R5, R0 ;  /* 0x0000000000057305 */ /* 0x000e24000021f000 */
[----:B0-----:R0:W-:Y:S02]  /*3370*/  STG.E desc[UR36][R2.64], R5 ;  /* 0x0000000502007986 */ /* 0x0011e4000c101924 */
.L_x_60:
[----:B------:R-:W-:-:S07]  /*3380*/  VIADD R17, R17, 0x80 ;  /* 0x0000008011117836 */ /* 0x000fce0000000000 */
.L_x_19:
[----:B------:R-:W-:Y:S05]  /*3390*/  BSYNC.RECONVERGENT B6 ;  /* 0x0000000000067941 */ /* 0x000fea0003800200 */
.L_x_18:
[----:B------:R-:W5:Y:S01]  /*33a0*/  LDCU UR4, c[0x0][0x380] ;  /* 0x00007000ff0477ac */ /* 0x000f620008000800 */
[----:B------:R-:W-:Y:S01]  /*33b0*/  BSSY.RECONVERGENT B6, `(.L_x_91) ;  /* 0x000032b000067945 */ /* 0x000fe20003800200 */
[----:B-----5:R-:W-:-:S13]  /*33c0*/  ISETP.GE.AND P0, PT, R17, UR4, PT ;  /* 0x0000000411007c0c */ /* 0x020fda000bf06270 */
[----:B------:R-:W-:Y:S05]  /*33d0*/  @P0 BRA `(.L_x_92) ;  /* 0x0000003000a00947 */ /* 0x000fea0003800000 */
[----:B------:R-:W5:Y:S01]  /*33e0*/  LDCU UR4, c[0x0][0x388] ;  /* 0x00007100ff0477ac */ /* 0x000f620008000800 */
[----:B------:R-:W-:Y:S02]  /*33f0*/  HFMA2 R16, -RZ, RZ, 0, 0 ;  /* 0x00000000ff107431 */ /* 0x000fe400000001ff */
[----:B0-----:R-:W-:Y:S01]  /*3400*/  IMAD.MOV.U32 R0, RZ, RZ, RZ ;  /* 0x000000ffff007224 */ /* 0x001fe200078e00ff */
[----:B-----5:R-:W-:-:S09]  /*3410*/  UISETP.NE.AND UP0, UPT, UR4, URZ, UPT ;  /* 0x000000ff0400728c */ /* 0x020fd2000bf05270 */
[----:B------:R-:W-:Y:S05]  /*3420*/  BRA.U !UP0, `(.L_x_93) ;  /* 0x0000001108a87547 */ /* 0x000fea000b800000 */
[----:B------:R-:W1:Y:S01]  /*3430*/  LDCU.64 UR4, c[0x0][0x390] ;  /* 0x00007200ff0477ac */ /* 0x000e620008000a00 */
[----:B------:R-:W-:Y:S01]  /*3440*/  IMAD.MOV.U32 R16, RZ, RZ, RZ ;  /* 0x000000ffff107224 */ /* 0x000fe200078e00ff */
[----:B------:R-:W0:Y:S01]  /*3450*/  LDCU UR6, c[0x0][0x38c] ;  /* 0x00007180ff0677ac */ /* 0x000e220008000800 */
[----:B------:R-:W5:Y:S01]  /*3460*/  LDCU.64 UR8, c[0x0][0x4b8] ;  /* 0x00009700ff0877ac */ /* 0x000f620008000a00 */
[----:B------:R-:W-:Y:S01]  /*3470*/  UISETP.NE.AND UP0, UPT, UR40, URZ, UPT ;  /* 0x000000ff2800728c */ /* 0x000fe2000bf05270 */
[----:B-1234-:R-:W-:-:S05]  /*3480*/  IMAD.HI.U32 R2, R17, UR4, R16 ;  /* 0x0000000411027c27 */ /* 0x01efca000f8e0010 */
[----:B------:R-:W-:-:S05]  /*3490*/  SHF.R.U32.HI R3, RZ, UR5, R2 ;  /* 0x00000005ff037c19 */ /* 0x000fca0008011602 */
[----:B------:R-:W-:-:S04]  /*34a0*/  IMAD.MOV R0, RZ, RZ, -R3 ;  /* 0x000000ffff007224 */ /* 0x000fc800078e0a03 */
[----:B0-----:R-:W-:-:S04]  /*34b0*/  IMAD R0, R0, UR6, R17 ;  /* 0x0000000600007c24 */ /* 0x001fc8000f8e0211 */
[C---:B-----5:R-:W-:Y:S02]  /*34c0*/  IMAD R16, R0.reuse, UR8, RZ ;  /* 0x0000000800107c24 */ /* 0x060fe4000f8e02ff */
[----:B------:R-:W-:Y:S01]  /*34d0*/  IMAD R0, R0, UR9, RZ ;  /* 0x0000000900007c24 */ /* 0x000fe2000f8e02ff */
        /* <DEDUP_REMOVED lines=280> */
[----:B------:R-:W2:Y:S02]  /*4660*/  LDCU.64 UR8, c[0x0][0x578] ;  /* 0x0000af00ff0877ac */ /* 0x000ea40008000a00 */
[----:B0-----:R-:W-:-:S05]  /*4670*/  IMAD.HI.U32 R2, R5, UR4, R4 ;  /* 0x0000000405027c27 */ /* 0x001fca000f8e0004 */
[----:B------:R-:W-:-:S05]  /*4680*/  SHF.R.U32.HI R2, RZ, UR5, R2 ;  /* 0x00000005ff027c19 */ /* 0x000fca0008011602 */
[----:B------:R-:W-:-:S04]  /*4690*/  IMAD.MOV R3, RZ, RZ, -R2 ;  /* 0x000000ffff037224 */ /* 0x000fc800078e0a02 */
[----:B-1----:R-:W-:-:S04]  /*46a0*/  IMAD R5, R3, UR6, R5 ;  /* 0x0000000603057c24 */ /* 0x002fc8000f8e0205 */
[C---:B--2---:R-:W-:Y:S02]  /*46b0*/  IMAD R16, R5.reuse, UR8, R16 ;  /* 0x0000000805107c24 */ /* 0x044fe4000f8e0210 */
[----:B------:R-:W-:-:S07]  /*46c0*/  IMAD R0, R5, UR9, R0 ;  /* 0x0000000905007c24 */ /* 0x000fce000f8e0200 */
.L_x_93:
[----:B------:R-:W1:Y:S01]  /*46d0*/  LDCU.64 UR6, c[0x0][0x588] ;  /* 0x0000b100ff0677ac */ /* 0x000e620008000a00 */
[----:B------:R-:W-:-:S04]  /*46e0*/  UPRMT UR4, UR42, 0x9910, URZ ;  /* 0x000099102a047896 */ /* 0x000fc800080000ff */
[----:B------:R-:W-:Y:S01]  /*46f0*/  UISETP.GT.AND UP0, UPT, UR4, 0x9, UPT ;  /* 0x000000090400788c */ /* 0x000fe2000bf04270 */
[----:B-1234-:R-:W-:-:S04]  /*4700*/  IADD3 R2, P0, PT, R0, UR6, RZ ;  /* 0x0000000600027c10 */ /* 0x01efc8000ff1e0ff */
[----:B------:R-:W-:-:S04]  /*4710*/  IADD3.X R3, PT, PT, RZ, UR7, RZ, P0, !PT ;  /* 0x00000007ff037c10 */ /* 0x000fc800087fe4ff */
        /* <DEDUP_REMOVED lines=13> */
.L_x_97:
[----:B------:R-:W2:Y:S02]  /*47f0*/  LDG.E.U8 R2, desc[UR36][R2.64] ;  /* 0x0000002402027981 */ /* 0x000ea4000c1e1100 */
[----:B--2---:R-:W-:-:S04]  /*4800*/  I2FP.F32.U32 R0, R2 ;  /* 0x0000000200007245 */ /* 0x004fc80000201000 */
[----:B------:R-:W-:Y:S01]  /*4810*/  F2FP.F16.F32.PACK_AB R0, RZ, R0 ;  /* 0x00000000ff00723e */ /* 0x000fe200000000ff */
[----:B------:R-:W-:Y:S06]  /*4820*/  BRA `(.L_x_99) ;  /* 0x0000000c009c7947 */ /* 0x000fec0003800000 */
.L_x_96:
        /* <DEDUP_REMOVED lines=10> */
.L_x_101:
[----:B------:R-:W2:Y:S02]  /*48d0*/  LDG.E R2, desc[UR36][R2.64] ;  /* 0x0000002402027981 */ /* 0x000ea4000c1e1900 */
[----:B--2---:R-:W-:-:S04]  /*48e0*/  I2FP.F32.S32 R0, R2 ;  /* 0x0000000200007245 */ /* 0x004fc80000201400 */
[----:B------:R-:W-:Y:S01]  /*48f0*/  F2FP.F16.F32.PACK_AB R0, RZ, R0 ;  /* 0x00000000ff00723e */ /* 0x000fe200000000ff */
[----:B------:R-:W-:Y:S06]  /*4900*/  BRA `(.L_x_99) ;  /* 0x0000000c00647947 */ /* 0x000fec0003800000 */
.L_x_100:
[----:B------:R-:W2:Y:S02]  /*4910*/  LDG.E.U16 R2, desc[UR36][R2.64] ;  /* 0x0000002402027981 */ /* 0x000ea4000c1e1500 */
[----:B--2---:R-:W0:Y:S02]  /*4920*/  I2F.S16 R0, R2 ;  /* 0x0000000200007306 */ /* 0x004e240000101400 */
[----:B0-----:R-:W-:Y:S01]  /*4930*/  F2FP.F16.F32.PACK_AB R0, RZ, R0 ;  /* 0x00000000ff00723e */ /* 0x001fe200000000ff */
[----:B------:R-:W-:Y:S06]  /*4940*/  BRA `(.L_x_99) ;  /* 0x0000000c00547947 */ /* 0x000fec0003800000 */
.L_x_95:
        /* <DEDUP_REMOVED lines=9> */
.L_x_103:
[----:B------:R1:W5:Y:S01]  /*49e0*/  LDG.E.U16 R0, desc[UR36][R2.64] ;  /* 0x0000002402007981 */ /* 0x000362000c1e1500 */
[----:B------:R-:W-:Y:S05]  /*49f0*/  BRA `(.L_x_99) ;  /* 0x0000000c00287947 */ /* 0x000fea0003800000 */
.L_x_102:
        /* <DEDUP_REMOVED lines=9> */
.L_x_105:
[----:B------:R0:W5:Y:S01]  /*4a90*/  LDG.E.U16 R0, desc[UR36][R2.64] ;  /* 0x0000002402007981 */ /* 0x000162000c1e1500 */
[----:B------:R-:W-:Y:S05]  /*4aa0*/  BRA `(.L_x_99) ;  /* 0x0000000800fc7947 */ /* 0x000fea0003800000 */
.L_x_104:
        /* <DEDUP_REMOVED lines=12> */
.L_x_94:
        /* <DEDUP_REMOVED lines=13> */
.L_x_108:
        /* <DEDUP_REMOVED lines=12> */
.L_x_107:
[----:B------:R-:W-:-:S09]  /*4d00*/  UISETP.NE.AND UP0, UPT, UR4, 0xf, UPT ;  /* 0x0000000f0400788c */ /* 0x000fd2000bf05270 */
[----:B------:R-:W-:Y:S05]  /*4d10*/  BRA.U !UP0, `(.L_x_109) ;  /* 0x0000000108987547 */ /* 0x000fea000b800000 */
[----:B------:R-:W-:-:S09]  /*4d20*/  UISETP.NE.AND UP0, UPT, UR4, 0x17, UPT ;  /* 0x000000170400788c */ /* 0x000fd2000bf05270 */
[----:B------:R-:W-:Y:S05]  /*4d30*/  BRA.U !UP0, `(.L_x_110) ;  /* 0x00000001085c7547 */ /* 0x000fea000b800000 */
[----:B------:R-:W-:-:S09]  /*4d40*/  UISETP.NE.AND UP0, UPT, UR4, 0x18, UPT ;  /* 0x000000180400788c */ /* 0x000fd2000bf05270 */
[----:B------:R-:W-:Y:S05]  /*4d50*/  BRA.U UP0, `(.L_x_98) ;  /* 0x0000000500ec7547 */ /* 0x000fea000b800000 */
[----:B------:R-:W2:Y:S01]  /*4d60*/  LDG.E.U8 R0, desc[UR36][R2.64] ;  /* 0x0000002402007981 */ /* 0x000ea2000c1e1100 */
[----:B------:R-:W-:Y:S02]  /*4d70*/  IMAD.MOV.U32 R6, RZ, RZ, 0x1f ;  /* 0x0000001fff067424 */ /* 0x000fe400078e00ff */
[----:B--2---:R-:W-:-:S05]  /*4d80*/  IMAD.SHL.U32 R0, R0, 0x1000000, RZ ;  /* 0x0100000000007824 */ /* 0x004fca00078e00ff */
[C---:B------:R-:W-:Y:S02]  /*4d90*/  LOP3.LUT R4, R0.reuse, 0x7f000000, RZ, 0xc0, !PT ;  /* 0x7f00000000047812 */ /* 0x040fe400078ec0ff */
[----:B------:R-:W-:Y:S02]  /*4da0*/  LOP3.LUT P0, RZ, R0, 0x7f000000, RZ, 0xc0, !PT ;  /* 0x7f00000000ff7812 */ /* 0x000fe4000780c0ff */
[----:B------:R-:W0:Y:S02]  /*4db0*/  FLO.U32 R5, R4 ;  /* 0x0000000400057300 */ /* 0x000e2400000e0000 */
[----:B0-----:R-:W-:-:S04]  /*4dc0*/  IADD3 R5, PT, PT, -R5, RZ, RZ ;  /* 0x000000ff05057210 */ /* 0x001fc80007ffe1ff */
[----:B------:R-:W-:-:S05]  /*4dd0*/  VIADDMNMX.U32 R5, R5, R6, 0x4, !PT ;  /* 0x0000000405057446 */ /* 0x000fca0007800006 */
[----:B------:R-:W-:-:S04]  /*4de0*/  VIADD R5, R5, 0xfffffffc ;  /* 0xfffffffc05057836 */ /* 0x000fc80000000000 */
[----:B------:R-:W-:Y:S01]  /*4df0*/  IMAD.SHL.U32 R7, R5, 0x800000, RZ ;  /* 0x0080000005077824 */ /* 0x000fe200078e00ff */
[C---:B------:R-:W-:Y:S02]  /*4e00*/  SHF.L.U32 R6, R4.reuse, R5, RZ ;  /* 0x0000000504067219 */ /* 0x040fe400000006ff */
[----:B------:R-:W-:Y:S02]  /*4e10*/  IADD3 R5, PT, PT, R4, 0x1000000, RZ ;  /* 0x0100000004057810 */ /* 0x000fe40007ffe0ff */
[----:B------:R-:W-:Y:S02]  /*4e20*/  LEA.HI R6, R6, -R7, RZ, 0x1c ;  /* 0x8000000706067211 */ /* 0x000fe400078fe0ff */
[----:B------:R-:W-:-:S03]  /*4e30*/  SHF.R.S32.HI R5, RZ, 0x8, R5 ;  /* 0x00000008ff057819 */ /* 0x000fc60000011405 */
[----:B------:R-:W-:-:S05]  /*4e40*/  VIADD R6, R6, 0x3c000000 ;  /* 0x3c00000006067836 */ /* 0x000fca0000000000 */
[----:B------:R-:W-:-:S04]  /*4e50*/  LOP3.LUT R5, R6, 0x7f800000, R5, 0xf8, !PT ;  /* 0x7f80000006057812 */ /* 0x000fc800078ef805 */
[----:B------:R-:W-:-:S04]  /*4e60*/  SEL R5, R5, RZ, P0 ;  /* 0x000000ff05057207 */ /* 0x000fc80000000000 */
[----:B------:R-:W-:-:S04]  /*4e70*/  LOP3.LUT R5, R5, 0x80000000, R0, 0xf8, !PT ;  /* 0x8000000005057812 */ /* 0x000fc800078ef800 */
[----:B------:R-:W-:-:S04]  /*4e80*/  F2FP.F16.F32.PACK_AB R5, RZ, R5 ;  /* 0x00000005ff05723e */ /* 0x000fc800000000ff */
[----:B------:R-:W-:Y:S01]  /*4e90*/  PRMT R0, R5, 0x7610, R0 ;  /* 0x0000761005007816 */ /* 0x000fe20000000000 */
[----:B------:R-:W-:Y:S06]  /*4ea0*/  BRA `(.L_x_99) ;  /* 0x0000000400fc7947 */ /* 0x000fec0003800000 */
.L_x_110:
[----:B------:R-:W2:Y:S02]  /*4eb0*/  LDG.E.U8 R2, desc[UR36][R2.64] ;  /* 0x0000002402027981 */ /* 0x000ea4000c1e1100 */
[C---:B--2---:R-:W-:Y:S01]  /*4ec0*/  IMAD.SHL.U32 R0, R2.reuse, 0x2000000, RZ ;  /* 0x0200000002007824 */ /* 0x044fe200078e00ff */
[----:B------:R-:W-:-:S04]  /*4ed0*/  SHF.L.U32 R5, R2, 0x8, RZ ;  /* 0x0000000802057819 */ /* 0x000fc800000006ff */
[----:B------:R-:W-:-:S13]  /*4ee0*/  ISETP.GE.U32.AND P0, PT, R0, 0x8000000, PT ;  /* 0x080000000000780c */ /* 0x000fda0003f06070 */
[C---:B------:R-:W-:Y:S02]  /*4ef0*/  @!P0 LOP3.LUT R4, R5.reuse, 0x7f00, RZ, 0xc0, !PT ;  /* 0x00007f0005048812 */ /* 0x040fe400078ec0ff */
[----:B------:R-:W-:Y:S02]  /*4f00*/  @P0 LEA.HI R0, R0, 0x70000000, RZ, 0x1c ;  /* 0x7000000000000811 */ /* 0x000fe400078fe0ff */
[----:B------:R-:W-:Y:S02]  /*4f10*/  @!P0 LOP3.LUT R4, R4, 0x3f000000, RZ, 0xfc, !PT ;  /* 0x3f00000004048812 */ /* 0x000fe400078efcff */
[----:B------:R-:W-:Y:S01]  /*4f20*/  PRMT R5, R5, 0x9910, RZ ;  /* 0x0000991005057816 */ /* 0x000fe200000000ff */
[----:B------:R-:W-:Y:S02]  /*4f30*/  @P0 FMUL.FTZ R0, R0, 1.9259299443872358531e-34 ;  /* 0x0780000000000820 */ /* 0x000fe40000410000 */
[----:B------:R-:W-:-:S05]  /*4f40*/  @!P0 FADD.FTZ R0, R4, -0.5 ;  /* 0xbf00000004008421 */ /* 0x000fca0000010000 */
[----:B------:R-:W-:-:S04]  /*4f50*/  LOP3.LUT R0, R0, 0x80000000, R5, 0xf8, !PT ;  /* 0x8000000000007812 */ /* 0x000fc800078ef805 */
[----:B------:R-:W-:Y:S01]  /*4f60*/  F2FP.F16.F32.PACK_AB R0, RZ, R0 ;  /* 0x00000000ff00723e */ /* 0x000fe200000000ff */
[----:B------:R-:W-:Y:S06]  /*4f70*/  BRA `(.L_x_99) ;  /* 0x0000000400c87947 */ /* 0x000fec0003800000 */
.L_x_109:
[----:B------:R-:W2:Y:S02]  /*4f80*/  LDG.E.U16 R0, desc[UR36][R2.64] ;  /* 0x0000002402007981 */ /* 0x000ea4000c1e1500 */
[----:B--2---:R-:W-:-:S05]  /*4f90*/  IMAD.U32 R0, R0, 0x10000, RZ ;  /* 0x0001000000007824 */ /* 0x004fca00078e00ff */
[----:B------:R-:W-:Y:S01]  /*4fa0*/  F2FP.F16.F32.PACK_AB R0, RZ, R0 ;  /* 0x00000000ff00723e */ /* 0x000fe200000000ff */
[----:B------:R-:W-:Y:S06]  /*4fb0*/  BRA `(.L_x_99) ;  /* 0x0000000400b87947 */ /* 0x000fec0003800000 */
.L_x_106:
        /* <DEDUP_REMOVED lines=12> */
.L_x_113:
[----:B------:R-:W2:Y:S01]  /*5080*/  LDG.E.U8 R3, desc[UR36][R2.64] ;  /* 0x0000002402037981 */ /* 0x000ea2000c1e1100 */
[----:B------:R-:W-:Y:S01]  /*5090*/  BSSY.RECONVERGENT B0, `(.L_x_114) ;  /* 0x0000018000007945 */ /* 0x000fe20003800200 */
[----:B------:R-:W-:Y:S01]  /*50a0*/  IMAD.MOV.U32 R0, RZ, RZ, RZ ;  /* 0x000000ffff007224 */ /* 0x000fe200078e00ff */
[----:B--2---:R-:W-:-:S13]  /*50b0*/  ISETP.NE.AND P0, PT, R3, RZ, PT ;  /* 0x000000ff0300720c */ /* 0x004fda0003f05270 */
[----:B------:R-:W-:Y:S05]  /*50c0*/  @!P0 BRA `(.L_x_115) ;  /* 0x0000000000508947 */ /* 0x000fea0003800000 */
[----:B------:R-:W-:-:S13]  /*50d0*/  ISETP.NE.AND P0, PT, R3, 0x80, PT ;  /* 0x000000800300780c */ /* 0x000fda0003f05270 */
[----:B------:R-:W-:Y:S01]  /*50e0*/  @!P0 MOV R0, 0x7f800001 ;  /* 0x7f80000100008802 */ /* 0x000fe20000000f00 */
        /* <DEDUP_REMOVED lines=14> */
.L_x_117:
[----:B------:R-:W-:Y:S05]  /*51d0*/  BSYNC.RECONVERGENT B1 ;  /* 0x0000000000017941 */ /* 0x000fea0003800200 */
.L_x_116:
[----:B------:R-:W-:Y:S02]  /*51e0*/  SHF.L.U32 R0, R0, 0x14, RZ ;  /* 0x0000001400007819 */ /* 0x000fe400000006ff */
[----:B------:R-:W-:-:S04]  /*51f0*/  LEA R2, R2, 0x3b800000, 0x17 ;  /* 0x3b80000002027811 */ /* 0x000fc800078eb8ff */
[----:B------:R-:W-:-:S07]  /*5200*/  LOP3.LUT R0, R2, R0, R7, 0xfe, !PT ;  /* 0x0000000002007212 */ /* 0x000fce00078efe07 */
.L_x_115:
[----:B------:R-:W-:Y:S05]  /*5210*/  BSYNC.RECONVERGENT B0 ;  /* 0x0000000000007941 */ /* 0x000fea0003800200 */
.L_x_114:
[----:B------:R-:W-:Y:S01]  /*5220*/  F2FP.F16.F32.PACK_AB R0, RZ, R0 ;  /* 0x00000000ff00723e */ /* 0x000fe200000000ff */
[----:B------:R-:W-:Y:S06]  /*5230*/  BRA `(.L_x_99) ;  /* 0x0000000400187947 */ /* 0x000fec0003800000 */
.L_x_112:
        /* <DEDUP_REMOVED lines=21> */
.L_x_121:
[----:B------:R-:W-:Y:S05]  /*5390*/  BSYNC.RECONVERGENT B1 ;  /* 0x0000000000017941 */ /* 0x000fea0003800200 */
.L_x_120:
[----:B------:R-:W-:Y:S01]  /*53a0*/  IMAD.SHL.U32 R0, R0, 0x200000, RZ ;  /* 0x0020000000007824 */ /* 0x000fe200078e00ff */
[----:B------:R-:W-:-:S04]  /*53b0*/  LEA R2, R2, 0x37800000, 0x17 ;  /* 0x3780000002027811 */ /* 0x000fc800078eb8ff */
[----:B------:R-:W-:-:S07]  /*53c0*/  LOP3.LUT R0, R2, R0, R7, 0xfe, !PT ;  /* 0x0000000002007212 */ /* 0x000fce00078efe07 */
.L_x_119:
[----:B------:R-:W-:Y:S05]  /*53d0*/  BSYNC.RECONVERGENT B0 ;  /* 0x0000000000007941 */ /* 0x000fea0003800200 */
.L_x_118:
[----:B------:R-:W-:Y:S01]  /*53e0*/  F2FP.F16.F32.PACK_AB R0, RZ, R0 ;  /* 0x00000000ff00723e */ /* 0x000fe200000000ff */
[----:B------:R-:W-:Y:S06]  /*53f0*/  BRA `(.L_x_99) ;  /* 0x0000000000a87947 */ /* 0x000fec0003800000 */
.L_x_111:
[----:B------:R-:W-:-:S09]  /*5400*/  UISETP.NE.AND UP0, UPT, UR4, 0x1c, UPT ;  /* 0x0000001c0400788c */ /* 0x000fd2000bf05270 */
[----:B------:R-:W-:Y:S05]  /*5410*/  BRA.U !UP0, `(.L_x_122) ;  /* 0x0000000108947547 */ /* 0x000fea000b800000 */
[----:B------:R-:W-:-:S09]  /*5420*/  UISETP.NE.AND UP0, UPT, UR4, 0x1d, UPT ;  /* 0x0000001d0400788c */ /* 0x000fd2000bf05270 */
[----:B------:R-:W-:Y:S05]  /*5430*/  BRA.U !UP0, `(.L_x_123) ;  /* 0x00000001087c7547 */ /* 0x000fea000b800000 */
[----:B------:R-:W-:-:S09]  /*5440*/  UISETP.NE.AND UP0, UPT, UR4, 0x2c, UPT ;  /* 0x0000002c0400788c */ /* 0x000fd2000bf05270 */
[----:B------:R-:W-:Y:S05]  /*5450*/  BRA.U UP0, `(.L_x_98) ;  /* 0x00000001002c7547 */ /* 0x000fea000b800000 */
[----:B------:R-:W2:Y:S01]  /*5460*/  LDG.E.U8 R2, desc[UR36][R2.64] ;  /* 0x0000002402027981 */ /* 0x000ea2000c1e1100 */
[----:B------:R-:W-:Y:S01]  /*5470*/  BSSY.RECONVERGENT B0, `(.L_x_124) ;  /* 0x0000007000007945 */ /* 0x000fe20003800200 */
[----:B------:R-:W-:Y:S01]  /*5480*/  HFMA2 R0, -RZ, RZ, 3.814697265625e-06, 0 ;  /* 0x00400000ff007431 */ /* 0x000fe200000001ff */
[----:B--2---:R-:W-:-:S13]  /*5490*/  ISETP.NE.AND P0, PT, R2, RZ, PT ;  /* 0x000000ff0200720c */ /* 0x004fda0003f05270 */
[----:B------:R-:W-:Y:S05]  /*54a0*/  @!P0 BRA `(.L_x_125) ;  /* 0x00000000000c8947 */ /* 0x000fea0003800000 */
[----:B------:R-:W-:-:S13]  /*54b0*/  ISETP.NE.AND P0, PT, R2, 0xff, PT ;  /* 0x000000ff0200780c */ /* 0x000fda0003f05270 */
[----:B------:R-:W-:Y:S02]  /*54c0*/  @!P0 IMAD.MOV.U32 R0, RZ, RZ, 0x7f800001 ;  /* 0x7f800001ff008424 */ /* 0x000fe400078e00ff */
[----:B------:R-:W-:-:S07]  /*54d0*/  @P0 IMAD.SHL.U32 R0, R2, 0x800000, RZ ;  /* 0x0080000002000824 */ /* 0x000fce00078e00ff */
.L_x_125:
[----:B------:R-:W-:Y:S05]  /*54e0*/  BSYNC.RECONVERGENT B0 ;  /* 0x0000000000007941 */ /* 0x000fea0003800200 */
.L_x_124:
[----:B------:R-:W-:Y:S01]  /*54f0*/  F2FP.F16.F32.PACK_AB R0, RZ, R0 ;  /* 0x00000000ff00723e */ /* 0x000fe200000000ff */
[----:B------:R-:W-:Y:S06]  /*5500*/  BRA `(.L_x_99) ;  /* 0x0000000000647947 */ /* 0x000fec0003800000 */
.L_x_98:
[----:B------:R-:W-:Y:S01]  /*5510*/  MOV R2, 0x120 ;  /* 0x0000012000027802 */ /* 0x000fe20000000f00 */
[----:B------:R-:W0:Y:S01]  /*5520*/  LDCU.64 UR4, c[0x4][0x110] ;  /* 0x01002200ff0477ac */ /* 0x000e220008000a00 */
[----:B------:R-:W-:Y:S02]  /*5530*/  HFMA2 R8, -RZ, RZ, 0, 4.64916229248046875e-06 ;  /* 0x0000004eff087431 */ /* 0x000fe400000001ff */
[----:B------:R-:W-:Y:S01]  /*5540*/  IMAD.MOV.U32 R12, RZ, RZ, 0x1 ;  /* 0x00000001ff0c7424 */ /* 0x000fe200078e00ff */
[----:B------:R-:W1:Y:S01]  /*5550*/  LDCU.64 UR6, c[0x4][0x118] ;  /* 0x01002300ff0677ac */ /* 0x000e620008000a00 */
[----:B------:R-:W2:Y:S01]  /*5560*/  LDC.64 R2, c[0x4][R2] ;  /* 0x0100000002027b82 */ /* 0x000ea20000000a00 */
[----:B------:R-:W-:Y:S01]  /*5570*/  IMAD.MOV.U32 R13, RZ, RZ, RZ ;  /* 0x000000ffff0d7224 */ /* 0x000fe200078e00ff */
[----:B------:R-:W3:Y:S01]  /*5580*/  LDCU.64 UR8, c[0x4][0x20] ;  /* 0x01000400ff0877ac */ /* 0x000ee20008000a00 */
[----:B0-----:R-:W-:Y:S01]  /*5590*/  MOV R4, UR4 ;  /* 0x0000000400047c02 */ /* 0x001fe20008000f00 */
[----:B------:R-:W-:-:S02]  /*55a0*/  IMAD.U32 R5, RZ, RZ, UR5 ;  /* 0x00000005ff057e24 */ /* 0x000fc4000f8e00ff */
[----:B-1----:R-:W-:Y:S01]  /*55b0*/  IMAD.U32 R6, RZ, RZ, UR6 ;  /* 0x00000006ff067e24 */ /* 0x002fe2000f8e00ff */
[----:B------:R-:W-:Y:S01]  /*55c0*/  MOV R7, UR7 ;  /* 0x0000000700077c02 */ /* 0x000fe20008000f00 */
[----:B---3--:R-:W-:Y:S02]  /*55d0*/  IMAD.U32 R10, RZ, RZ, UR8 ;  /* 0x00000008ff0a7e24 */ /* 0x008fe4000f8e00ff */
[----:B------:R-:W-:-:S07]  /*55e0*/  IMAD.U32 R11, RZ, RZ, UR9 ;  /* 0x00000009ff0b7e24 */ /* 0x000fce000f8e00ff */
[----:B------:R-:W-:-:S07]  /*55f0*/  LEPC R20, `(.L_x_126) ;  /* 0x000000001014794e */ /* 0x000fce0000000000 */
[----:B--2---:R-:W-:Y:S05]  /*5600*/  CALL.ABS.NOINC R2 ;  /* 0x0000000002007343 */ /* 0x004fea0003c00000 */
.L_x_126:
[----:B------:R-:W-:Y:S01]  /*5610*/  PRMT R0, RZ, 0x7610, R0 ;  /* 0x00007610ff007816 */ /* 0x000fe20000000000 */
[----:B------:R-:W-:Y:S06]  /*5620*/  BRA `(.L_x_99) ;  /* 0x00000000001c7947 */ /* 0x000fec0003800000 */
.L_x_123:
[----:B------:R-:W2:Y:S02]  /*5630*/  LDG.E.64 R2, desc[UR36][R2.64] ;  /* 0x0000002402027981 */ /* 0x000ea4000c1e1b00 */
[----:B--2---:R-:W0:Y:S02]  /*5640*/  I2F.U64 R0, R2 ;  /* 0x0000000200007312 */ /* 0x004e240000301000 */
[----:B0-----:R-:W-:Y:S01]  /*5650*/  F2FP.F16.F32.PACK_AB R0, RZ, R0 ;  /* 0x00000000ff00723e */ /* 0x001fe200000000ff */
[----:B------:R-:W-:Y:S06]  /*5660*/  BRA `(.L_x_99) ;  /* 0x00000000000c7947 */ /* 0x000fec0003800000 */
.L_x_122:
[----:B------:R-:W2:Y:S02]  /*5670*/  LDG.E R2, desc[UR36][R2.64] ;  /* 0x0000002402027981 */ /* 0x000ea4000c1e1900 */
[----:B--2---:R-:W-:-:S04]  /*5680*/  I2FP.F32.U32 R0, R2 ;  /* 0x0000000200007245 */ /* 0x004fc80000201000 */
[----:B------:R-:W-:-:S07]  /*5690*/  F2FP.F16.F32.PACK_AB R0, RZ, R0 ;  /* 0x00000000ff00723e */ /* 0x000fce00000000ff */
.L_x_99:
[----:B-----5:R-:W-:Y:S01]  /*56a0*/  HADD2.F32 R0, -RZ, R0.H0_H0 ;  /* 0x20000000ff007230 */ /* 0x020fe20000004100 */
[----:B------:R-:W2:Y:S01]  /*56b0*/  LDC.64 R6, c[0x0][0x598] ;  /* 0x00016600ff067b82 */ /* 0x000ea20000000a00 */
[----:B------:R-:W0:Y:S03]  /*56c0*/  LDCU.64 UR6, c[0x0][0x580] ;  /* 0x0000b000ff0677ac */ /* 0x000e260008000a00 */
[----:B------:R-:W-:-:S13]  /*56d0*/  FSETP.NE.FTZ.AND P0, PT, |R0|, +INF , PT ;  /* 0x7f8000000000780b */ /* 0x000fda0003f15200 */
[----:B------:R-:W3:Y:S01]  /*56e0*/  @!P0 LDC.64 R4, c[0x0][0x590] ;  /* 0x00016400ff048b82 */ /* 0x000ee20000000a00 */
[----:B------:R-:W-:-:S05]  /*56f0*/  @!P0 MOV R9, 0x3f800000 ;  /* 0x3f80000000098802 */ /* 0x000fca0000000f00 */
[----:B---3--:R3:W-:Y:S04]  /*5700*/  @!P0 STG.E desc[UR36][R4.64], R9 ;  /* 0x0000000904008986 */ /* 0x0087e8000c101924 */
[----:B--2---:R-:W2:Y:S01]  /*5710*/  LDG.E R7, desc[UR36][R6.64] ;  /* 0x0000002406077981 */ /* 0x004ea2000c1e1900 */
[----:B------:R-:W-:Y:S01]  /*5720*/  UPRMT UR4, UR41, 0x9910, URZ ;  /* 0x0000991029047896 */ /* 0x000fe200080000ff */
[----:B01----:R-:W-:-:S03]  /*5730*/  IADD3 R2, P1, PT, R16, UR6, RZ ;  /* 0x0000000610027c10 */ /* 0x003fc6000ff3e0ff */
[----:B------:R-:W-:Y:S02]  /*5740*/  UISETP.GT.AND UP0, UPT, UR4, 0x9, UPT ;  /* 0x000000090400788c */ /* 0x000fe4000bf04270 */
[----:B------:R-:W-:Y:S01]  /*5750*/  IMAD.X R3, RZ, RZ, UR7, P1 ;  /* 0x00000007ff037e24 */ /* 0x000fe200088e06ff */
        /* <DEDUP_REMOVED lines=16> */
.L_x_130:
[----:B------:R-:W-:-:S06]  /*5860*/  HADD2.F32 R5, -RZ, R0.H0_H0 ;  /* 0x20000000ff057230 */ /* 0x000fcc0000004100 */
[----:B------:R-:W0:Y:S02]  /*5870*/  F2I.S64.TRUNC R4, R5 ;  /* 0x0000000500047311 */ /* 0x000e24000020d900 */
[----:B0-----:R0:W-:Y:S01]  /*5880*/  STG.E.U8 desc[UR36][R2.64], R4 ;  /* 0x0000000402007986 */ /* 0x0011e2000c101124 */
[----:B------:R-:W-:Y:S05]  /*5890*/  BRA `(.L_x_132) ;  /* 0x0000000c006c7947 */ /* 0x000fea0003800000 */
.L_x_129:
        /* <DEDUP_REMOVED lines=10> */
.L_x_134:
[----:B------:R-:W-:-:S04]  /*5940*/  HADD2.F32 R0, -RZ, R0.H0_H0 ;  /* 0x20000000ff007230 */ /* 0x000fc80000004100 */
[----:B------:R-:W0:Y:S02]  /*5950*/  F2I.FTZ.TRUNC.NTZ R5, R0 ;  /* 0x0000000000057305 */ /* 0x000e24000021f100 */
[----:B0-----:R0:W-:Y:S01]  /*5960*/  STG.E desc[UR36][R2.64], R5 ;  /* 0x0000000502007986 */ /* 0x0011e2000c101924 */
[----:B------:R-:W-:Y:S05]  /*5970*/  BRA `(.L_x_132) ;  /* 0x0000000c00347947 */ /* 0x000fea0003800000 */
.L_x_133:
[----:B------:R-:W-:-:S04]  /*5980*/  HADD2.F32 R0, -RZ, R0.H0_H0 ;  /* 0x20000000ff007230 */ /* 0x000fc80000004100 */
[----:B------:R-:W0:Y:S02]  /*5990*/  F2I.FTZ.TRUNC.NTZ R5, R0 ;  /* 0x0000000000057305 */ /* 0x000e24000021f100 */
[----:B0-----:R0:W-:Y:S01]  /*59a0*/  STG.E.U16 desc[UR36][R2.64], R5 ;  /* 0x0000000502007986 */ /* 0x0011e2000c101524 */
[----:B------:R-:W-:Y:S05]  /*59b0*/  BRA `(.L_x_132) ;  /* 0x0000000c00247947 */ /* 0x000fea0003800000 */
.L_x_128:
        /* <DEDUP_REMOVED lines=9> */
.L_x_136:
[----:B------:R0:W-:Y:S01]  /*5a50*/  STG.E.U16 desc[UR36][R2.64], R0 ;  /* 0x0000000002007986 */ /* 0x0001e2000c101524 */
[----:B------:R-:W-:Y:S05]  /*5a60*/  BRA `(.L_x_132) ;  /* 0x0000000800f87947 */ /* 0x000fea0003800000 */
.L_x_135:
        /* <DEDUP_REMOVED lines=10> */
.L_x_138:
[----:B------:R-:W-:-:S05]  /*5b10*/  HADD2.F32 R0, -RZ, R0.H0_H0 ;  /* 0x20000000ff007230 */ /* 0x000fca0000004100 */
[----:B------:R-:W-:-:S04]  /*5b20*/  F2FP.F16.F32.PACK_AB R0, RZ, R0 ;  /* 0x00000000ff00723e */ /* 0x000fc800000000ff */
[----:B------:R-:W-:-:S05]  /*5b30*/  PRMT R0, R0, 0x5410, RZ ;  /* 0x0000541000007816 */ /* 0x000fca00000000ff */
[----:B------:R0:W-:Y:S01]  /*5b40*/  STG.E desc[UR36][R2.64], R0 ;  /* 0x0000000002007986 */ /* 0x0001e2000c101924 */
[----:B------:R-:W-:Y:S05]  /*5b50*/  BRA `(.L_x_132) ;  /* 0x0000000800bc7947 */ /* 0x000fea0003800000 */
.L_x_137:
[----:B------:R-:W-:-:S05]  /*5b60*/  HADD2.F32 R4, -RZ, R0.H0_H0 ;  /* 0x20000000ff047230 */ /* 0x000fca0000004100 */
[----:B------:R-:W-:-:S06]  /*5b70*/  FMUL.FTZ R4, R4, 1 ;  /* 0x3f80000004047820 */ /* 0x000fcc0000410000 */
[----:B------:R-:W0:Y:S02]  /*5b80*/  F2F.F64.F32 R4, R4 ;  /* 0x0000000400047310 */ /* 0x000e240000201800 */
[----:B0-----:R0:W-:Y:S01]  /*5b90*/  STG.E.64 desc[UR36][R2.64], R4 ;  /* 0x0000000402007986 */ /* 0x0011e2000c101b24 */
[----:B------:R-:W-:Y:S05]  /*5ba0*/  BRA `(.L_x_132) ;  /* 0x0000000800a87947 */ /* 0x000fea0003800000 */
.L_x_127:
[----:B------:R-:W-:-:S09]  /*5bb0*/  UISETP.GT.AND UP0, UPT, UR4, 0x18, UPT ;  /* 0x000000180400788c */ /* 0x000fd2000bf04270 */
[----:B------:R-:W-:Y:S05]  /*5bc0*/  BRA.U !UP0, `(.L_x_139) ;  /* 0x0000000508607547 */ /* 0x000fea000b800000 */
        /* <DEDUP_REMOVED lines=12> */
.L_x_142:
[----:B------:R-:W-:Y:S01]  /*5c90*/  HADD2.F32 R5, -RZ, R0.H0_H0 ;  /* 0x20000000ff057230 */ /* 0x000fe20000004100 */
[----:B------:R-:W-:Y:S01]  /*5ca0*/  BSSY.RECONVERGENT B0, `(.L_x_143) ;  /* 0x0000013000007945 */ /* 0x000fe20003800200 */
[----:B------:R-:W-:-:S03]  /*5cb0*/  MOV R0, 0x80 ;  /* 0x0000008000007802 */ /* 0x000fc60000000f00 */
[----:B------:R-:W-:-:S04]  /*5cc0*/  LOP3.LUT R4, R5, 0x7fffffff, RZ, 0xc0, !PT ;  /* 0x7fffffff05047812 */ /* 0x000fc800078ec0ff */
[----:B------:R-:W-:-:S13]  /*5cd0*/  ISETP.GT.U32.AND P0, PT, R4, 0x437fffff, PT ;  /* 0x437fffff0400780c */ /* 0x000fda0003f04070 */
[----:B------:R-:W-:Y:S05]  /*5ce0*/  @P0 BRA `(.L_x_144) ;  /* 0x0000000000380947 */ /* 0x000fea0003800000 */
[----:B------:R-:W-:-:S13]  /*5cf0*/  ISETP.GE.U32.AND P0, PT, R4, 0x3c000000, PT ;  /* 0x3c0000000400780c */ /* 0x000fda0003f06070 */
[----:B------:R-:W-:-:S04]  /*5d00*/  @P0 SHF.R.U32.HI R0, RZ, 0x14, R5 ;  /* 0x00000014ff000819 */ /* 0x000fc80000011605 */
[----:B------:R-:W-:-:S04]  /*5d10*/  @P0 LOP3.LUT R0, R0, 0x1, RZ, 0xc0, !PT ;  /* 0x0000000100000812 */ /* 0x000fc800078ec0ff */
[----:B------:R-:W-:-:S04]  /*5d20*/  @P0 IADD3 R0, PT, PT, R5, 0x487ffff, R0 ;  /* 0x0487ffff05000810 */ /* 0x000fc80007ffe000 */
[----:B------:R-:W-:-:S04]  /*5d30*/  @P0 SHF.R.U32.HI R0, RZ, 0x14, R0 ;  /* 0x00000014ff000819 */ /* 0x000fc80000011600 */
[----:B------:R-:W-:Y:S01]  /*5d40*/  @P0 LOP3.LUT R0, R0, 0xff, RZ, 0xc0, !PT ;  /* 0x000000ff00000812 */ /* 0x000fe200078ec0ff */
[----:B------:R-:W-:Y:S06]  /*5d50*/  @P0 BRA `(.L_x_145) ;  /* 0x0000000000140947 */ /* 0x000fec0003800000 */
[----:B------:R-:W-:-:S05]  /*5d60*/  FADD.FTZ R0, R4, 8192 ;  /* 0x4600000004007421 */ /* 0x000fca0000010000 */
[----:B------:R-:W-:Y:S02]  /*5d70*/  LOP3.LUT P0, R4, R0, 0xff, RZ, 0xc0, !PT ;  /* 0x000000ff00047812 */ /* 0x000fe4000780c0ff */
[----:B------:R-:W-:-:S11]  /*5d80*/  PRMT R0, RZ, 0x7610, R0 ;  /* 0x00007610ff007816 */ /* 0x000fd60000000000 */
[----:B------:R-:W-:Y:S05]  /*5d90*/  @!P0 BRA `(.L_x_144) ;  /* 0x00000000000c8947 */ /* 0x000fea0003800000 */
[----:B------:R-:W-:-:S07]  /*5da0*/  IMAD.MOV.U32 R0, RZ, RZ, R4 ;  /* 0x000000ffff007224 */ /* 0x000fce00078e0004 */
.L_x_145:
[----:B------:R-:W-:-:S04]  /*5db0*/  SHF.R.U32.HI R5, RZ, 0x18, R5 ;  /* 0x00000018ff057819 */ /* 0x000fc80000011605 */
[----:B------:R-:W-:-:S07]  /*5dc0*/  LOP3.LUT R0, R0, 0x80, R5, 0xf8, !PT ;  /* 0x0000008000007812 */ /* 0x000fce00078ef805 */
.L_x_144:
[----:B------:R-:W-:Y:S05]  /*5dd0*/  BSYNC.RECONVERGENT B0 ;  /* 0x0000000000007941 */ /* 0x000fea0003800200 */
.L_x_143:
[----:B------:R0:W-:Y:S01]  /*5de0*/  STG.E.U8 desc[UR36][R2.64], R0 ;  /* 0x0000000002007986 */ /* 0x0001e2000c101124 */
[----:B------:R-:W-:Y:S05]  /*5df0*/  BRA `(.L_x_132) ;  /* 0x0000000800147947 */ /* 0x000fea0003800000 */
.L_x_141:
[----:B------:R-:W-:Y:S01]  /*5e00*/  HADD2.F32 R5, -RZ, R0.H0_H0 ;  /* 0x20000000ff057230 */ /* 0x000fe20000004100 */
[----:B------:R-:W-:Y:S01]  /*5e10*/  BSSY.RECONVERGENT B0, `(.L_x_146) ;  /* 0x0000013000007945 */ /* 0x000fe20003800200 */
[----:B------:R-:W-:-:S03]  /*5e20*/  IMAD.MOV.U32 R0, RZ, RZ, 0x80 ;  /* 0x00000080ff007424 */ /* 0x000fc600078e00ff */
        /* <DEDUP_REMOVED lines=14> */
[----:B------:R-:W-:-:S07]  /*5f10*/  MOV R0, R4 ;  /* 0x0000000400007202 */ /* 0x000fce0000000f00 */
.L_x_148:
[----:B------:R-:W-:-:S04]  /*5f20*/  SHF.R.U32.HI R5, RZ, 0x18, R5 ;  /* 0x00000018ff057819 */ /* 0x000fc80000011605 */
[----:B------:R-:W-:-:S07]  /*5f30*/  LOP3.LUT R0, R0, 0x80, R5, 0xf8, !PT ;  /* 0x0000008000007812 */ /* 0x000fce00078ef805 */
.L_x_147:
[----:B------:R-:W-:Y:S05]  /*5f40*/  BSYNC.RECONVERGENT B0 ;  /* 0x0000000000007941 */ /* 0x000fea0003800200 */
.L_x_146:
[----:B------:R0:W-:Y:S01]  /*5f50*/  STG.E.U8 desc[UR36][R2.64], R0 ;  /* 0x0000000002007986 */ /* 0x0001e2000c101124 */
[----:B------:R-:W-:Y:S05]  /*5f60*/  BRA `(.L_x_132) ;  /* 0x0000000400b87947 */ /* 0x000fea0003800000 */
.L_x_140:
[----:B------:R-:W-:-:S09]  /*5f70*/  UISETP.NE.AND UP0, UPT, UR4, 0x1c, UPT ;  /* 0x0000001c0400788c */ /* 0x000fd2000bf05270 */
[----:B------:R-:W-:Y:S05]  /*5f80*/  BRA.U !UP0, `(.L_x_149) ;  /* 0x0000000108607547 */ /* 0x000fea000b800000 */
[----:B------:R-:W-:-:S09]  /*5f90*/  UISETP.NE.AND UP0, UPT, UR4, 0x1d, UPT ;  /* 0x0000001d0400788c */ /* 0x000fd2000bf05270 */
[----:B------:R-:W-:Y:S05]  /*5fa0*/  BRA.U !UP0, `(.L_x_150) ;  /* 0x0000000108487547 */ /* 0x000fea000b800000 */
[----:B------:R-:W-:-:S09]  /*5fb0*/  UISETP.NE.AND UP0, UPT, UR4, 0x2c, UPT ;  /* 0x0000002c0400788c */ /* 0x000fd2000bf05270 */
[----:B------:R-:W-:Y:S05]  /*5fc0*/  BRA.U UP0, `(.L_x_131) ;  /* 0x0000000100bc7547 */ /* 0x000fea000b800000 */
[----:B------:R-:W-:-:S05]  /*5fd0*/  HADD2.F32 R5, -RZ, R0.H0_H0 ;  /* 0x20000000ff057230 */ /* 0x000fca0000004100 */
[----:B------:R-:W-:-:S04]  /*5fe0*/  SHF.R.U32.HI R6, RZ, 0x17, R5 ;  /* 0x00000017ff067819 */ /* 0x000fc80000011605 */
[----:B------:R-:W-:-:S04]  /*5ff0*/  LOP3.LUT R4, R6, 0xff, RZ, 0xc0, !PT ;  /* 0x000000ff06047812 */ /* 0x000fc800078ec0ff */
[----:B------:R-:W-:-:S13]  /*6000*/  ISETP.NE.AND P1, PT, R4, 0xff, PT ;  /* 0x000000ff0400780c */ /* 0x000fda0003f25270 */
[--C-:B------:R-:W-:Y:S02]  /*6010*/  @P1 SHF.R.U32.HI R0, RZ, 0x16, R5.reuse ;  /* 0x00000016ff001819 */ /* 0x100fe40000011605 */
[----:B------:R-:W-:Y:S01]  /*6020*/  @P1 LOP3.LUT P0, RZ, R4, 0x3fffff, R5, 0xf8, !PT ;  /* 0x003fffff04ff1812 */ /* 0x000fe2000780f805 */
[----:B------:R-:W-:Y:S01]  /*6030*/  IMAD.MOV.U32 R5, RZ, RZ, 0xff ;  /* 0x000000ffff057424 */ /* 0x000fe200078e00ff */
[----:B------:R-:W-:-:S04]  /*6040*/  @P1 LOP3.LUT R0, R0, 0x1, RZ, 0xc0, !PT ;  /* 0x0000000100001812 */ /* 0x000fc800078ec0ff */
[----:B------:R-:W-:Y:S01]  /*6050*/  @P1 ISETP.EQ.U32.AND P2, PT, R0, 0x1, P0 ;  /* 0x000000010000180c */ /* 0x000fe20000742070 */
[----:B------:R-:W-:Y:S01]  /*6060*/  @P1 VIADD R0, R6, 0x1 ;  /* 0x0000000106001836 */ /* 0x000fe20000000000 */
[----:B------:R-:W-:Y:S02]  /*6070*/  PLOP3.LUT P0, PT, PT, PT, PT, 0x80, 0x8 ;  /* 0x000000000008781c */ /* 0x000fe40003f0f070 */
[----:B------:R-:W-:-:S13]  /*6080*/  @P1 PLOP3.LUT P0, PT, P2, PT, PT, 0x80, 0x8 ;  /* 0x000000000008181c */ /* 0x000fda000170f070 */
[----:B------:R-:W-:-:S05]  /*6090*/  @!P0 IADD3 R0, PT, PT, R6, RZ, RZ ;  /* 0x000000ff06008210 */ /* 0x000fca0007ffe0ff */
[----:B------:R-:W-:-:S05]  /*60a0*/  @P1 IMAD.MOV.U32 R5, RZ, RZ, R0 ;  /* 0x000000ffff051224 */ /* 0x000fca00078e0000 */
[----:B------:R0:W-:Y:S01]  /*60b0*/  STG.E.U8 desc[UR36][R2.64], R5 ;  /* 0x0000000502007986 */ /* 0x0001e2000c101124 */
[----:B------:R-:W-:Y:S05]  /*60c0*/  BRA `(.L_x_132) ;  /* 0x0000000400607947 */ /* 0x000fea0003800000 */
.L_x_150:
[----:B------:R-:W-:-:S06]  /*60d0*/  HADD2.F32 R4, -RZ, R0.H0_H0 ;  /* 0x20000000ff047230 */ /* 0x000fcc0000004100 */
[----:B------:R-:W0:Y:S02]  /*60e0*/  F2I.U64.TRUNC R4, R4 ;  /* 0x0000000400047311 */ /* 0x000e24000020d800 */
[----:B0-----:R0:W-:Y:S01]  /*60f0*/  STG.E.64 desc[UR36][R2.64], R4 ;  /* 0x0000000402007986 */ /* 0x0011e2000c101b24 */
[----:B------:R-:W-:Y:S05]  /*6100*/  BRA `(.L_x_132) ;  /* 0x0000000400507947 */ /* 0x000fea0003800000 */
.L_x_149:
[----:B------:R-:W-:-:S04]  /*6110*/  HADD2.F32 R0, -RZ, R0.H0_H0 ;  /* 0x20000000ff007230 */ /* 0x000fc80000004100 */
[----:B------:R-:W0:Y:S02]  /*6120*/  F2I.FTZ.U32.TRUNC.NTZ R5, R0 ;  /* 0x0000000000057305 */ /* 0x000e24000021f000 */
[----:B0-----:R0:W-:Y:S01]  /*6130*/  STG.E desc[UR36][R2.64], R5 ;  /* 0x0000000502007986 */ /* 0x0011e2000c101924 */
[----:B------:R-:W-:Y:S05]  /*6140*/  BRA `(.L_x_132) ;  /* 0x0000000400407947 */ /* 0x000fea0003800000 */
.L_x_139:
        /* <DEDUP_REMOVED lines=11> */
.L_x_152:
[----:B------:R-:W-:Y:S01]  /*6200*/  HADD2.F32 R0, -RZ, R0.H0_H0 ;  /* 0x20000000ff007230 */ /* 0x000fe20000004100 */
[----:B------:R-:W-:-:S04]  /*6210*/  CS2R R6, SRZ ;  /* 0x0000000000067805 */ /* 0x000fc8000001ff00 */
[----:B------:R-:W-:-:S04]  /*6220*/  FMUL.FTZ R0, R0, 1 ;  /* 0x3f80000000007820 */ /* 0x000fc80000410000 */
[----:B------:R-:W0:Y:S02]  /*6230*/  F2F.F64.F32 R4, R0 ;  /* 0x0000000000047310 */ /* 0x000e240000201800 */
[----:B0-----:R4:W-:Y:S01]  /*6240*/  STG.E.128 desc[UR36][R2.64], R4 ;  /* 0x0000000402007986 */ /* 0x0019e2000c101d24 */
[----:B------:R-:W-:Y:S05]  /*6250*/  BRA `(.L_x_132) ;  /* 0x0000000000fc7947 */ /* 0x000fea0003800000 */
.L_x_151:
[----:B------:R-:W-:-:S09]  /*6260*/  UISETP.NE.AND UP0, UPT, UR4, 0xf, UPT ;  /* 0x0000000f0400788c */ /* 0x000fd2000bf05270 */
[----:B------:R-:W-:Y:S05]  /*6270*/  BRA.U !UP0, `(.L_x_153) ;  /* 0x0000000108e87547 */ /* 0x000fea000b800000 */
[----:B------:R-:W-:-:S09]  /*6280*/  UISETP.NE.AND UP0, UPT, UR4, 0x17, UPT ;  /* 0x000000170400788c */ /* 0x000fd2000bf05270 */
[----:B------:R-:W-:Y:S05]  /*6290*/  BRA.U !UP0, `(.L_x_154) ;  /* 0x0000000108907547 */ /* 0x000fea000b800000 */
[----:B------:R-:W-:-:S09]  /*62a0*/  UISETP.NE.AND UP0, UPT, UR4, 0x18, UPT ;  /* 0x000000180400788c */ /* 0x000fd2000bf05270 */
[----:B------:R-:W-:Y:S05]  /*62b0*/  BRA.U !UP0, `(.L_x_155) ;  /* 0x0000000108447547 */ /* 0x000fea000b800000 */
.L_x_131:
[----:B------:R-:W-:Y:S01]  /*62c0*/  MOV R0, 0x120 ;  /* 0x0000012000007802 */ /* 0x000fe20000000f00 */
[----:B------:R-:W0:Y:S01]  /*62d0*/  LDCU.64 UR4, c[0x4][0x110] ;  /* 0x01002200ff0477ac */ /* 0x000e220008000a00 */
[----:B------:R-:W-:Y:S02]  /*62e0*/  HFMA2 R12, -RZ, RZ, 0, 5.9604644775390625e-08 ;  /* 0x00000001ff0c7431 */ /* 0x000fe400000001ff */
[----:B------:R-:W-:Y:S01]  /*62f0*/  IMAD.MOV.U32 R8, RZ, RZ, 0x65 ;  /* 0x00000065ff087424 */ /* 0x000fe200078e00ff */
[----:B------:R1:W2:Y:S01]  /*6300*/  LDC.64 R2, c[0x4][R0] ;  /* 0x0100000000027b82 */ /* 0x0002a20000000a00 */
[----:B------:R-:W3:Y:S01]  /*6310*/  LDCU.64 UR6, c[0x4][0x118] ;  /* 0x01002300ff0677ac */ /* 0x000ee20008000a00 */
[----:B------:R-:W-:Y:S01]  /*6320*/  IMAD.MOV.U32 R13, RZ, RZ, RZ ;  /* 0x000000ffff0d7224 */ /* 0x000fe200078e00ff */
[----:B------:R-:W4:Y:S01]  /*6330*/  LDCU.64 UR8, c[0x4][0x28] ;  /* 0x01000500ff0877ac */ /* 0x000f220008000a00 */
[----:B0-----:R-:W-:Y:S01]  /*6340*/  IMAD.U32 R4, RZ, RZ, UR4 ;  /* 0x00000004ff047e24 */ /* 0x001fe2000f8e00ff */
[----:B------:R-:W-:Y:S01]  /*6350*/  MOV R5, UR5 ;  /* 0x0000000500057c02 */ /* 0x000fe20008000f00 */
[----:B---3--:R-:W-:-:S02]  /*6360*/  IMAD.U32 R6, RZ, RZ, UR6 ;  /* 0x00000006ff067e24 */ /* 0x008fc4000f8e00ff */
[----:B------:R-:W-:Y:S01]  /*6370*/  IMAD.U32 R7, RZ, RZ, UR7 ;  /* 0x00000007ff077e24 */ /* 0x000fe2000f8e00ff */
[----:B----4-:R-:W-:Y:S01]  /*6380*/  MOV R10, UR8 ;  /* 0x00000008000a7c02 */ /* 0x010fe20008000f00 */
[----:B-1----:R-:W-:-:S07]  /*6390*/  IMAD.U32 R11, RZ, RZ, UR9 ;  /* 0x00000009ff0b7e24 */ /* 0x002fce000f8e00ff */
[----:B------:R-:W-:-:S07]  /*63a0*/  LEPC R20, `(.L_x_156) ;  /* 0x000000001014794e */ /* 0x000fce0000000000 */
[----:B--2---:R-:W-:Y:S05]  /*63b0*/  CALL.ABS.NOINC R2 ;  /* 0x0000000002007343 */ /* 0x004fea0003c00000 */
.L_x_156:
[----:B------:R-:W-:Y:S05]  /*63c0*/  BRA `(.L_x_132) ;  /* 0x0000000000a07947 */ /* 0x000fea0003800000 */
.L_x_155:
[----:B------:R-:W-:Y:S01]  /*63d0*/  HADD2.F32 R7, -RZ, R0.H0_H0 ;  /* 0x20000000ff077230 */ /* 0x000fe20000004100 */
[----:B------:R-:W-:Y:S01]  /*63e0*/  BSSY.RECONVERGENT B0, `(.L_x_157) ;  /* 0x000000c000007945 */ /* 0x000fe20003800200 */
[----:B------:R-:W-:-:S03]  /*63f0*/  IMAD.MOV.U32 R0, RZ, RZ, 0x7f ;  /* 0x0000007fff007424 */ /* 0x000fc600078e00ff */
[----:B------:R-:W-:Y:S02]  /*6400*/  LOP3.LUT R4, R7, 0x7fffffff, RZ, 0xc0, !PT ;  /* 0x7fffffff07047812 */ /* 0x000fe400078ec0ff */
[----:B------:R-:W-:Y:S02]  /*6410*/  SHF.R.U32.HI R5, RZ, 0x18, R7 ;  /* 0x00000018ff057819 */ /* 0x000fe40000011607 */
[----:B------:R-:W-:-:S13]  /*6420*/  ISETP.GT.U32.AND P0, PT, R4, 0x43efffff, PT ;  /* 0x43efffff0400780c */ /* 0x000fda0003f04070 */
[----:B------:R-:W-:Y:S05]  /*6430*/  @P0 BRA `(.L_x_158) ;  /* 0x0000000000180947 */ /* 0x000fea0003800000 */
[----:B------:R-:W-:-:S13]  /*6440*/  ISETP.GE.U32.AND P0, PT, R4, 0x3c800000, PT ;  /* 0x3c8000000400780c */ /* 0x000fda0003f06070 */
[----:B------:R-:W-:-:S04]  /*6450*/  @P0 SHF.R.U32.HI R0, RZ, 0x14, R7 ;  /* 0x00000014ff000819 */ /* 0x000fc80000011607 */
[----:B------:R-:W-:-:S04]  /*6460*/  @P0 LOP3.LUT R0, R0, 0x1, RZ, 0xc0, !PT ;  /* 0x0000000100000812 */ /* 0x000fc800078ec0ff */
[----:B------:R-:W-:-:S04]  /*6470*/  @P0 IADD3 R0, PT, PT, R7, 0x407ffff, R0 ;  /* 0x0407ffff07000810 */ /* 0x000fc80007ffe000 */
[----:B------:R-:W-:Y:S01]  /*6480*/  @P0 SHF.R.U32.HI R0, RZ, 0x14, R0 ;  /* 0x00000014ff000819 */ /* 0x000fe20000011600 */
[----:B------:R-:W-:-:S07]  /*6490*/  @!P0 FADD.FTZ R0, R4, 16384 ;  /* 0x4680000004008421 */ /* 0x000fce0000010000 */
.L_x_158:
[----:B------:R-:W-:Y:S05]  /*64a0*/  BSYNC.RECONVERGENT B0 ;  /* 0x0000000000007941 */ /* 0x000fea0003800200 */
.L_x_157:
[----:B------:R-:W-:-:S05]  /*64b0*/  LOP3.LUT R5, R0, 0x80, R5, 0xf8, !PT ;  /* 0x0000008000057812 */ /* 0x000fca00078ef805 */
[----:B------:R2:W-:Y:S01]  /*64c0*/  STG.E.U8 desc[UR36][R2.64], R5 ;  /* 0x0000000502007986 */ /* 0x0005e2000c101124 */
[----:B------:R-:W-:Y:S05]  /*64d0*/  BRA `(.L_x_132) ;  /* 0x00000000005c7947 */ /* 0x000fea0003800000 */
.L_x_154:
[----:B------:R-:W-:Y:S01]  /*64e0*/  HADD2.F32 R5, -RZ, R0.H0_H0 ;  /* 0x20000000ff057230 */ /* 0x000fe20000004100 */
[----:B------:R-:W-:Y:S04]  /*64f0*/  BSSY.RECONVERGENT B0, `(.L_x_159) ;  /* 0x000000e000007945 */ /* 0x000fe80003800200 */
[----:B------:R-:W-:-:S04]  /*6500*/  LOP3.LUT R4, R5, 0x7fffffff, RZ, 0xc0, !PT ;  /* 0x7fffffff05047812 */ /* 0x000fc800078ec0ff */
[----:B------:R-:W-:-:S13]  /*6510*/  ISETP.GT.U32.AND P0, PT, R4, 0x477fffff, PT ;  /* 0x477fffff0400780c */ /* 0x000fda0003f04070 */
[----:B------:R-:W-:Y:S05]  /*6520*/  @P0 BRA `(.L_x_160) ;  /* 0x00000000001c0947 */ /* 0x000fea0003800000 */
[----:B------:R-:W-:-:S13]  /*6530*/  ISETP.GE.U32.AND P0, PT, R4, 0x38800000, PT ;  /* 0x388000000400780c */ /* 0x000fda0003f06070 */
[----:B------:R-:W-:-:S04]  /*6540*/  @P0 SHF.R.U32.HI R0, RZ, 0x15, R5 ;  /* 0x00000015ff000819 */ /* 0x000fc80000011605 */
[----:B------:R-:W-:-:S04]  /*6550*/  @P0 LOP3.LUT R0, R0, 0x1, RZ, 0xc0, !PT ;  /* 0x0000000100000812 */ /* 0x000fc800078ec0ff */
[----:B------:R-:W-:-:S04]  /*6560*/  @P0 IADD3 R0, PT, PT, R5, 0x80fffff, R0 ;  /* 0x080fffff05000810 */ /* 0x000fc80007ffe000 */
[----:B------:R-:W-:Y:S01]  /*6570*/  @P0 SHF.R.U32.HI R0, RZ, 0x15, R0 ;  /* 0x00000015ff000819 */ /* 0x000fe20000011600 */
[----:B------:R-:W-:Y:S01]  /*6580*/  @!P0 FADD.FTZ R0, R4, 128 ;  /* 0x4300000004008421 */ /* 0x000fe20000010000 */
[----:B------:R-:W-:Y:S06]  /*6590*/  BRA `(.L_x_161) ;  /* 0x00000000000c7947 */ /* 0x000fec0003800000 */
.L_x_160:
[----:B------:R-:W-:Y:S02]  /*65a0*/  ISETP.GT.U32.AND P0, PT, R4, 0x7f800000, PT ;  /* 0x7f8000000400780c */ /* 0x000fe40003f04070 */
[----:B------:R-:W-:-:S04]  /*65b0*/  MOV R0, 0x7f ;  /* 0x0000007f00007802 */ /* 0x000fc80000000f00 */
[----:B------:R-:W-:-:S07]  /*65c0*/  SEL R0, R0, 0x7c, P0 ;  /* 0x0000007c00007807 */ /* 0x000fce0000000000 */
.L_x_161:
[----:B------:R-:W-:Y:S05]  /*65d0*/  BSYNC.RECONVERGENT B0 ;  /* 0x0000000000007941 */ /* 0x000fea0003800200 */
.L_x_159:
[----:B------:R-:W-:-:S04]  /*65e0*/  SHF.R.U32.HI R5, RZ, 0x18, R5 ;  /* 0x00000018ff057819 */ /* 0x000fc80000011605 */
[----:B------:R-:W-:-:S05]  /*65f0*/  LOP3.LUT R5, R0, 0x80, R5, 0xf8, !PT ;  /* 0x0000008000057812 */ /* 0x000fca00078ef805 */
[----:B------:R1:W-:Y:S01]  /*6600*/  STG.E.U8 desc[UR36][R2.64], R5 ;  /* 0x0000000502007986 */ /* 0x0003e2000c101124 */
[----:B------:R-:W-:Y:S05]  /*6610*/  BRA `(.L_x_132) ;  /* 0x00000000000c7947 */ /* 0x000fea0003800000 */
.L_x_153:
[----:B------:R-:W-:-:S05]  /*6620*/  HADD2.F32 R0, -RZ, R0.H0_H0 ;  /* 0x20000000ff007230 */ /* 0x000fca0000004100 */
[----:B------:R-:W-:-:S05]  /*6630*/  F2FP.BF16.F32.PACK_AB R0, RZ, R0 ;  /* 0x00000000ff00723e */ /* 0x000fca00000010ff */
[----:B------:R0:W-:Y:S02]  /*6640*/  STG.E.U16 desc[UR36][R2.64], R0 ;  /* 0x0000000002007986 */ /* 0x0001e4000c101524 */
.L_x_132:
[----:B------:R-:W-:-:S07]  /*6650*/  VIADD R17, R17, 0x80 ;  /* 0x0000008011117836 */ /* 0x000fce0000000000 */
.L_x_92:
[----:B------:R-:W-:Y:S05]  /*6660*/  BSYNC.RECONVERGENT B6 ;  /* 0x0000000000067941 */ /* 0x000fea0003800200 */
.L_x_91:
        /* <DEDUP_REMOVED lines=307> */
.L_x_164:
        /* <DEDUP_REMOVED lines=18> */
.L_x_168:
[----:B------:R-:W2:Y:S02]  /*7ac0*/  LDG.E.U8 R2, desc[UR36][R2.64] ;  /* 0x0000002402027981 */ /* 0x000ea4000c1e1100 */
[----:B--2---:R-:W-:-:S04]  /*7ad0*/  I2FP.F32.U32 R0, R2 ;  /* 0x0000000200007245 */ /* 0x004fc80000201000 */
[----:B------:R-:W-:Y:S01]  /*7ae0*/  F2FP.F16.F32.PACK_AB R0, RZ, R0 ;  /* 0x00000000ff00723e */ /* 0x000fe200000000ff */
[----:B------:R-:W-:Y:S06]  /*7af0*/  BRA `(.L_x_170) ;  /* 0x0000000c009c7947 */ /* 0x000fec0003800000 */
.L_x_167:
        /* <DEDUP_REMOVED lines=10> */
.L_x_172:
[----:B------:R-:W2:Y:S02]  /*7ba0*/  LDG.E R2, desc[UR36][R2.64] ;  /* 0x0000002402027981 */ /* 0x000ea4000c1e1900 */
[----:B--2---:R-:W-:-:S04]  /*7bb0*/  I2FP.F32.S32 R0, R2 ;  /* 0x0000000200007245 */ /* 0x004fc80000201400 */
[----:B------:R-:W-:Y:S01]  /*7bc0*/  F2FP.F16.F32.PACK_AB R0, RZ, R0 ;  /* 0x00000000ff00723e */ /* 0x000fe200000000ff */
[----:B------:R-:W-:Y:S06]  /*7bd0*/  BRA `(.L_x_170) ;  /* 0x0000000c00647947 */ /* 0x000fec0003800000 */
.L_x_171:
[----:B------:R-:W2:Y:S02]  /*7be0*/  LDG.E.U16 R2, desc[UR36][R2.64] ;  /* 0x0000002402027981 */ /* 0x000ea4000c1e1500 */
[----:B--2---:R-:W0:Y:S02]  /*7bf0*/  I2F.S16 R0, R2 ;  /* 0x0000000200007306 */ /* 0x004e240000101400 */
[----:B0-----:R-:W-:Y:S01]  /*7c00*/  F2FP.F16.F32.PACK_AB R0, RZ, R0 ;  /* 0x00000000ff00723e */ /* 0x001fe200000000ff */
[----:B------:R-:W-:Y:S06]  /*7c10*/  BRA `(.L_x_170) ;  /* 0x0000000c00547947 */ /* 0x000fec0003800000 */
.L_x_166:
        /* <DEDUP_REMOVED lines=9> */
.L_x_174:
[----:B------:R1:W5:Y:S01]  /*7cb0*/  LDG.E.U16 R0, desc[UR36][R2.64] ;  /* 0x0000002402007981 */ /* 0x000362000c1e1500 */
[----:B------:R-:W-:Y:S05]  /*7cc0*/  BRA `(.L_x_170) ;  /* 0x0000000c00287947 */ /* 0x000fea0003800000 */
.L_x_173:
        /* <DEDUP_REMOVED lines=9> */
.L_x_176:
[----:B------:R0:W5:Y:S01]  /*7d60*/  LDG.E.U16 R0, desc[UR36][R2.64] ;  /* 0x0000002402007981 */ /* 0x000162000c1e1500 */
[----:B------:R-:W-:Y:S05]  /*7d70*/  BRA `(.L_x_170) ;  /* 0x0000000800fc7947 */ /* 0x000fea0003800000 */
.L_x_175:
        /* <DEDUP_REMOVED lines=12> */
.L_x_165:
        /* <DEDUP_REMOVED lines=13> */
.L_x_179:
        /* <DEDUP_REMOVED lines=12> */
.L_x_178:
        /* <DEDUP_REMOVED lines=27> */
.L_x_181:
        /* <DEDUP_REMOVED lines=13> */
.L_x_180:
[----:B------:R-:W2:Y:S02]  /*8250*/  LDG.E.U16 R0, desc[UR36][R2.64] ;  /* 0x0000002402007981 */ /* 0x000ea4000c1e1500 */
[----:B--2---:R-:W-:-:S05]  /*8260*/  IMAD.U32 R0, R0, 0x10000, RZ ;  /* 0x0001000000007824 */ /* 0x004fca00078e00ff */
[----:B------:R-:W-:Y:S01]  /*8270*/  F2FP.F16.F32.PACK_AB R0, RZ, R0 ;  /* 0x00000000ff00723e */ /* 0x000fe200000000ff */
[----:B------:R-:W-:Y:S06]  /*8280*/  BRA `(.L_x_170) ;  /* 0x0000000400b87947 */ /* 0x000fec0003800000 */
.L_x_177:
        /* <DEDUP_REMOVED lines=12> */
.L_x_184:
        /* <DEDUP_REMOVED lines=21> */
.L_x_188:
[----:B------:R-:W-:Y:S05]  /*84a0*/  BSYNC.RECONVERGENT B1 ;  /* 0x0000000000017941 */ /* 0x000fea0003800200 */
.L_x_187:
[----:B------:R-:W-:Y:S02]  /*84b0*/  SHF.L.U32 R0, R0, 0x14, RZ ;  /* 0x0000001400007819 */ /* 0x000fe400000006ff */
[----:B------:R-:W-:-:S04]  /*84c0*/  LEA R2, R2, 0x3b800000, 0x17 ;  /* 0x3b80000002027811 */ /* 0x000fc800078eb8ff */
[----:B------:R-:W-:-:S07]  /*84d0*/  LOP3.LUT R0, R2, R0, R7, 0xfe, !PT ;  /* 0x0000000002007212 */ /* 0x000fce00078efe07 */
.L_x_186:
[----:B------:R-:W-:Y:S05]  /*84e0*/  BSYNC.RECONVERGENT B0 ;  /* 0x0000000000007941 */ /* 0x000fea0003800200 */
.L_x_185:
[----:B------:R-:W-:Y:S01]  /*84f0*/  F2FP.F16.F32.PACK_AB R0, RZ, R0 ;  /* 0x00000000ff00723e */ /* 0x000fe200000000ff */
[----:B------:R-:W-:Y:S06]  /*8500*/  BRA `(.L_x_170) ;  /* 0x0000000400187947 */ /* 0x000fec0003800000 */
.L_x_183:
        /* <DEDUP_REMOVED lines=21> */
.L_x_192:
[----:B------:R-:W-:Y:S05]  /*8660*/  BSYNC.RECONVERGENT B1 ;  /* 0x0000000000017941 */ /* 0x000fea0003800200 */
.L_x_191:
[----:B------:R-:W-:Y:S01]  /*8670*/  IMAD.SHL.U32 R0, R0, 0x200000, RZ ;  /* 0x0020000000007824 */ /* 0x000fe200078e00ff */
[----:B------:R-:W-:-:S04]  /*8680*/  LEA R2, R2, 0x37800000, 0x17 ;  /* 0x3780000002027811 */ /* 0x000fc800078eb8ff */
[----:B------:R-:W-:-:S07]  /*8690*/  LOP3.LUT R0, R2, R0, R7, 0xfe, !PT ;  /* 0x0000000002007212 */ /* 0x000fce00078efe07 */
.L_x_190:
[----:B------:R-:W-:Y:S05]  /*86a0*/  BSYNC.RECONVERGENT B0 ;  /* 0x0000000000007941 */ /* 0x000fea0003800200 */
.L_x_189:
[----:B------:R-:W-:Y:S01]  /*86b0*/  F2FP.F16.F32.PACK_AB R0, RZ, R0 ;  /* 0x00000000ff00723e */ /* 0x000fe200000000ff */
[----:B------:R-:W-:Y:S06]  /*86c0*/  BRA `(.L_x_170) ;  /* 0x0000000000a87947 */ /* 0x000fec0003800000 */
.L_x_182:
        /* <DEDUP_REMOVED lines=14> */
.L_x_196:
[----:B------:R-:W-:Y:S05]  /*87b0*/  BSYNC.RECONVERGENT B0 ;  /* 0x0000000000007941 */ /* 0x000fea0003800200 */
.L_x_195:
[----:B------:R-:W-:Y:S01]  /*87c0*/  F2FP.F16.F32.PACK_AB R0, RZ, R0 ;  /* 0x00000000ff00723e */ /* 0x000fe200000000ff */
[----:B------:R-:W-:Y:S06]  /*87d0*/  BRA `(.L_x_170) ;  /* 0x0000000000647947 */ /* 0x000fec0003800000 */
.L_x_169:
        /* <DEDUP_REMOVED lines=16> */
.L_x_197:
[----:B------:R-:W-:Y:S01]  /*88e0*/  PRMT R0, RZ, 0x7610, R0 ;  /* 0x00007610ff007816 */ /* 0x000fe20000000000 */
[----:B------:R-:W-:Y:S06]  /*88f0*/  BRA `(.L_x_170) ;  /* 0x00000000001c7947 */ /* 0x000fec0003800000 */
.L_x_194:
[----:B------:R-:W2:Y:S02]  /*8900*/  LDG.E.64 R2, desc[UR36][R2.64] ;  /* 0x0000002402027981 */ /* 0x000ea4000c1e1b00 */
[----:B--2---:R-:W0:Y:S02]  /*8910*/  I2F.U64 R0, R2 ;  /* 0x0000000200007312 */ /* 0x004e240000301000 */
[----:B0-----:R-:W-:Y:S01]  /*8920*/  F2FP.F16.F32.PACK_AB R0, RZ, R0 ;  /* 0x00000000ff00723e */ /* 0x001fe200000000ff */
[----:B------:R-:W-:Y:S06]  /*8930*/  BRA `(.L_x_170) ;  /* 0x00000000000c7947 */ /* 0x000fec0003800000 */
.L_x_193:
[----:B------:R-:W2:Y:S02]  /*8940*/  LDG.E R2, desc[UR36][R2.64] ;  /* 0x0000002402027981 */ /* 0x000ea4000c1e1900 */
[----:B--2---:R-:W-:-:S04]  /*8950*/  I2FP.F32.U32 R0, R2 ;  /* 0x0000000200007245 */ /* 0x004fc80000201000 */
[----:B------:R-:W-:-:S07]  /*8960*/  F2FP.F16.F32.PACK_AB R0, RZ, R0 ;  /* 0x00000000ff00723e */ /* 0x000fce00000000ff */
.L_x_170:
        /* <DEDUP_REMOVED lines=28> */
.L_x_201:
[----:B------:R-:W-:-:S06]  /*8b30*/  HADD2.F32 R5, -RZ, R0.H0_H0 ;  /* 0x20000000ff057230 */ /* 0x000fcc0000004100 */
[----:B------:R-:W0:Y:S02]  /*8b40*/  F2I.S64.TRUNC R4, R5 ;  /* 0x0000000500047311 */ /* 0x000e24000020d900 */
[----:B0-----:R4:W-:Y:S01]  /*8b50*/  STG.E.U8 desc[UR36][R2.64], R4 ;  /* 0x0000000402007986 */ /* 0x0019e2000c101124 */
[----:B------:R-:W-:Y:S05]  /*8b60*/  BRA `(.L_x_203) ;  /* 0x0000000c006c7947 */ /* 0x000fea0003800000 */
.L_x_200:
        /* <DEDUP_REMOVED lines=10> */
.L_x_205:
[----:B------:R-:W-:-:S04]  /*8c10*/  HADD2.F32 R0, -RZ, R0.H0_H0 ;  /* 0x20000000ff007230 */ /* 0x000fc80000004100 */
[----:B------:R-:W0:Y:S02]  /*8c20*/  F2I.FTZ.TRUNC.NTZ R5, R0 ;  /* 0x0000000000057305 */ /* 0x000e24000021f100 */
[----:B0-----:R2:W-:Y:S01]  /*8c30*/  STG.E desc[UR36][R2.64], R5 ;  /* 0x0000000502007986 */ /* 0x0015e2000c101924 */
[----:B------:R-:W-:Y:S05]  /*8c40*/  BRA `(.L_x_203) ;  /* 0x0000000c00347947 */ /* 0x000fea0003800000 */
.L_x_204:
[----:B------:R-:W-:-:S04]  /*8c50*/  HADD2.F32 R0, -RZ, R0.H0_H0 ;  /* 0x20000000ff007230 */ /* 0x000fc80000004100 */
[----:B------:R-:W0:Y:S02]  /*8c60*/  F2I.FTZ.TRUNC.NTZ R5, R0 ;  /* 0x0000000000057305 */ /* 0x000e24000021f100 */
[----:B0-----:R0:W-:Y:S01]  /*8c70*/  STG.E.U16 desc[UR36][R2.64], R5 ;  /* 0x0000000502007986 */ /* 0x0011e2000c101524 */
[----:B------:R-:W-:Y:S05]  /*8c80*/  BRA `(.L_x_203) ;  /* 0x0000000c00247947 */ /* 0x000fea0003800000 */
.L_x_199:
        /* <DEDUP_REMOVED lines=9> */
.L_x_207:
[----:B------:R0:W-:Y:S01]  /*8d20*/  STG.E.U16 desc[UR36][R2.64], R0 ;  /* 0x0000000002007986 */ /* 0x0001e2000c101524 */
[----:B------:R-:W-:Y:S05]  /*8d30*/  BRA `(.L_x_203) ;  /* 0x0000000800f87947 */ /* 0x000fea0003800000 */
.L_x_206:
        /* <DEDUP_REMOVED lines=10> */
.L_x_209:
[----:B------:R-:W-:-:S05]  /*8de0*/  HADD2.F32 R0, -RZ, R0.H0_H0 ;  /* 0x20000000ff007230 */ /* 0x000fca0000004100 */
[----:B------:R-:W-:-:S04]  /*8df0*/  F2FP.F16.F32.PACK_AB R0, RZ, R0 ;  /* 0x00000000ff00723e */ /* 0x000fc800000000ff */
[----:B------:R-:W-:-:S05]  /*8e00*/  PRMT R0, R0, 0x5410, RZ ;  /* 0x0000541000007816 */ /* 0x000fca00000000ff */
[----:B------:R0:W-:Y:S01]  /*8e10*/  STG.E desc[UR36][R2.64], R0 ;  /* 0x0000000002007986 */ /* 0x0001e2000c101924 */
[----:B------:R-:W-:Y:S05]  /*8e20*/  BRA `(.L_x_203) ;  /* 0x0000000800bc7947 */ /* 0x000fea0003800000 */
.L_x_208:
[----:B------:R-:W-:-:S05]  /*8e30*/  HADD2.F32 R4, -RZ, R0.H0_H0 ;  /* 0x20000000ff047230 */ /* 0x000fca0000004100 */
[----:B------:R-:W-:-:S06]  /*8e40*/  FMUL.FTZ R4, R4, 1 ;  /* 0x3f80000004047820 */ /* 0x000fcc0000410000 */
[----:B------:R-:W0:Y:S02]  /*8e50*/  F2F.F64.F32 R4, R4 ;  /* 0x0000000400047310 */ /* 0x000e240000201800 */
[----:B0-----:R0:W-:Y:S01]  /*8e60*/  STG.E.64 desc[UR36][R2.64], R4 ;  /* 0x0000000402007986 */ /* 0x0011e2000c101b24 */
[----:B------:R-:W-:Y:S05]  /*8e70*/  BRA `(.L_x_203) ;  /* 0x0000000800a87947 */ /* 0x000fea0003800000 */
.L_x_198:
        /* <DEDUP_REMOVED lines=14> */
.L_x_213:
        /* <DEDUP_REMOVED lines=18> */
.L_x_216:
[----:B------:R-:W-:-:S04]  /*9080*/  SHF.R.U32.HI R5, RZ, 0x18, R5 ;  /* 0x00000018ff057819 */ /* 0x000fc80000011605 */
[----:B------:R-:W-:-:S07]  /*9090*/  LOP3.LUT R0, R0, 0x80, R5, 0xf8, !PT ;  /* 0x0000008000007812 */ /* 0x000fce00078ef805 */
.L_x_215:
[----:B------:R-:W-:Y:S05]  /*90a0*/  BSYNC.RECONVERGENT B0 ;  /* 0x0000000000007941 */ /* 0x000fea0003800200 */
.L_x_214:
[----:B------:R0:W-:Y:S01]  /*90b0*/  STG.E.U8 desc[UR36][R2.64], R0 ;  /* 0x0000000002007986 */ /* 0x0001e2000c101124 */
[----:B------:R-:W-:Y:S05]  /*90c0*/  BRA `(.L_x_203) ;  /* 0x0000000800147947 */ /* 0x000fea0003800000 */
.L_x_212:
        /* <DEDUP_REMOVED lines=18> */
.L_x_219:
[----:B------:R-:W-:-:S04]  /*91f0*/  SHF.R.U32.HI R5, RZ, 0x18, R5 ;  /* 0x00000018ff057819 */ /* 0x000fc80000011605 */
[----:B------:R-:W-:-:S07]  /*9200*/  LOP3.LUT R0, R0, 0x80, R5, 0xf8, !PT ;  /* 0x0000008000007812 */ /* 0x000fce00078ef805 */
.L_x_218:
[----:B------:R-:W-:Y:S05]  /*9210*/  BSYNC.RECONVERGENT B0 ;  /* 0x0000000000007941 */ /* 0x000fea0003800200 */
.L_x_217:
[----:B------:R0:W-:Y:S01]  /*9220*/  STG.E.U8 desc[UR36][R2.64], R0 ;  /* 0x0000000002007986 */ /* 0x0001e2000c101124 */
[----:B------:R-:W-:Y:S05]  /*9230*/  BRA `(.L_x_203) ;  /* 0x0000000400b87947 */ /* 0x000fea0003800000 */
.L_x_211:
        /* <DEDUP_REMOVED lines=22> */
.L_x_221:
[----:B------:R-:W-:-:S06]  /*93a0*/  HADD2.F32 R4, -RZ, R0.H0_H0 ;  /* 0x20000000ff047230 */ /* 0x000fcc0000004100 */
[----:B------:R-:W0:Y:S02]  /*93b0*/  F2I.U64.TRUNC R4, R4 ;  /* 0x0000000400047311 */ /* 0x000e24000020d800 */
[----:B0-----:R0:W-:Y:S01]  /*93c0*/  STG.E.64 desc[UR36][R2.64], R4 ;  /* 0x0000000402007986 */ /* 0x0011e2000c101b24 */
[----:B------:R-:W-:Y:S05]  /*93d0*/  BRA `(.L_x_203) ;  /* 0x0000000400507947 */ /* 0x000fea0003800000 */
.L_x_220:
[----:B------:R-:W-:-:S04]  /*93e0*/  HADD2.F32 R0, -RZ, R0.H0_H0 ;  /* 0x20000000ff007230 */ /* 0x000fc80000004100 */
[----:B------:R-:W0:Y:S02]  /*93f0*/  F2I.FTZ.U32.TRUNC.NTZ R5, R0 ;  /* 0x0000000000057305 */ /* 0x000e24000021f000 */
[----:B0-----:R0:W-:Y:S01]  /*9400*/  STG.E desc[UR36][R2.64], R5 ;  /* 0x0000000502007986 */ /* 0x0011e2000c101924 */
[----:B------:R-:W-:Y:S05]  /*9410*/  BRA `(.L_x_203) ;  /* 0x0000000400407947 */ /* 0x000fea0003800000 */
.L_x_210:
        /* <DEDUP_REMOVED lines=11> */
.L_x_223:
[----:B------:R-:W-:Y:S01]  /*94d0*/  HADD2.F32 R0, -RZ, R0.H0_H0 ;  /* 0x20000000ff007230 */ /* 0x000fe20000004100 */
[----:B------:R-:W-:-:S04]  /*94e0*/  CS2R R6, SRZ ;  /* 0x0000000000067805 */ /* 0x000fc8000001ff00 */
[----:B------:R-:W-:-:S04]  /*94f0*/  FMUL.FTZ R0, R0, 1 ;  /* 0x3f80000000007820 */ /* 0x000fc80000410000 */
[----:B------:R-:W0:Y:S02]  /*9500*/  F2F.F64.F32 R4, R0 ;  /* 0x0000000000047310 */ /* 0x000e240000201800 */
[----:B0-----:R0:W-:Y:S01]  /*9510*/  STG.E.128 desc[UR36][R2.64], R4 ;  /* 0x0000000402007986 */ /* 0x0011e2000c101d24 */
[----:B------:R-:W-:Y:S05]  /*9520*/  BRA `(.L_x_203) ;  /* 0x0000000000fc7947 */ /* 0x000fea0003800000 */
.L_x_222:
[----:B------:R-:W-:-:S09]  /*9530*/  UISETP.NE.AND UP0, UPT, UR4, 0xf, UPT ;  /* 0x0000000f0400788c */ /* 0x000fd2000bf05270 */
[----:B------:R-:W-:Y:S05]  /*9540*/  BRA.U !UP0, `(.L_x_224) ;  /* 0x0000000108e87547 */ /* 0x000fea000b800000 */
[----:B------:R-:W-:-:S09]  /*9550*/  UISETP.NE.AND UP0, UPT, UR4, 0x17, UPT ;  /* 0x000000170400788c */ /* 0x000fd2000bf05270 */
[----:B------:R-:W-:Y:S05]  /*9560*/  BRA.U !UP0, `(.L_x_225) ;  /* 0x0000000108907547 */ /* 0x000fea000b800000 */
[----:B------:R-:W-:-:S09]  /*9570*/  UISETP.NE.AND UP0, UPT, UR4, 0x18, UPT ;  /* 0x000000180400788c */ /* 0x000fd2000bf05270 */
[----:B------:R-:W-:Y:S05]  /*9580*/  BRA.U !UP0, `(.L_x_226) ;  /* 0x0000000108447547 */ /* 0x000fea000b800000 */
.L_x_202:
        /* <DEDUP_REMOVED lines=16> */
.L_x_227:
[----:B------:R-:W-:Y:S05]  /*9690*/  BRA `(.L_x_203) ;  /* 0x0000000000a07947 */ /* 0x000fea0003800000 */
.L_x_226:
        /* <DEDUP_REMOVED lines=13> */
.L_x_229:
[----:B------:R-:W-:Y:S05]  /*9770*/  BSYNC.RECONVERGENT B0 ;  /* 0x0000000000007941 */ /* 0x000fea0003800200 */
.L_x_228:
[----:B------:R-:W-:-:S05]  /*9780*/  LOP3.LUT R5, R0, 0x80, R5, 0xf8, !PT ;  /* 0x0000008000057812 */ /* 0x000fca00078ef805 */
[----:B------:R0:W-:Y:S01]  /*9790*/  STG.E.U8 desc[UR36][R2.64], R5 ;  /* 0x0000000502007986 */ /* 0x0001e2000c101124 */
[----:B------:R-:W-:Y:S05]  /*97a0*/  BRA `(.L_x_203) ;  /* 0x00000000005c7947 */ /* 0x000fea0003800000 */
.L_x_225:
        /* <DEDUP_REMOVED lines=12> */
.L_x_231:
[----:B------:R-:W-:Y:S02]  /*9870*/  ISETP.GT.U32.AND P0, PT, R4, 0x7f800000, PT ;  /* 0x7f8000000400780c */ /* 0x000fe40003f04070 */
[----:B------:R-:W-:-:S04]  /*9880*/  MOV R0, 0x7f ;  /* 0x0000007f00007802 */ /* 0x000fc80000000f00 */
[----:B------:R-:W-:-:S07]  /*9890*/  SEL R0, R0, 0x7c, P0 ;  /* 0x0000007c00007807 */ /* 0x000fce0000000000 */
.L_x_232:
[----:B------:R-:W-:Y:S05]  /*98a0*/  BSYNC.RECONVERGENT B0 ;  /* 0x0000000000007941 */ /* 0x000fea0003800200 */
.L_x_230:
[----:B------:R-:W-:-:S04]  /*98b0*/  SHF.R.U32.HI R5, RZ, 0x18, R5 ;  /* 0x00000018ff057819 */ /* 0x000fc80000011605 */
[----:B------:R-:W-:-:S05]  /*98c0*/  LOP3.LUT R5, R0, 0x80, R5, 0xf8, !PT ;  /* 0x0000008000057812 */ /* 0x000fca00078ef805 */
[----:B------:R0:W-:Y:S01]  /*98d0*/  STG.E.U8 desc[UR36][R2.64], R5 ;  /* 0x0000000502007986 */ /* 0x0001e2000c101124 */
[----:B------:R-:W-:Y:S05]  /*98e0*/  BRA `(.L_x_203) ;  /* 0x00000000000c7947 */ /* 0x000fea0003800000 */
.L_x_224:
[----:B------:R-:W-:-:S05]  /*98f0*/  HADD2.F32 R0, -RZ, R0.H0_H0 ;  /* 0x20000000ff007230 */ /* 0x000fca0000004100 */
[----:B------:R-:W-:-:S05]  /*9900*/  F2FP.BF16.F32.PACK_AB R0, RZ, R0 ;  /* 0x00000000ff00723e */ /* 0x000fca00000010ff */
[----:B------:R0:W-:Y:S02]  /*9910*/  STG.E.U16 desc[UR36][R2.64], R0 ;  /* 0x0000000002007986 */ /* 0x0001e4000c101524 */
.L_x_203:
[----:B------:R-:W-:-:S07]  /*9920*/  VIADD R17, R17, 0x80 ;  /* 0x0000008011117836 */ /* 0x000fce0000000000 */
.L_x_163:
[----:B------:R-:W-:Y:S05]  /*9930*/  BSYNC.RECONVERGENT B6 ;  /* 0x0000000000067941 */ /* 0x000fea0003800200 */
.L_x_162:
[----:B------:R-:W5:Y:S02]  /*9940*/  LDCU UR4, c[0x0][0x380] ;  /* 0x00007000ff0477ac */ /* 0x000f640008000800 */
[----:B-----5:R-:W-:-:S13]  /*9950*/  ISETP.GE.AND P0, PT, R17, UR4, PT ;  /* 0x0000000411007c0c */ /* 0x020fda000bf06270 */
[----:B------:R-:W-:Y:S05]  /*9960*/  @P0 EXIT ;  /* 0x000000000000094d */ /* 0x000fea0003800000 */
        /* <DEDUP_REMOVED lines=294> */
[----:B------:R-:W-:Y:S01]  /*abd0*/  MOV R4, RZ ;  /* 0x000000ff00047202 */ /* 0x000fe20000000f00 */
        /* <DEDUP_REMOVED lines=8> */
.L_x_233:
[----:B------:R-:W1:Y:S01]  /*ac60*/  LDCU.128 UR8, c[0x0][0x580] ;  /* 0x0000b000ff0877ac */ /* 0x000e620008000c00 */
[----:B------:R-:W-:-:S04]  /*ac70*/  UPRMT UR4, UR42, 0x9910, URZ ;  /* 0x000099102a047896 */ /* 0x000fc800080000ff */
[----:B------:R-:W-:Y:S01]  /*ac80*/  UISETP.GT.AND UP0, UPT, UR4, 0x9, UPT ;  /* 0x000000090400788c */ /* 0x000fe2000bf04270 */
[----:B-1234-:R-:W-:Y:S02]  /*ac90*/  IADD3 R2, P1, PT, R0, UR10, RZ ;  /* 0x0000000a00027c10 */ /* 0x01efe4000ff3e0ff */
[----:B------:R-:W-:-:S03]  /*aca0*/  IADD3 R16, P0, PT, R16, UR8, RZ ;  /* 0x0000000810107c10 */ /* 0x000fc6000ff1e0ff */
[----:B------:R-:W-:Y:S01]  /*acb0*/  IMAD.X R3, RZ, RZ, UR11, P1 ;  /* 0x0000000bff037e24 */ /* 0x000fe200088e06ff */
[----:B------:R-:W-:Y:S02]  /*acc0*/  IADD3.X R17, PT, PT, RZ, UR9, RZ, P0, !PT ;  /* 0x00000009ff117c10 */ /* 0x000fe400087fe4ff */
[----:B------:R-:W-:Y:S07]  /*acd0*/  BRA.U UP0, `(.L_x_234) ;  /* 0x0000000500107547 */ /* 0x000fee000b800000 */
        /* <DEDUP_REMOVED lines=12> */
.L_x_237:
[----:B------:R-:W2:Y:S02]  /*ada0*/  LDG.E.U8 R2, desc[UR36][R2.64] ;  /* 0x0000002402027981 */ /* 0x000ea4000c1e1100 */
[----:B--2---:R-:W-:-:S04]  /*adb0*/  I2FP.F32.U32 R0, R2 ;  /* 0x0000000200007245 */ /* 0x004fc80000201000 */
[----:B------:R-:W-:Y:S01]  /*adc0*/  F2FP.F16.F32.PACK_AB R0, RZ, R0 ;  /* 0x00000000ff00723e */ /* 0x000fe200000000ff */
[----:B------:R-:W-:Y:S06]  /*add0*/  BRA `(.L_x_239) ;  /* 0x0000000c009c7947 */ /* 0x000fec0003800000 */
.L_x_236:
        /* <DEDUP_REMOVED lines=10> */
.L_x_241:
[----:B------:R-:W2:Y:S02]  /*ae80*/  LDG.E R2, desc[UR36][R2.64] ;  /* 0x0000002402027981 */ /* 0x000ea4000c1e1900 */
[----:B--2---:R-:W-:-:S04]  /*ae90*/  I2FP.F32.S32 R0, R2 ;  /* 0x0000000200007245 */ /* 0x004fc80000201400 */
[----:B------:R-:W-:Y:S01]  /*aea0*/  F2FP.F16.F32.PACK_AB R0, RZ, R0 ;  /* 0x00000000ff00723e */ /* 0x000fe200000000ff */
[----:B------:R-:W-:Y:S06]  /*aeb0*/  BRA `(.L_x_239) ;  /* 0x0000000c00647947 */ /* 0x000fec0003800000 */
.L_x_240:
[----:B------:R-:W2:Y:S02]  /*aec0*/  LDG.E.U16 R2, desc[UR36][R2.64] ;  /* 0x0000002402027981 */ /* 0x000ea4000c1e1500 */
[----:B--2---:R-:W0:Y:S02]  /*aed0*/  I2F.S16 R0, R2 ;  /* 0x0000000200007306 */ /* 0x004e240000101400 */
[----:B0-----:R-:W-:Y:S01]  /*aee0*/  F2FP.F16.F32.PACK_AB R0, RZ, R0 ;  /* 0x00000000ff00723e */ /* 0x001fe200000000ff */
[----:B------:R-:W-:Y:S06]  /*aef0*/  BRA `(.L_x_239) ;  /* 0x0000000c00547947 */ /* 0x000fec0003800000 */
.L_x_235:
        /* <DEDUP_REMOVED lines=9> */
.L_x_243:
[----:B------:R1:W5:Y:S01]  /*af90*/  LDG.E.U16 R0, desc[UR36][R2.64] ;  /* 0x0000002402007981 */ /* 0x000362000c1e1500 */
[----:B------:R-:W-:Y:S05]  /*afa0*/  BRA `(.L_x_239) ;  /* 0x0000000c00287947 */ /* 0x000fea0003800000 */
.L_x_242:
        /* <DEDUP_REMOVED lines=9> */
.L_x_245:
[----:B------:R0:W5:Y:S01]  /*b040*/  LDG.E.U16 R0, desc[UR36][R2.64] ;  /* 0x0000002402007981 */ /* 0x000162000c1e1500 */
[----:B------:R-:W-:Y:S05]  /*b050*/  BRA `(.L_x_239) ;  /* 0x0000000800fc7947 */ /* 0x000fea0003800000 */
.L_x_244:
        /* <DEDUP_REMOVED lines=12> */
.L_x_234:
        /* <DEDUP_REMOVED lines=13> */
.L_x_248:
        /* <DEDUP_REMOVED lines=12> */
.L_x_247:
        /* <DEDUP_REMOVED lines=12> */
[----:B0-----:R-:W-:-:S04]  /*b370*/  IADD3 R5, PT, PT, -R5, RZ, RZ ;  /* 0x000000ff05057210 */ /* 0x001fc80007ffe1ff */
[----:B------:R-:W-:-:S05]  /*b380*/  VIADDMNMX.U32 R5, R5, R6, 0x4, !PT ;  /* 0x0000000405057446 */ /* 0x000fca0007800006 */
[----:B------:R-:W-:-:S05]  /*b390*/  VIADD R5, R5, 0xfffffffc ;  /* 0xfffffffc05057836 */ /* 0x000fca0000000000 */
[C---:B------:R-:W-:Y:S02]  /*b3a0*/  SHF.L.U32 R6, R4.reuse, R5, RZ ;  /* 0x0000000504067219 */ /* 0x040fe400000006ff */
[----:B------:R-:W-:Y:S01]  /*b3b0*/  SHF.L.U32 R7, R5, 0x17, RZ ;  /* 0x0000001705077819 */ /* 0x000fe200000006ff */
        /* <DEDUP_REMOVED lines=10> */
.L_x_250:
        /* <DEDUP_REMOVED lines=13> */
.L_x_249:
[----:B------:R-:W2:Y:S02]  /*b530*/  LDG.E.U16 R0, desc[UR36][R2.64] ;  /* 0x0000002402007981 */ /* 0x000ea4000c1e1500 */
[----:B--2---:R-:W-:-:S05]  /*b540*/  IMAD.U32 R0, R0, 0x10000, RZ ;  /* 0x0001000000007824 */ /* 0x004fca00078e00ff */
[----:B------:R-:W-:Y:S01]  /*b550*/  F2FP.F16.F32.PACK_AB R0, RZ, R0 ;  /* 0x00000000ff00723e */ /* 0x000fe200000000ff */
[----:B------:R-:W-:Y:S06]  /*b560*/  BRA `(.L_x_239) ;  /* 0x0000000400b87947 */ /* 0x000fec0003800000 */
.L_x_246:
        /* <DEDUP_REMOVED lines=12> */
.L_x_253:
        /* <DEDUP_REMOVED lines=21> */
.L_x_257:
[----:B------:R-:W-:Y:S05]  /*b780*/  BSYNC.RECONVERGENT B1 ;  /* 0x0000000000017941 */ /* 0x000fea0003800200 */
.L_x_256:
[----:B------:R-:W-:Y:S02]  /*b790*/  SHF.L.U32 R0, R0, 0x14, RZ ;  /* 0x0000001400007819 */ /* 0x000fe400000006ff */
[----:B------:R-:W-:-:S04]  /*b7a0*/  LEA R2, R2, 0x3b800000, 0x17 ;  /* 0x3b80000002027811 */ /* 0x000fc800078eb8ff */
[----:B------:R-:W-:-:S07]  /*b7b0*/  LOP3.LUT R0, R2, R0, R7, 0xfe, !PT ;  /* 0x0000000002007212 */ /* 0x000fce00078efe07 */
.L_x_255:
[----:B------:R-:W-:Y:S05]  /*b7c0*/  BSYNC.RECONVERGENT B0 ;  /* 0x0000000000007941 */ /* 0x000fea0003800200 */
.L_x_254:
[----:B------:R-:W-:Y:S01]  /*b7d0*/  F2FP.F16.F32.PACK_AB R0, RZ, R0 ;  /* 0x00000000ff00723e */ /* 0x000fe200000000ff */
[----:B------:R-:W-:Y:S06]  /*b7e0*/  BRA `(.L_x_239) ;  /* 0x0000000400187947 */ /* 0x000fec0003800000 */
.L_x_252:
        /* <DEDUP_REMOVED lines=21> */
.L_x_261:
[----:B------:R-:W-:Y:S05]  /*b940*/  BSYNC.RECONVERGENT B1 ;  /* 0x0000000000017941 */ /* 0x000fea0003800200 */
.L_x_260:
[----:B------:R-:W-:Y:S01]  /*b950*/  IMAD.SHL.U32 R0, R0, 0x200000, RZ ;  /* 0x0020000000007824 */ /* 0x000fe200078e00ff */
[----:B------:R-:W-:-:S04]  /*b960*/  LEA R2, R2, 0x37800000, 0x17 ;  /* 0x3780000002027811 */ /* 0x000fc800078eb8ff */
[----:B------:R-:W-:-:S07]  /*b970*/  LOP3.LUT R0, R2, R0, R7, 0xfe, !PT ;  /* 0x0000000002007212 */ /* 0x000fce00078efe07 */
.L_x_259:
[----:B------:R-:W-:Y:S05]  /*b980*/  BSYNC.RECONVERGENT B0 ;  /* 0x0000000000007941 */ /* 0x000fea0003800200 */
.L_x_258:
[----:B------:R-:W-:Y:S01]  /*b990*/  F2FP.F16.F32.PACK_AB R0, RZ, R0 ;  /* 0x00000000ff00723e */ /* 0x000fe200000000ff */
[----:B------:R-:W-:Y:S06]  /*b9a0*/  BRA `(.L_x_239) ;  /* 0x0000000000a87947 */ /* 0x000fec0003800000 */
.L_x_251:
        /* <DEDUP_REMOVED lines=12> */
[----:B------:R-:W-:Y:S01]  /*ba70*/  @!P0 IMAD.MOV.U32 R0, RZ, RZ, 0x7f800001 ;  /* 0x7f800001ff008424 */ /* 0x000fe200078e00ff */
[----:B------:R-:W-:-:S07]  /*ba80*/  @P0 SHF.L.U32 R0, R2, 0x17, RZ ;  /* 0x0000001702000819 */ /* 0x000fce00000006ff */
.L_x_265:
[----:B------:R-:W-:Y:S05]  /*ba90*/  BSYNC.RECONVERGENT B0 ;  /* 0x0000000000007941 */ /* 0x000fea0003800200 */
.L_x_264:
[----:B------:R-:W-:Y:S01]  /*baa0*/  F2FP.F16.F32.PACK_AB R0, RZ, R0 ;  /* 0x00000000ff00723e */ /* 0x000fe200000000ff */
[----:B------:R-:W-:Y:S06]  /*bab0*/  BRA `(.L_x_239) ;  /* 0x0000000000647947 */ /* 0x000fec0003800000 */
.L_x_238:
        /* <DEDUP_REMOVED lines=10> */
[----:B---3--:R-:W-:Y:S01]  /*bb60*/  IMAD.U32 R6, RZ, RZ, UR6 ;  /* 0x00000006ff067e24 */ /* 0x008fe2000f8e00ff */
[----:B------:R-:W-:Y:S01]  /*bb70*/  MOV R7, UR7 ;  /* 0x0000000700077c02 */ /* 0x000fe20008000f00 */
[----:B----4-:R-:W-:Y:S01]  /*bb80*/  IMAD.U32 R10, RZ, RZ, UR8 ;  /* 0x00000008ff0a7e24 */ /* 0x010fe2000f8e00ff */
[----:B-1----:R-:W-:-:S07]  /*bb90*/  MOV R11, UR9 ;  /* 0x00000009000b7c02 */ /* 0x002fce0008000f00 */
[----:B------:R-:W-:-:S07]  /*bba0*/  LEPC R20, `(.L_x_266) ;  /* 0x000000001014794e */ /* 0x000fce0000000000 */
[----:B--2---:R-:W-:Y:S05]  /*bbb0*/  CALL.ABS.NOINC R2 ;  /* 0x0000000002007343 */ /* 0x004fea0003c00000 */
.L_x_266:
[----:B------:R-:W-:Y:S01]  /*bbc0*/  PRMT R0, RZ, 0x7610, R0 ;  /* 0x00007610ff007816 */ /* 0x000fe20000000000 */
[----:B------:R-:W-:Y:S06]  /*bbd0*/  BRA `(.L_x_239) ;  /* 0x00000000001c7947 */ /* 0x000fec0003800000 */
.L_x_263:
[----:B------:R-:W2:Y:S02]  /*bbe0*/  LDG.E.64 R2, desc[UR36][R2.64] ;  /* 0x0000002402027981 */ /* 0x000ea4000c1e1b00 */
[----:B--2---:R-:W0:Y:S02]  /*bbf0*/  I2F.U64 R0, R2 ;  /* 0x0000000200007312 */ /* 0x004e240000301000 */
[----:B0-----:R-:W-:Y:S01]  /*bc00*/  F2FP.F16.F32.PACK_AB R0, RZ, R0 ;  /* 0x00000000ff00723e */ /* 0x001fe200000000ff */
[----:B------:R-:W-:Y:S06]  /*bc10*/  BRA `(.L_x_239) ;  /* 0x00000000000c7947 */ /* 0x000fec0003800000 */
.L_x_262:
[----:B------:R-:W2:Y:S02]  /*bc20*/  LDG.E R2, desc[UR36][R2.64] ;  /* 0x0000002402027981 */ /* 0x000ea4000c1e1900 */
[----:B--2---:R-:W-:-:S04]  /*bc30*/  I2FP.F32.U32 R0, R2 ;  /* 0x0000000200007245 */ /* 0x004fc80000201000 */
[----:B------:R-:W-:-:S07]  /*bc40*/  F2FP.F16.F32.PACK_AB R0, RZ, R0 ;  /* 0x00000000ff00723e */ /* 0x000fce00000000ff */
.L_x_239:
[----:B-----5:R-:W-:Y:S01]  /*bc50*/  HADD2.F32 R0, -RZ, R0.H0_H0 ;  /* 0x20000000ff007230 */ /* 0x020fe20000004100 */
[----:B------:R-:W2:Y:S04]  /*bc60*/  LDC.64 R4, c[0x0][0x598] ;  /* 0x00016600ff047b82 */ /* 0x000ea80000000a00 */
[----:B------:R-:W-:-:S13]  /*bc70*/  FSETP.NE.FTZ.AND P0, PT, |R0|, +INF , PT ;  /* 0x7f8000000000780b */ /* 0x000fda0003f15200 */
[----:B01----:R-:W0:Y:S01]  /*bc80*/  @!P0 LDC.64 R2, c[0x0][0x590] ;  /* 0x00016400ff028b82 */ /* 0x003e220000000a00 */
[----:B------:R-:W-:-:S05]  /*bc90*/  @!P0 MOV R7, 0x3f800000 ;  /* 0x3f80000000078802 */ /* 0x000fca0000000f00 */
[----:B0-----:R0:W-:Y:S04]  /*bca0*/  @!P0 STG.E desc[UR36][R2.64], R7 ;  /* 0x0000000702008986 */ /* 0x0011e8000c101924 */
[----:B--2---:R-:W2:Y:S01]  /*bcb0*/  LDG.E R5, desc[UR36][R4.64] ;  /* 0x0000002404057981 */ /* 0x004ea2000c1e1900 */
[----:B------:R-:W-:-:S04]  /*bcc0*/  UPRMT UR4, UR41, 0x9910, URZ ;  /* 0x0000991029047896 */ /* 0x000fc800080000ff */
[----:B------:R-:W-:Y:S01]  /*bcd0*/  UISETP.GT.AND UP0, UPT, UR4, 0x9, UPT ;  /* 0x000000090400788c */ /* 0x000fe2000bf04270 */
[----:B--2---:R-:W-:-:S13]  /*bce0*/  FSETP.NEU.FTZ.AND P0, PT, R5, 1, PT ;  /* 0x3f8000000500780b */ /* 0x004fda0003f1d000 */
[----:B------:R-:W-:-:S05]  /*bcf0*/  @P0 FMUL.FTZ R0, R0, R5 ;  /* 0x0000000500000220 */ /* 0x000fca0000410000 */
[----:B------:R-:W-:Y:S01]  /*bd00*/  F2FP.F16.F32.PACK_AB R0, RZ, R0 ;  /* 0x00000000ff00723e */ /* 0x000fe200000000ff */
[----:B0-----:R-:W-:Y:S06]  /*bd10*/  BRA.U UP0, `(.L_x_267) ;  /* 0x0000000500047547 */ /* 0x001fec000b800000 */
        /* <DEDUP_REMOVED lines=10> */
[----:B0-----:R-:W-:Y:S01]  /*bdc0*/  STG.E.U8 desc[UR36][R16.64], R3 ;  /* 0x0000000310007986 */ /* 0x001fe2000c101124 */
[----:B------:R-:W-:Y:S05]  /*bdd0*/  EXIT ;  /* 0x000000000000794d */ /* 0x000fea0003800000 */
.L_x_270:
[----:B------:R-:W-:-:S06]  /*bde0*/  HADD2.F32 R3, -RZ, R0.H0_H0 ;  /* 0x20000000ff037230 */ /* 0x000fcc0000004100 */
[----:B------:R-:W0:Y:S02]  /*bdf0*/  F2I.S64.TRUNC R2, R3 ;  /* 0x0000000300027311 */ /* 0x000e24000020d900 */
[----:B0-----:R-:W-:Y:S01]  /*be00*/  STG.E.U8 desc[UR36][R16.64], R2 ;  /* 0x0000000210007986 */ /* 0x001fe2000c101124 */
[----:B------:R-:W-:Y:S05]  /*be10*/  EXIT ;  /* 0x000000000000794d */ /* 0x000fea0003800000 */
.L_x_269:
        /* <DEDUP_REMOVED lines=8> */
[----:B0-----:R-:W-:Y:S01]  /*bea0*/  STG.E.64 desc[UR36][R16.64], R2 ;  /* 0x0000000210007986 */ /* 0x001fe2000c101b24 */
[----:B------:R-:W-:Y:S05]  /*beb0*/  EXIT ;  /* 0x000000000000794d */ /* 0x000fea0003800000 */
.L_x_273:
[----:B------:R-:W-:-:S04]  /*bec0*/  HADD2.F32 R0, -RZ, R0.H0_H0 ;  /* 0x20000000ff007230 */ /* 0x000fc80000004100 */
[----:B------:R-:W0:Y:S02]  /*bed0*/  F2I.FTZ.TRUNC.NTZ R3, R0 ;  /* 0x0000000000037305 */ /* 0x000e24000021f100 */
[----:B0-----:R-:W-:Y:S01]  /*bee0*/  STG.E desc[UR36][R16.64], R3 ;  /* 0x0000000310007986 */ /* 0x001fe2000c101924 */
[----:B------:R-:W-:Y:S05]  /*bef0*/  EXIT ;  /* 0x000000000000794d */ /* 0x000fea0003800000 */
.L_x_272:
[----:B------:R-:W-:-:S04]  /*bf00*/  HADD2.F32 R0, -RZ, R0.H0_H0 ;  /* 0x20000000ff007230 */ /* 0x000fc80000004100 */
[----:B------:R-:W0:Y:S02]  /*bf10*/  F2I.FTZ.TRUNC.NTZ R3, R0 ;  /* 0x0000000000037305 */ /* 0x000e24000021f100 */
[----:B0-----:R-:W-:Y:S01]  /*bf20*/  STG.E.U16 desc[UR36][R16.64], R3 ;  /* 0x0000000310007986 */ /* 0x001fe2000c101524 */
[----:B------:R-:W-:Y:S05]  /*bf30*/  EXIT ;  /* 0x000000000000794d */ /* 0x000fea0003800000 */
.L_x_268:
[----:B------:R-:W-:-:S09]  /*bf40*/  UISETP.GT.AND UP0, UPT, UR4, 0x6, UPT ;  /* 0x000000060400788c */ /* 0x000fd2000bf04270 */
[----:B------:R-:W-:Y:S05]  /*bf50*/  BRA.U UP0, `(.L_x_274) ;  /* 0x0000000100247547 */ /* 0x000fea000b800000 */
[----:B------:R-:W-:-:S09]  /*bf60*/  UISETP.NE.AND UP0, UPT, UR4, 0x5, UPT ;  /* 0x000000050400788c */ /* 0x000fd2000bf05270 */
[----:B------:R-:W-:Y:S05]  /*bf70*/  BRA.U !UP0, `(.L_x_275) ;  /* 0x0000000108147547 */ /* 0x000fea000b800000 */
[----:B------:R-:W-:-:S09]  /*bf80*/  UISETP.NE.AND UP0, UPT, UR4, 0x6, UPT ;  /* 0x000000060400788c */ /* 0x000fd2000bf05270 */
[----:B------:R-:W-:Y:S05]  /*bf90*/  BRA.U UP0, `(.L_x_271) ;  /* 0x0000000900287547 */ /* 0x000fea000b800000 */
[----:B------:R-:W-:-:S05]  /*bfa0*/  HADD2.F32 R3, -RZ, R0.H0_H0 ;  /* 0x20000000ff037230 */ /* 0x000fca0000004100 */
[----:B------:R-:W-:Y:S01]  /*bfb0*/  STG.E desc[UR36][R16.64], R3 ;  /* 0x0000000310007986 */ /* 0x000fe2000c101924 */
[----:B------:R-:W-:Y:S05]  /*bfc0*/  EXIT ;  /* 0x000000000000794d */ /* 0x000fea0003800000 */
.L_x_275:
[----:B------:R-:W-:Y:S01]  /*bfd0*/  STG.E.U16 desc[UR36][R16.64], R0 ;  /* 0x0000000010007986 */ /* 0x000fe2000c101524 */
[----:B------:R-:W-:Y:S05]  /*bfe0*/  EXIT ;  /* 0x000000000000794d */ /* 0x000fea0003800000 */
.L_x_274:
        /* <DEDUP_REMOVED lines=8> */
[----:B------:R-:W-:Y:S01]  /*c070*/  STG.E.64 desc[UR36][R16.64], R2 ;  /* 0x0000000210007986 */ /* 0x000fe2000c101b24 */
[----:B------:R-:W-:Y:S05]  /*c080*/  EXIT ;  /* 0x000000000000794d */ /* 0x000fea0003800000 */
.L_x_277:
[----:B------:R-:W-:-:S05]  /*c090*/  HADD2.F32 R0, -RZ, R0.H0_H0 ;  /* 0x20000000ff007230 */ /* 0x000fca0000004100 */
[----:B------:R-:W-:-:S04]  /*c0a0*/  F2FP.F16.F32.PACK_AB R0, RZ, R0 ;  /* 0x00000000ff00723e */ /* 0x000fc800000000ff */
[----:B------:R-:W-:-:S05]  /*c0b0*/  PRMT R0, R0, 0x5410, RZ ;  /* 0x0000541000007816 */ /* 0x000fca00000000ff */
[----:B------:R-:W-:Y:S01]  /*c0c0*/  STG.E desc[UR36][R16.64], R0 ;  /* 0x0000000010007986 */ /* 0x000fe2000c101924 */
[----:B------:R-:W-:Y:S05]  /*c0d0*/  EXIT ;  /* 0x000000000000794d */ /* 0x000fea0003800000 */
.L_x_276:
[----:B------:R-:W-:-:S05]  /*c0e0*/  HADD2.F32 R2, -RZ, R0.H0_H0 ;  /* 0x20000000ff027230 */ /* 0x000fca0000004100 */
[----:B------:R-:W-:-:S06]  /*c0f0*/  FMUL.FTZ R2, R2, 1 ;  /* 0x3f80000002027820 */ /* 0x000fcc0000410000 */
[----:B------:R-:W0:Y:S02]  /*c100*/  F2F.F64.F32 R2, R2 ;  /* 0x0000000200027310 */ /* 0x000e240000201800 */
[----:B0-----:R-:W-:Y:S01]  /*c110*/  STG.E.64 desc[UR36][R16.64], R2 ;  /* 0x0000000210007986 */ /* 0x001fe2000c101b24 */
[----:B------:R-:W-:Y:S05]  /*c120*/  EXIT ;  /* 0x000000000000794d */ /* 0x000fea0003800000 */
.L_x_267:
        /* <DEDUP_REMOVED lines=12> */
[----:B0-----:R-:W-:Y:S01]  /*c1f0*/  STG.E.U16 desc[UR36][R16.64], R3 ;  /* 0x0000000310007986 */ /* 0x001fe2000c101524 */
[----:B------:R-:W-:Y:S05]  /*c200*/  EXIT ;  /* 0x000000000000794d */ /* 0x000fea0003800000 */
.L_x_281:
        /* <DEDUP_REMOVED lines=13> */
[----:B------:R-:W-:Y:S01]  /*c2e0*/  FADD.FTZ R0, R2, 8192 ;  /* 0x4600000002007421 */ /* 0x000fe20000010000 */
[----:B------:R-:W-:-:S04]  /*c2f0*/  PRMT R8, RZ, 0x7610, R8 ;  /* 0x00007610ff087816 */ /* 0x000fc80000000008 */
[----:B------:R-:W-:-:S13]  /*c300*/  LOP3.LUT P0, R0, R0, 0xff, RZ, 0xc0, !PT ;  /* 0x000000ff00007812 */ /* 0x000fda000780c0ff */
[----:B------:R-:W-:Y:S05]  /*c310*/  @!P0 BRA `(.L_x_283) ;  /* 0x00000000000c8947 */ /* 0x000fea0003800000 */
.L_x_284:
[----:B------:R-:W-:-:S04]  /*c320*/  SHF.R.U32.HI R3, RZ, 0x18, R3 ;  /* 0x00000018ff037819 */ /* 0x000fc80000011603 */
[----:B------:R-:W-:-:S04]  /*c330*/  LOP3.LUT R0, R0, 0x80, R3, 0xf8, !PT ;  /* 0x0000008000007812 */ /* 0x000fc800078ef803 */
[----:B------:R-:W-:-:S07]  /*c340*/  PRMT R8, R0, 0x7610, R8 ;  /* 0x0000761000087816 */ /* 0x000fce0000000008 */
.L_x_283:
[----:B------:R-:W-:Y:S05]  /*c350*/  BSYNC.RECONVERGENT B0 ;  /* 0x0000000000007941 */ /* 0x000fea0003800200 */
.L_x_282:
[----:B------:R-:W-:Y:S01]  /*c360*/  STG.E.U8 desc[UR36][R16.64], R8 ;  /* 0x0000000810007986 */ /* 0x000fe2000c101124 */
[----:B------:R-:W-:Y:S05]  /*c370*/  EXIT ;  /* 0x000000000000794d */ /* 0x000fea0003800000 */
.L_x_280:
        /* <DEDUP_REMOVED lines=17> */
.L_x_287:
[----:B------:R-:W-:-:S04]  /*c490*/  SHF.R.U32.HI R3, RZ, 0x18, R3 ;  /* 0x00000018ff037819 */ /* 0x000fc80000011603 */
[----:B------:R-:W-:-:S04]  /*c4a0*/  LOP3.LUT R0, R0, 0x80, R3, 0xf8, !PT ;  /* 0x0000008000007812 */ /* 0x000fc800078ef803 */
[----:B------:R-:W-:-:S07]  /*c4b0*/  PRMT R8, R0, 0x7610, R8 ;  /* 0x0000761000087816 */ /* 0x000fce0000000008 */
.L_x_286:
[----:B------:R-:W-:Y:S05]  /*c4c0*/  BSYNC.RECONVERGENT B0 ;  /* 0x0000000000007941 */ /* 0x000fea0003800200 */
.L_x_285:
[----:B------:R-:W-:Y:S01]  /*c4d0*/  STG.E.U8 desc[UR36][R16.64], R8 ;  /* 0x0000000810007986 */ /* 0x000fe2000c101124 */
[----:B------:R-:W-:Y:S05]  /*c4e0*/  EXIT ;  /* 0x000000000000794d */ /* 0x000fea0003800000 */
.L_x_279:
        /* <DEDUP_REMOVED lines=18> */
[----:B------:R-:W-:-:S05]  /*c610*/  @!P0 IADD3 R0, PT, PT, R4, RZ, RZ ;  /* 0x000000ff04008210 */ /* 0x000fca0007ffe0ff */
[----:B------:R-:W-:-:S05]  /*c620*/  @P1 IMAD.MOV.U32 R3, RZ, RZ, R0 ;  /* 0x000000ffff031224 */ /* 0x000fca00078e0000 */
[----:B------:R-:W-:Y:S01]  /*c630*/  STG.E.U8 desc[UR36][R16.64], R3 ;  /* 0x0000000310007986 */ /* 0x000fe2000c101124 */
[----:B------:R-:W-:Y:S05]  /*c640*/  EXIT ;  /* 0x000000000000794d */ /* 0x000fea0003800000 */
.L_x_289:
[----:B------:R-:W-:-:S06]  /*c650*/  HADD2.F32 R2, -RZ, R0.H0_H0 ;  /* 0x20000000ff027230 */ /* 0x000fcc0000004100 */
[----:B------:R-:W0:Y:S02]  /*c660*/  F2I.U64.TRUNC R2, R2 ;  /* 0x0000000200027311 */ /* 0x000e24000020d800 */
[----:B0-----:R-:W-:Y:S01]  /*c670*/  STG.E.64 desc[UR36][R16.64], R2 ;  /* 0x0000000210007986 */ /* 0x001fe2000c101b24 */
[----:B------:R-:W-:Y:S05]  /*c680*/  EXIT ;  /* 0x000000000000794d */ /* 0x000fea0003800000 */
.L_x_288:
[----:B------:R-:W-:-:S04]  /*c690*/  HADD2.F32 R0, -RZ, R0.H0_H0 ;  /* 0x20000000ff007230 */ /* 0x000fc80000004100 */
[----:B------:R-:W0:Y:S02]  /*c6a0*/  F2I.FTZ.U32.TRUNC.NTZ R3, R0 ;  /* 0x0000000000037305 */ /* 0x000e24000021f000 */
[----:B0-----:R-:W-:Y:S01]  /*c6b0*/  STG.E desc[UR36][R16.64], R3 ;  /* 0x0000000310007986 */ /* 0x001fe2000c101924 */
[----:B------:R-:W-:Y:S05]  /*c6c0*/  EXIT ;  /* 0x000000000000794d */ /* 0x000fea0003800000 */
.L_x_278:
        /* <DEDUP_REMOVED lines=9> */
[----:B------:R-:W-:Y:S01]  /*c760*/  STG.E.U8 desc[UR36][R16.64], R3 ;  /* 0x0000000310007986 */ /* 0x000fe2000c101124 */
[----:B------:R-:W-:Y:S05]  /*c770*/  EXIT ;  /* 0x000000000000794d */ /* 0x000fea0003800000 */
.L_x_291:
[----:B------:R-:W-:Y:S01]  /*c780*/  HADD2.F32 R0, -RZ, R0.H0_H0 ;  /* 0x20000000ff007230 */ /* 0x000fe20000004100 */
[----:B------:R-:W-:-:S04]  /*c790*/  CS2R R6, SRZ ;  /* 0x0000000000067805 */ /* 0x000fc8000001ff00 */
[----:B------:R-:W-:-:S04]  /*c7a0*/  FMUL.FTZ R0, R0, 1 ;  /* 0x3f80000000007820 */ /* 0x000fc80000410000 */
[----:B------:R-:W0:Y:S02]  /*c7b0*/  F2F.F64.F32 R4, R0 ;  /* 0x0000000000047310 */ /* 0x000e240000201800 */
[----:B0-----:R-:W-:Y:S01]  /*c7c0*/  STG.E.128 desc[UR36][R16.64], R4 ;  /* 0x0000000410007986 */ /* 0x001fe2000c101d24 */
[----:B------:R-:W-:Y:S05]  /*c7d0*/  EXIT ;  /* 0x000000000000794d */ /* 0x000fea0003800000 */
.L_x_290:
[----:B------:R-:W-:-:S09]  /*c7e0*/  UISETP.NE.AND UP0, UPT, UR4, 0xf, UPT ;  /* 0x0000000f0400788c */ /* 0x000fd2000bf05270 */
[----:B------:R-:W-:Y:S05]  /*c7f0*/  BRA.U !UP0, `(.L_x_292) ;  /* 0x0000000108e87547 */ /* 0x000fea000b800000 */
[----:B------:R-:W-:-:S09]  /*c800*/  UISETP.NE.AND UP0, UPT, UR4, 0x17, UPT ;  /* 0x000000170400788c */ /* 0x000fd2000bf05270 */
[----:B------:R-:W-:Y:S05]  /*c810*/  BRA.U !UP0, `(.L_x_293) ;  /* 0x0000000108907547 */ /* 0x000fea000b800000 */
[----:B------:R-:W-:-:S09]  /*c820*/  UISETP.NE.AND UP0, UPT, UR4, 0x18, UPT ;  /* 0x000000180400788c */ /* 0x000fd2000bf05270 */
[----:B------:R-:W-:Y:S05]  /*c830*/  BRA.U !UP0, `(.L_x_294) ;  /* 0x0000000108447547 */ /* 0x000fea000b800000 */
.L_x_271:
[----:B------:R-:W-:Y:S01]  /*c840*/  MOV R0, 0x120 ;  /* 0x0000012000007802 */ /* 0x000fe20000000f00 */
[----:B------:R-:W0:Y:S01]  /*c850*/  LDCU.64 UR4, c[0x4][0x110] ;  /* 0x01002200ff0477ac */ /* 0x000e220008000a00 */
[----:B------:R-:W-:Y:S02]  /*c860*/  HFMA2 R8, -RZ, RZ, 0, 6.020069122314453125e-06 ;  /* 0x00000065ff087431 */ /* 0x000fe400000001ff */
[----:B------:R-:W-:Y:S01]  /*c870*/  IMAD.MOV.U32 R12, RZ, RZ, 0x1 ;  /* 0x00000001ff0c7424 */ /* 0x000fe200078e00ff */
[----:B------:R1:W2:Y:S01]  /*c880*/  LDC.64 R2, c[0x4][R0] ;  /* 0x0100000000027b82 */ /* 0x0002a20000000a00 */
[----:B------:R-:W3:Y:S01]  /*c890*/  LDCU.64 UR6, c[0x4][0x118] ;  /* 0x01002300ff0677ac */ /* 0x000ee20008000a00 */
[----:B------:R-:W-:Y:S01]  /*c8a0*/  MOV R13, RZ ;  /* 0x000000ff000d7202 */ /* 0x000fe20000000f00 */
[----:B------:R-:W4:Y:S01]  /*c8b0*/  LDCU.64 UR8, c[0x4][0x28] ;  /* 0x01000500ff0877ac */ /* 0x000f220008000a00 */
[----:B0-----:R-:W-:Y:S01]  /*c8c0*/  MOV R4, UR4 ;  /* 0x0000000400047c02 */ /* 0x001fe20008000f00 */
[----:B------:R-:W-:Y:S01]  /*c8d0*/  IMAD.U32 R5, RZ, RZ, UR5 ;  /* 0x00000005ff057e24 */ /* 0x000fe2000f8e00ff */
[----:B---3--:R-:W-:Y:S01]  /*c8e0*/  MOV R6, UR6 ;  /* 0x0000000600067c02 */ /* 0x008fe20008000f00 */
[----:B------:R-:W-:Y:S01]  /*c8f0*/  IMAD.U32 R7, RZ, RZ, UR7 ;  /* 0x00000007ff077e24 */ /* 0x000fe2000f8e00ff */
[----:B----4-:R-:W-:Y:S01]  /*c900*/  MOV R10, UR8 ;  /* 0x00000008000a7c02 */ /* 0x010fe20008000f00 */
[----:B-1----:R-:W-:-:S07]  /*c910*/  IMAD.U32 R11, RZ, RZ, UR9 ;  /* 0x00000009ff0b7e24 */ /* 0x002fce000f8e00ff */
[----:B------:R-:W-:-:S07]  /*c920*/  LEPC R20, `(.L_x_295) ;  /* 0x000000001014794e */ /* 0x000fce0000000000 */
[----:B--2---:R-:W-:Y:S05]  /*c930*/  CALL.ABS.NOINC R2 ;  /* 0x0000000002007343 */ /* 0x004fea0003c00000 */
.L_x_295:
[----:B------:R-:W-:Y:S05]  /*c940*/  EXIT ;  /* 0x000000000000794d */ /* 0x000fea0003800000 */
.L_x_294:
        /* <DEDUP_REMOVED lines=13> */
.L_x_297:
[----:B------:R-:W-:Y:S05]  /*ca20*/  BSYNC.RECONVERGENT B0 ;  /* 0x0000000000007941 */ /* 0x000fea0003800200 */
.L_x_296:
[----:B------:R-:W-:-:S05]  /*ca30*/  LOP3.LUT R3, R0, 0x80, R3, 0xf8, !PT ;  /* 0x0000008000037812 */ /* 0x000fca00078ef803 */
[----:B------:R-:W-:Y:S01]  /*ca40*/  STG.E.U8 desc[UR36][R16.64], R3 ;  /* 0x0000000310007986 */ /* 0x000fe2000c101124 */
[----:B------:R-:W-:Y:S05]  /*ca50*/  EXIT ;  /* 0x000000000000794d */ /* 0x000fea0003800000 */
.L_x_293:
        /* <DEDUP_REMOVED lines=12> */
.L_x_299:
[----:B------:R-:W-:Y:S01]  /*cb20*/  HFMA2 R0, -RZ, RZ, 0, 7.569789886474609375e-06 ;  /* 0x0000007fff007431 */ /* 0x000fe200000001ff */
[----:B------:R-:W-:-:S04]  /*cb30*/  ISETP.GT.U32.AND P0, PT, R2, 0x7f800000, PT ;  /* 0x7f8000000200780c */ /* 0x000fc80003f04070 */
[----:B------:R-:W-:-:S09]  /*cb40*/  SEL R0, R0, 0x7c, P0 ;  /* 0x0000007c00007807 */ /* 0x000fd20000000000 */
.L_x_300:
[----:B------:R-:W-:Y:S05]  /*cb50*/  BSYNC.RECONVERGENT B0 ;  /* 0x0000000000007941 */ /* 0x000fea0003800200 */
.L_x_298:
[----:B------:R-:W-:-:S04]  /*cb60*/  SHF.R.U32.HI R3, RZ, 0x18, R3 ;  /* 0x00000018ff037819 */ /* 0x000fc80000011603 */
[----:B------:R-:W-:-:S05]  /*cb70*/  LOP3.LUT R3, R0, 0x80, R3, 0xf8, !PT ;  /* 0x0000008000037812 */ /* 0x000fca00078ef803 */
[----:B------:R-:W-:Y:S01]  /*cb80*/  STG.E.U8 desc[UR36][R16.64], R3 ;  /* 0x0000000310007986 */ /* 0x000fe2000c101124 */
[----:B------:R-:W-:Y:S05]  /*cb90*/  EXIT ;  /* 0x000000000000794d */ /* 0x000fea0003800000 */
.L_x_292:
[----:B------:R-:W-:-:S05]  /*cba0*/  HADD2.F32 R0, -RZ, R0.H0_H0 ;  /* 0x20000000ff007230 */ /* 0x000fca0000004100 */
[----:B------:R-:W-:-:S05]  /*cbb0*/  F2FP.BF16.F32.PACK_AB R0, RZ, R0 ;  /* 0x00000000ff00723e */ /* 0x000fca00000010ff */
[----:B------:R-:W-:Y:S01]  /*cbc0*/  STG.E.U16 desc[UR36][R16.64], R0 ;  /* 0x0000000010007986 */ /* 0x000fe2000c101524 */
[----:B------:R-:W-:Y:S05]  /*cbd0*/  EXIT ;  /* 0x000000000000794d */ /* 0x000fea0003800000 */
.L_x_301:
        /* <DEDUP_REMOVED lines=10> */
.L_x_1886:


//--------------------- .text._ZN2at6native27unrolled_elementwise_kernelIZZZNS0_46_GLOBAL__N__5fd40885_13_AmpKernels_cu_3810c27339_amp_non_finite_check_and_unscale_cuda_ERNS_6TensorES4_RKS3_ENKUlvE_clEvENKUlvE1_clEvEUlN3c104HalfEE_St5arrayIPcLm2EELi4E23TrivialOffsetCalculatorILi1EjESG_NS0_6memory12LoadWithCastILi1EEENSH_13StoreWithCastILi1EEEEEviT_T0_T2_T3_T4_T5_ --------------------------
	.section	.text._ZN2at6native27unrolled_elementwise_kernelIZZZNS0_46_GLOBAL__N__5fd40885_13_AmpKernels_cu_3810c27339_amp_non_finite_check_and_unscale_cuda_ERNS_6TensorES4_RKS3_ENKUlvE_clEvENKUlvE1_clEvEUlN3c104HalfEE_St5arrayIPcLm2EELi4E23TrivialOffsetCalculatorILi1EjESG_NS0_6memory12LoadWithCastILi1EEENSH_13StoreWithCastILi1EEEEEviT_T0_T2_T3_T4_T5_,"ax",@progbits
	.align	128
        .global         _ZN2at6native27unrolled_elementwise_kernelIZZZNS0_46_GLOBAL__N__5fd40885_13_AmpKernels_cu_3810c27339_amp_non_finite_check_and_unscale_cuda_ERNS_6TensorES4_RKS3_ENKUlvE_clEvENKUlvE1_clEvEUlN3c104HalfEE_St5arrayIPcLm2EELi4E23TrivialOffsetCalculatorILi1EjESG_NS0_6memory12LoadWithCastILi1EEENSH_13StoreWithCastILi1EEEEEviT_T0_T2_T3_T4_T5_
        .type           _ZN2at6native27unrolled_elementwise_kernelIZZZNS0_46_GLOBAL__N__5fd40885_13_AmpKernels_cu_3810c27339_amp_non_finite_check_and_unscale_cuda_ERNS_6TensorES4_RKS3_ENKUlvE_clEvENKUlvE1_clEvEUlN3c104HalfEE_St5arrayIPcLm2EELi4E23TrivialOffsetCalculatorILi1EjESG_NS0_6memory12LoadWithCastILi1EEENSH_13StoreWithCastILi1EEEEEviT_T0_T2_T3_T4_T5_,@function
        .size           _ZN2at6native27unrolled_elementwise_kernelIZZZNS0_46_GLOBAL__N__5fd40885_13_AmpKernels_cu_3810c27339_amp_non_finite_check_and_unscale_cuda_ERNS_6TensorES4_RKS3_ENKUlvE_clEvENKUlvE1_clEvEUlN3c104HalfEE_St5arrayIPcLm2EELi4E23TrivialOffsetCalculatorILi1EjESG_NS0_6memory12LoadWithCastILi1EEENSH_13StoreWithCastILi1EEEEEviT_T0_T2_T3_T4_T5_,(.L_x_1887 - _ZN2at6native27unrolled_elementwise_kernelIZZZNS0_46_GLOBAL__N__5fd40885_13_AmpKernels_cu_3810c27339_amp_non_finite_check_and_unscale_cuda_ERNS_6TensorES4_RKS3_ENKUlvE_clEvENKUlvE1_clEvEUlN3c104HalfEE_St5arrayIPcLm2EELi4E23TrivialOffsetCalculatorILi1EjESG_NS0_6memory12LoadWithCastILi1EEENSH_13StoreWithCastILi1EEEEEviT_T0_T2_T3_T4_T5_)
        .other          _ZN2at6native27unrolled_elementwise_kernelIZZZNS0_46_GLOBAL__N__5fd40885_13_AmpKernels_cu_3810c27339_amp_non_finite_check_and_unscale_cuda_ERNS_6TensorES4_RKS3_ENKUlvE_clEvENKUlvE1_clEvEUlN3c104HalfEE_St5arrayIPcLm2EELi4E23TrivialOffsetCalculatorILi1EjESG_NS0_6memory12LoadWithCastILi1EEENSH_13StoreWithCastILi1EEEEEviT_T0_T2_T3_T4_T5_,@"STO_CUDA_ENTRY STV_DEFAULT"
_ZN2at6native27unrolled_elementwise_kernelIZZZNS0_46_GLOBAL__N__5fd40885_13_AmpKernels_cu_3810c27339_amp_non_finite_check_and_unscale_cuda_ERNS_6TensorES4_RKS3_ENKUlvE_clEvENKUlvE1_clEvEUlN3c104HalfEE_St5arrayIPcLm2EELi4E23TrivialOffsetCalculatorILi1EjESG_NS0_6memory12LoadWithCastILi1EEENSH_13StoreWithCastILi1EEEEEviT_T0_T2_T3_T4_T5_:
.text._ZN2at6native27unrolled_elementwise_kernelIZZZNS0_46_GLOBAL__N__5fd40885_13_AmpKernels_cu_3810c27339_amp_non_finite_check_and_unscale_cuda_ERNS_6TensorES4_RKS3_ENKUlvE_clEvENKUlvE1_clEvEUlN3c104HalfEE_St5arrayIPcLm2EELi4E23TrivialOffsetCalculatorILi1EjESG_NS0_6memory12LoadWithCastILi1EEENSH_13StoreWithCastILi1EEEEEviT_T0_T2_T3_T4_T5_:
[----:B------:R-:W0:Y:S01]  /*0000*/  LDC R1, c[0x0][0x37c] ;  /* 0x0000df00ff017b82 */ /* 0x000e220000000800 */
[----:B------:R-:W1:Y:S07]  /*0010*/  S2R R18, SR_CTAID.X ;  /* 0x0000000000127919 */ /* 0x000e6e0000002500 */
[----:B------:R-:W1:Y:S01]  /*0020*/  LDC R17, c[0x0][0x380] ;  /* 0x0000e000ff117b82 */ /* 0x000e620000000800 */
[----:B------:R-:W2:Y:S01]  /*0030*/  LDCU.64 UR36, c[0x0][0x358] ;  /* 0x00006b00ff2477ac */ /* 0x000ea20008000a00 */
[----:B------:R-:W-:Y:S01]  /*0040*/  BSSY.RECONVERGENT B6, `(.L_x_302) ;  /* 0x0000119000067945 */ /* 0x000fe20003800200 */
[----:B------:R-:W3:Y:S01]  /*0050*/  S2R R16, SR_TID.X ;  /* 0x0000000000107919 */ /* 0x000ee20000002100 */
[----:B------:R-:W-:Y:S01]  /*0060*/  PRMT R24, RZ, 0x7610, R24 ;  /* 0x00007610ff187816 */ /* 0x000fe20000000018 */
[----:B------:R-:W4:Y:S01]  /*0070*/  LDCU.U8 UR38, c[0x0][0x3b4] ;  /* 0x00007680ff2677ac */ /* 0x000f220008000000 */
[----:B-1----:R-:W-:-:S02]  /*0080*/  IMAD R17, R18, -0x200, R17 ;  /* 0xfffffe0012117824 */ /* 0x002fc400078e0211 */
[----:B---3--:R-:W-:-:S03]  /*0090*/  IMAD.MOV.U32 R19, RZ, RZ, R16 ;  /* 0x000000ffff137224 */ /* 0x008fc600078e0010 */
[----:B------:R-:W-:-:S13]  /*00a0*/  ISETP.GE.AND P0, PT, R16, R17, PT ;  /* 0x000000111000720c */ /* 0x000fda0003f06270 */
[----:B0-2-4-:R-:W-:Y:S05]  /*00b0*/  @P0 BRA `(.L_x_303) ;  /* 0x0000001000440947 */ /* 0x015fea0003800000 */
[----:B------:R-:W0:Y:S01]  /*00c0*/  LDC.64 R2, c[0x0][0x3a8] ;  /* 0x0000ea00ff027b82 */ /* 0x000e220000000a00 */
[----:B------:R-:W1:Y:S01]  /*00d0*/  LDCU UR5, c[0x0][0x3b8] ;  /* 0x00007700ff0577ac */ /* 0x000e620008000800 */
[----:B------:R-:W-:Y:S01]  /*00e0*/  IMAD R0, R18, 0x200, R19 ;  /* 0x0000020012007824 */ /* 0x000fe200078e0213 */
[----:B------:R-:W-:-:S04]  /*00f0*/  UPRMT UR4, UR38, 0x9910, URZ ;  /* 0x0000991026047896 */ /* 0x000fc800080000ff */
[----:B------:R-:W-:Y:S01]  /*0100*/  UISETP.GT.AND UP0, UPT, UR4, 0x9, UPT ;  /* 0x000000090400788c */ /* 0x000fe2000bf04270 */
[----:B-1----:R-:W-:-:S05]  /*0110*/  IMAD R5, R0, UR5, RZ ;  /* 0x0000000500057c24 */ /* 0x002fca000f8e02ff */
[----:B0-----:R-:W-:-:S05]  /*0120*/  IADD3 R2, P0, PT, R5, R2, RZ ;  /* 0x0000000205027210 */ /* 0x001fca0007f1e0ff */
[----:B------:R-:W-:Y:S01]  /*0130*/  IMAD.X R3, RZ, RZ, R3, P0 ;  /* 0x000000ffff037224 */ /* 0x000fe200000e0603 */
        /* <DEDUP_REMOVED lines=11> */
[----:B0-----:R-:W-:-:S04]  /*01f0*/  F2FP.F16.F32.PACK_AB R0, RZ, R0 ;  /* 0x00000000ff00723e */ /* 0x001fc800000000ff */
[----:B------:R-:W-:Y:S01]  /*0200*/  PRMT R24, R0, 0x7610, R24 ;  /* 0x0000761000187816 */ /* 0x000fe20000000018 */
[----:B------:R-:W-:Y:S06]  /*0210*/  BRA `(.L_x_309) ;  /* 0x0000000c00e87947 */ /* 0x000fec0003800000 */
.L_x_307:
[----:B------:R-:W2:Y:S02]  /*0220*/  LDG.E.U8 R2, desc[UR36][R2.64] ;  /* 0x0000002402027981 */ /* 0x000ea4000c1e1100 */
[----:B--2---:R-:W-:-:S04]  /*0230*/  I2FP.F32.U32 R0, R2 ;  /* 0x0000000200007245 */ /* 0x004fc80000201000 */
[----:B------:R-:W-:-:S04]  /*0240*/  F2FP.F16.F32.PACK_AB R0, RZ, R0 ;  /* 0x00000000ff00723e */ /* 0x000fc800000000ff */
[----:B------:R-:W-:Y:S01]  /*0250*/  PRMT R24, R0, 0x7610, R24 ;  /* 0x0000761000187816 */ /* 0x000fe20000000018 */
[----:B------:R-:W-:Y:S06]  /*0260*/  BRA `(.L_x_309) ;  /* 0x0000000c00d47947 */ /* 0x000fec0003800000 */
.L_x_306:
        /* <DEDUP_REMOVED lines=8> */
[----:B0-----:R-:W-:-:S04]  /*02f0*/  F2FP.F16.F32.PACK_AB R0, RZ, R0 ;  /* 0x00000000ff00723e */ /* 0x001fc800000000ff */
[----:B------:R-:W-:Y:S01]  /*0300*/  PRMT R24, R0, 0x7610, R24 ;  /* 0x0000761000187816 */ /* 0x000fe20000000018 */
[----:B------:R-:W-:Y:S06]  /*0310*/  BRA `(.L_x_309) ;  /* 0x0000000c00a87947 */ /* 0x000fec0003800000 */
.L_x_311:
[----:B------:R-:W2:Y:S02]  /*0320*/  LDG.E R2, desc[UR36][R2.64] ;  /* 0x0000002402027981 */ /* 0x000ea4000c1e1900 */
[----:B--2---:R-:W-:-:S04]  /*0330*/  I2FP.F32.S32 R0, R2 ;  /* 0x0000000200007245 */ /* 0x004fc80000201400 */
[----:B------:R-:W-:-:S04]  /*0340*/  F2FP.F16.F32.PACK_AB R0, RZ, R0 ;  /* 0x00000000ff00723e */ /* 0x000fc800000000ff */
[----:B------:R-:W-:Y:S01]  /*0350*/  PRMT R24, R0, 0x7610, R24 ;  /* 0x0000761000187816 */ /* 0x000fe20000000018 */
[----:B------:R-:W-:Y:S06]  /*0360*/  BRA `(.L_x_309) ;  /* 0x0000000c00947947 */ /* 0x000fec0003800000 */
.L_x_310:
[----:B------:R-:W2:Y:S02]  /*0370*/  LDG.E.U16 R2, desc[UR36][R2.64] ;  /* 0x0000002402027981 */ /* 0x000ea4000c1e1500 */
[----:B--2---:R-:W0:Y:S02]  /*0380*/  I2F.S16 R0, R2 ;  /* 0x0000000200007306 */ /* 0x004e240000101400 */
[----:B0-----:R-:W-:-:S04]  /*0390*/  F2FP.F16.F32.PACK_AB R0, RZ, R0 ;  /* 0x00000000ff00723e */ /* 0x001fc800000000ff */
[----:B------:R-:W-:Y:S01]  /*03a0*/  PRMT R24, R0, 0x7610, R24 ;  /* 0x0000761000187816 */ /* 0x000fe20000000018 */
[----:B------:R-:W-:Y:S06]  /*03b0*/  BRA `(.L_x_309) ;  /* 0x0000000c00807947 */ /* 0x000fec0003800000 */
.L_x_305:
        /* <DEDUP_REMOVED lines=9> */
.L_x_313:
[----:B------:R1:W5:Y:S01]  /*0450*/  LDG.E.U16 R24, desc[UR36][R2.64] ;  /* 0x0000002402187981 */ /* 0x000362000c1e1500 */
[----:B------:R-:W-:Y:S05]  /*0460*/  BRA `(.L_x_309) ;  /* 0x0000000c00547947 */ /* 0x000fea0003800000 */
.L_x_312:
        /* <DEDUP_REMOVED lines=9> */
.L_x_315:
[----:B------:R0:W5:Y:S01]  /*0500*/  LDG.E.U16 R24, desc[UR36][R2.64] ;  /* 0x0000002402187981 */ /* 0x000162000c1e1500 */
[----:B------:R-:W-:Y:S05]  /*0510*/  BRA `(.L_x_309) ;  /* 0x0000000c00287947 */ /* 0x000fea0003800000 */
.L_x_314:
        /* <DEDUP_REMOVED lines=10> */
[----:B------:R-:W-:-:S04]  /*05c0*/  F2FP.F16.F32.PACK_AB R0, RZ, R0 ;  /* 0x00000000ff00723e */ /* 0x000fc800000000ff */
[----:B------:R-:W-:Y:S01]  /*05d0*/  PRMT R24, R0, 0x7610, R24 ;  /* 0x0000761000187816 */ /* 0x000fe20000000018 */
[----:B------:R-:W-:Y:S06]  /*05e0*/  BRA `(.L_x_309) ;  /* 0x0000000800f47947 */ /* 0x000fec0003800000 */
.L_x_304:
        /* <DEDUP_REMOVED lines=11> */
[----:B------:R-:W-:-:S04]  /*06a0*/  F2FP.F16.F32.PACK_AB R0, RZ, R0 ;  /* 0x00000000ff00723e */ /* 0x000fc800000000ff */
[----:B------:R-:W-:Y:S01]  /*06b0*/  PRMT R24, R0, 0x7610, R24 ;  /* 0x0000761000187816 */ /* 0x000fe20000000018 */
[----:B------:R-:W-:Y:S06]  /*06c0*/  BRA `(.L_x_309) ;  /* 0x0000000800bc7947 */ /* 0x000fec0003800000 */
.L_x_318:
        /* <DEDUP_REMOVED lines=13> */
.L_x_317:
        /* <DEDUP_REMOVED lines=12> */
[----:B0-----:R-:W-:-:S05]  /*0860*/  IMAD.MOV R5, RZ, RZ, -R5 ;  /* 0x000000ffff057224 */ /* 0x001fca00078e0a05 */
[----:B------:R-:W-:-:S05]  /*0870*/  VIADDMNMX.U32 R5, R5, R6, 0x4, !PT ;  /* 0x0000000405057446 */ /* 0x000fca0007800006 */
[----:B------:R-:W-:-:S04]  /*0880*/  VIADD R5, R5, 0xfffffffc ;  /* 0xfffffffc05057836 */ /* 0x000fc80000000000 */
[----:B------:R-:W-:Y:S01]  /*0890*/  IMAD.SHL.U32 R7, R5, 0x800000, RZ ;  /* 0x0080000005077824 */ /* 0x000fe200078e00ff */
[C---:B------:R-:W-:Y:S01]  /*08a0*/  SHF.L.U32 R6, R4.reuse, R5, RZ ;  /* 0x0000000504067219 */ /* 0x040fe200000006ff */
[----:B------:R-:W-:-:S03]  /*08b0*/  VIADD R5, R4, 0x1000000 ;  /* 0x0100000004057836 */ /* 0x000fc60000000000 */
        /* <DEDUP_REMOVED lines=9> */
.L_x_320:
        /* <DEDUP_REMOVED lines=11> */
[----:B------:R-:W-:-:S04]  /*0a00*/  F2FP.F16.F32.PACK_AB R0, RZ, R0 ;  /* 0x00000000ff00723e */ /* 0x000fc800000000ff */
[----:B------:R-:W-:Y:S01]  /*0a10*/  PRMT R24, R0, 0x7610, R24 ;  /* 0x0000761000187816 */ /* 0x000fe20000000018 */
[----:B------:R-:W-:Y:S06]  /*0a20*/  BRA `(.L_x_309) ;  /* 0x0000000400e47947 */ /* 0x000fec0003800000 */
.L_x_319:
[----:B------:R-:W2:Y:S02]  /*0a30*/  LDG.E.U16 R0, desc[UR36][R2.64] ;  /* 0x0000002402007981 */ /* 0x000ea4000c1e1500 */
[----:B--2---:R-:W-:-:S05]  /*0a40*/  IMAD.U32 R0, R0, 0x10000, RZ ;  /* 0x0001000000007824 */ /* 0x004fca00078e00ff */
[----:B------:R-:W-:-:S04]  /*0a50*/  F2FP.F16.F32.PACK_AB R0, RZ, R0 ;  /* 0x00000000ff00723e */ /* 0x000fc800000000ff */
[----:B------:R-:W-:Y:S01]  /*0a60*/  PRMT R24, R0, 0x7610, R24 ;  /* 0x0000761000187816 */ /* 0x000fe20000000018 */
[----:B------:R-:W-:Y:S06]  /*0a70*/  BRA `(.L_x_309) ;  /* 0x0000000400d07947 */ /* 0x000fec0003800000 */
.L_x_316:
        /* <DEDUP_REMOVED lines=10> */
[----:B------:R-:W-:-:S04]  /*0b20*/  F2FP.F16.F32.PACK_AB R0, RZ, R0 ;  /* 0x00000000ff00723e */ /* 0x000fc800000000ff */
[----:B------:R-:W-:Y:S01]  /*0b30*/  PRMT R24, R0, 0x7610, R24 ;  /* 0x0000761000187816 */ /* 0x000fe20000000018 */
[----:B------:R-:W-:Y:S06]  /*0b40*/  BRA `(.L_x_309) ;  /* 0x00000004009c7947 */ /* 0x000fec0003800000 */
.L_x_323:
        /* <DEDUP_REMOVED lines=21> */
.L_x_327:
[----:B------:R-:W-:Y:S05]  /*0ca0*/  BSYNC.RECONVERGENT B1 ;  /* 0x0000000000017941 */ /* 0x000fea0003800200 */
.L_x_326:
[----:B------:R-:W-:Y:S01]  /*0cb0*/  IMAD.SHL.U32 R0, R0, 0x100000, RZ ;  /* 0x0010000000007824 */ /* 0x000fe200078e00ff */
[----:B------:R-:W-:-:S04]  /*0cc0*/  LEA R2, R2, 0x3b800000, 0x17 ;  /* 0x3b80000002027811 */ /* 0x000fc800078eb8ff */
[----:B------:R-:W-:-:S07]  /*0cd0*/  LOP3.LUT R0, R2, R0, R7, 0xfe, !PT ;  /* 0x0000000002007212 */ /* 0x000fce00078efe07 */
.L_x_325:
[----:B------:R-:W-:Y:S05]  /*0ce0*/  BSYNC.RECONVERGENT B0 ;  /* 0x0000000000007941 */ /* 0x000fea0003800200 */
.L_x_324:
[----:B------:R-:W-:-:S04]  /*0cf0*/  F2FP.F16.F32.PACK_AB R0, RZ, R0 ;  /* 0x00000000ff00723e */ /* 0x000fc800000000ff */
[----:B------:R-:W-:Y:S01]  /*0d00*/  PRMT R24, R0, 0x7610, R24 ;  /* 0x0000761000187816 */ /* 0x000fe20000000018 */
[----:B------:R-:W-:Y:S06]  /*0d10*/  BRA `(.L_x_309) ;  /* 0x0000000400287947 */ /* 0x000fec0003800000 */
.L_x_322:
        /* <DEDUP_REMOVED lines=21> */
.L_x_331:
[----:B------:R-:W-:Y:S05]  /*0e70*/  BSYNC.RECONVERGENT B1 ;  /* 0x0000000000017941 */ /* 0x000fea0003800200 */
.L_x_330:
[----:B------:R-:W-:Y:S01]  /*0e80*/  IMAD.SHL.U32 R0, R0, 0x200000, RZ ;  /* 0x0020000000007824 */ /* 0x000fe200078e00ff */
[----:B------:R-:W-:-:S04]  /*0e90*/  LEA R2, R2, 0x37800000, 0x17 ;  /* 0x3780000002027811 */ /* 0x000fc800078eb8ff */
[----:B------:R-:W-:-:S07]  /*0ea0*/  LOP3.LUT R0, R2, R0, R7, 0xfe, !PT ;  /* 0x0000000002007212 */ /* 0x000fce00078efe07 */
.L_x_329:
[----:B------:R-:W-:Y:S05]  /*0eb0*/  BSYNC.RECONVERGENT B0 ;  /* 0x0000000000007941 */ /* 0x000fea0003800200 */
.L_x_328:
[----:B------:R-:W-:-:S04]  /*0ec0*/  F2FP.F16.F32.PACK_AB R0, RZ, R0 ;  /* 0x00000000ff00723e */ /* 0x000fc800000000ff */
[----:B------:R-:W-:Y:S01]  /*0ed0*/  PRMT R24, R0, 0x7610, R24 ;  /* 0x0000761000187816 */ /* 0x000fe20000000018 */
[----:B------:R-:W-:Y:S06]  /*0ee0*/  BRA `(.L_x_309) ;  /* 0x0000000000b47947 */ /* 0x000fec0003800000 */
.L_x_321:
[----:B------:R-:W-:-:S09]  /*0ef0*/  UISETP.NE.AND UP0, UPT, UR4, 0x1c, UPT ;  /* 0x0000001c0400788c */ /* 0x000fd2000bf05270 */
[----:B------:R-:W-:Y:S05]  /*0f00*/  BRA.U !UP0, `(.L_x_332) ;  /* 0x00000001089c7547 */ /* 0x000fea000b800000 */
[----:B------:R-:W-:-:S09]  /*0f10*/  UISETP.NE.AND UP0, UPT, UR4, 0x1d, UPT ;  /* 0x0000001d0400788c */ /* 0x000fd2000bf05270 */
[----:B------:R-:W-:Y:S05]  /*0f20*/  BRA.U !UP0, `(.L_x_333) ;  /* 0x0000000108807547 */ /* 0x000fea000b800000 */
[----:B------:R-:W-:-:S09]  /*0f30*/  UISETP.NE.AND UP0, UPT, UR4, 0x2c, UPT ;  /* 0x0000002c0400788c */ /* 0x000fd2000bf05270 */
[----:B------:R-:W-:Y:S05]  /*0f40*/  BRA.U !UP0, `(.L_x_334) ;  /* 0x0000000108487547 */ /* 0x000fea000b800000 */
.L_x_308:
[----:B------:R-:W-:Y:S01]  /*0f50*/  MOV R2, 0x120 ;  /* 0x0000012000027802 */ /* 0x000fe20000000f00 */
[----:B------:R-:W0:Y:S01]  /*0f60*/  LDCU.64 UR4, c[0x4][0x110] ;  /* 0x01002200ff0477ac */ /* 0x000e220008000a00 */
[----:B------:R-:W-:Y:S02]  /*0f70*/  IMAD.MOV.U32 R8, RZ, RZ, 0x4e ;  /* 0x0000004eff087424 */ /* 0x000fe400078e00ff */
[----:B------:R-:W-:Y:S01]  /*0f80*/  IMAD.MOV.U32 R12, RZ, RZ, 0x1 ;  /* 0x00000001ff0c7424 */ /* 0x000fe200078e00ff */
[----:B------:R-:W1:Y:S01]  /*0f90*/  LDCU.64 UR6, c[0x4][0x118] ;  /* 0x01002300ff0677ac */ /* 0x000e620008000a00 */
[----:B------:R-:W2:Y:S01]  /*0fa0*/  LDC.64 R2, c[0x4][R2] ;  /* 0x0100000002027b82 */ /* 0x000ea20000000a00 */
[----:B------:R-:W-:Y:S01]  /*0fb0*/  IMAD.MOV.U32 R13, RZ, RZ, RZ ;  /* 0x000000ffff0d7224 */ /* 0x000fe200078e00ff */
[----:B------:R-:W3:Y:S01]  /*0fc0*/  LDCU.64 UR8, c[0x4][0x20] ;  /* 0x01000400ff0877ac */ /* 0x000ee20008000a00 */
[----:B0-----:R-:W-:Y:S02]  /*0fd0*/  IMAD.U32 R4, RZ, RZ, UR4 ;  /* 0x00000004ff047e24 */ /* 0x001fe4000f8e00ff */
[----:B------:R-:W-:-:S02]  /*0fe0*/  IMAD.U32 R5, RZ, RZ, UR5 ;  /* 0x00000005ff057e24 */ /* 0x000fc4000f8e00ff */
[----:B-1----:R-:W-:Y:S02]  /*0ff0*/  IMAD.U32 R6, RZ, RZ, UR6 ;  /* 0x00000006ff067e24 */ /* 0x002fe4000f8e00ff */
[----:B------:R-:W-:Y:S02]  /*1000*/  IMAD.U32 R7, RZ, RZ, UR7 ;  /* 0x00000007ff077e24 */ /* 0x000fe4000f8e00ff */
[----:B---3--:R-:W-:Y:S02]  /*1010*/  IMAD.U32 R10, RZ, RZ, UR8 ;  /* 0x00000008ff0a7e24 */ /* 0x008fe4000f8e00ff */
[----:B------:R-:W-:-:S07]  /*1020*/  IMAD.U32 R11, RZ, RZ, UR9 ;  /* 0x00000009ff0b7e24 */ /* 0x000fce000f8e00ff */
[----:B------:R-:W-:-:S07]  /*1030*/  LEPC R20, `(.L_x_335) ;  /* 0x000000001014794e */ /* 0x000fce0000000000 */
[----:B--2---:R-:W-:Y:S05]  /*1040*/  CALL.ABS.NOINC R2 ;  /* 0x0000000002007343 */ /* 0x004fea0003c00000 */
.L_x_335:
[----:B------:R-:W-:Y:S01]  /*1050*/  PRMT R24, RZ, 0x7610, R24 ;  /* 0x00007610ff187816 */ /* 0x000fe20000000018 */
[----:B------:R-:W-:Y:S06]  /*1060*/  BRA `(.L_x_309) ;  /* 0x0000000000547947 */ /* 0x000fec0003800000 */
.L_x_334:
[----:B------:R-:W2:Y:S01]  /*1070*/  LDG.E.U8 R2, desc[UR36][R2.64] ;  /* 0x0000002402027981 */ /* 0x000ea2000c1e1100 */
[----:B------:R-:W-:Y:S01]  /*1080*/  BSSY.RECONVERGENT B0, `(.L_x_336) ;  /* 0x0000007000007945 */ /* 0x000fe20003800200 */
[----:B------:R-:W-:Y:S01]  /*1090*/  IMAD.MOV.U32 R0, RZ, RZ, 0x400000 ;  /* 0x00400000ff007424 */ /* 0x000fe200078e00ff */
[----:B--2---:R-:W-:-:S13]  /*10a0*/  ISETP.NE.AND P0, PT, R2, RZ, PT ;  /* 0x000000ff0200720c */ /* 0x004fda0003f05270 */
[----:B------:R-:W-:Y:S05]  /*10b0*/  @!P0 BRA `(.L_x_337) ;  /* 0x00000000000c8947 */ /* 0x000fea0003800000 */
[----:B------:R-:W-:-:S13]  /*10c0*/  ISETP.NE.AND P0, PT, R2, 0xff, PT ;  /* 0x000000ff0200780c */ /* 0x000fda0003f05270 */
[----:B------:R-:W-:Y:S02]  /*10d0*/  @!P0 IMAD.MOV.U32 R0, RZ, RZ, 0x7f800001 ;  /* 0x7f800001ff008424 */ /* 0x000fe400078e00ff */
[----:B------:R-:W-:-:S07]  /*10e0*/  @P0 IMAD.SHL.U32 R0, R2, 0x800000, RZ ;  /* 0x0080000002000824 */ /* 0x000fce00078e00ff */
.L_x_337:
[----:B------:R-:W-:Y:S05]  /*10f0*/  BSYNC.RECONVERGENT B0 ;  /* 0x0000000000007941 */ /* 0x000fea0003800200 */
.L_x_336:
[----:B------:R-:W-:-:S04]  /*1100*/  F2FP.F16.F32.PACK_AB R0, RZ, R0 ;  /* 0x00000000ff00723e */ /* 0x000fc800000000ff */
[----:B------:R-:W-:Y:S01]  /*1110*/  PRMT R24, R0, 0x7610, R24 ;  /* 0x0000761000187816 */ /* 0x000fe20000000018 */
[----:B------:R-:W-:Y:S06]  /*1120*/  BRA `(.L_x_309) ;  /* 0x0000000000247947 */ /* 0x000fec0003800000 */
.L_x_333:
[----:B------:R-:W2:Y:S02]  /*1130*/  LDG.E.64 R2, desc[UR36][R2.64] ;  /* 0x0000002402027981 */ /* 0x000ea4000c1e1b00 */
[----:B--2---:R-:W0:Y:S02]  /*1140*/  I2F.U64 R0, R2 ;  /* 0x0000000200007312 */ /* 0x004e240000301000 */
[----:B0-----:R-:W-:-:S04]  /*1150*/  F2FP.F16.F32.PACK_AB R0, RZ, R0 ;  /* 0x00000000ff00723e */ /* 0x001fc800000000ff */
[----:B------:R-:W-:Y:S01]  /*1160*/  PRMT R24, R0, 0x7610, R24 ;  /* 0x0000761000187816 */ /* 0x000fe20000000018 */
[----:B------:R-:W-:Y:S06]  /*1170*/  BRA `(.L_x_309) ;  /* 0x0000000000107947 */ /* 0x000fec0003800000 */
.L_x_332:
[----:B------:R-:W2:Y:S02]  /*1180*/  LDG.E R2, desc[UR36][R2.64] ;  /* 0x0000002402027981 */ /* 0x000ea4000c1e1900 */
[----:B--2---:R-:W-:-:S04]  /*1190*/  I2FP.F32.U32 R0, R2 ;  /* 0x0000000200007245 */ /* 0x004fc80000201000 */
[----:B------:R-:W-:-:S04]  /*11a0*/  F2FP.F16.F32.PACK_AB R0, RZ, R0 ;  /* 0x00000000ff00723e */ /* 0x000fc800000000ff */
[----:B------:R-:W-:-:S07]  /*11b0*/  PRMT R24, R0, 0x7610, R24 ;  /* 0x0000761000187816 */ /* 0x000fce0000000018 */
.L_x_309:
[----:B------:R-:W-:-:S07]  /*11c0*/  VIADD R16, R19, 0x80 ;  /* 0x0000008013107836 */ /* 0x000fce0000000000 */
.L_x_303:
[----:B------:R-:W-:Y:S05]  /*11d0*/  BSYNC.RECONVERGENT B6 ;  /* 0x0000000000067941 */ /* 0x000fea0003800200 */
.L_x_302:
[----:B------:R-:W-:Y:S01]  /*11e0*/  ISETP.GE.AND P0, PT, R16, R17, PT ;  /* 0x000000111000720c */ /* 0x000fe20003f06270 */
[----:B------:R-:W-:Y:S01]  /*11f0*/  BSSY.RECONVERGENT B6, `(.L_x_338) ;  /* 0x0000114000067945 */ /* 0x000fe20003800200 */
[----:B------:R-:W-:-:S11]  /*1200*/  PRMT R23, RZ, 0x7610, R23 ;  /* 0x00007610ff177816 */ /* 0x000fd60000000017 */
[----:B------:R-:W-:Y:S05]  /*1210*/  @P0 BRA `(.L_x_339) ;  /* 0x0000001000440947 */ /* 0x000fea0003800000 */
[----:B01----:R-:W0:Y:S01]  /*1220*/  LDC.64 R2, c[0x0][0x3a8] ;  /* 0x0000ea00ff027b82 */ /* 0x003e220000000a00 */
        /* <DEDUP_REMOVED lines=21> */
.L_x_343:
[----:B------:R-:W2:Y:S02]  /*1380*/  LDG.E.U8 R2, desc[UR36][R2.64] ;  /* 0x0000002402027981 */ /* 0x000ea4000c1e1100 */
[----:B--2---:R-:W-:-:S04]  /*1390*/  I2FP.F32.U32 R0, R2 ;  /* 0x0000000200007245 */ /* 0x004fc80000201000 */
[----:B------:R-:W-:-:S04]  /*13a0*/  F2FP.F16.F32.PACK_AB R0, RZ, R0 ;  /* 0x00000000ff00723e */ /* 0x000fc800000000ff */
[----:B------:R-:W-:Y:S01]  /*13b0*/  PRMT R23, R0, 0x7610, R23 ;  /* 0x0000761000177816 */ /* 0x000fe20000000017 */
[----:B------:R-:W-:Y:S06]  /*13c0*/  BRA `(.L_x_345) ;  /* 0x0000000c00d47947 */ /* 0x000fec0003800000 */
.L_x_342:
        /* <DEDUP_REMOVED lines=11> */
.L_x_347:
[----:B------:R-:W2:Y:S02]  /*1480*/  LDG.E R2, desc[UR36][R2.64] ;  /* 0x0000002402027981 */ /* 0x000ea4000c1e1900 */
[----:B--2---:R-:W-:-:S04]  /*1490*/  I2FP.F32.S32 R0, R2 ;  /* 0x0000000200007245 */ /* 0x004fc80000201400 */
[----:B------:R-:W-:-:S04]  /*14a0*/  F2FP.F16.F32.PACK_AB R0, RZ, R0 ;  /* 0x00000000ff00723e */ /* 0x000fc800000000ff */
[----:B------:R-:W-:Y:S01]  /*14b0*/  PRMT R23, R0, 0x7610, R23 ;  /* 0x0000761000177816 */ /* 0x000fe20000000017 */
[----:B------:R-:W-:Y:S06]  /*14c0*/  BRA `(.L_x_345) ;  /* 0x0000000c00947947 */ /* 0x000fec0003800000 */
.L_x_346:
[----:B------:R-:W2:Y:S02]  /*14d0*/  LDG.E.U16 R2, desc[UR36][R2.64] ;  /* 0x0000002402027981 */ /* 0x000ea4000c1e1500 */
[----:B--2---:R-:W0:Y:S02]  /*14e0*/  I2F.S16 R0, R2 ;  /* 0x0000000200007306 */ /* 0x004e240000101400 */
[----:B0-----:R-:W-:-:S04]  /*14f0*/  F2FP.F16.F32.PACK_AB R0, RZ, R0 ;  /* 0x00000000ff00723e */ /* 0x001fc800000000ff */
[----:B------:R-:W-:Y:S01]  /*1500*/  PRMT R23, R0, 0x7610, R23 ;  /* 0x0000761000177816 */ /* 0x000fe20000000017 */
[----:B------:R-:W-:Y:S06]  /*1510*/  BRA `(.L_x_345) ;  /* 0x0000000c00807947 */ /* 0x000fec0003800000 */
.L_x_341:
        /* <DEDUP_REMOVED lines=9> */
.L_x_349:
[----:B------:R0:W5:Y:S01]  /*15b0*/  LDG.E.U16 R23, desc[UR36][R2.64] ;  /* 0x0000002402177981 */ /* 0x000162000c1e1500 */
[----:B------:R-:W-:Y:S05]  /*15c0*/  BRA `(.L_x_345) ;  /* 0x0000000c00547947 */ /* 0x000fea0003800000 */
.L_x_348:
        /* <DEDUP_REMOVED lines=9> */
.L_x_351:
[----:B------:R1:W5:Y:S01]  /*1660*/  LDG.E.U16 R23, desc[UR36][R2.64] ;  /* 0x0000002402177981 */ /* 0x000362000c1e1500 */
[----:B------:R-:W-:Y:S05]  /*1670*/  BRA `(.L_x_345) ;  /* 0x0000000c00287947 */ /* 0x000fea0003800000 */
.L_x_350:
        /* <DEDUP_REMOVED lines=13> */
.L_x_340:
        /* <DEDUP_REMOVED lines=14> */
.L_x_354:
        /* <DEDUP_REMOVED lines=13> */
.L_x_353:
        /* <DEDUP_REMOVED lines=27> */
.L_x_356:
[----:B------:R-:W2:Y:S02]  /*1ab0*/  LDG.E.U8 R2, desc[UR36][R2.64] ;  /* 0x0000002402027981 */ /* 0x000ea4000c1e1100 */
[C---:B--2---:R-:W-:Y:S02]  /*1ac0*/  IMAD.SHL.U32 R0, R2.reuse, 0x2000000, RZ ;  /* 0x0200000002007824 */ /* 0x044fe400078e00ff */
[----:B------:R-:W-:-:S03]  /*1ad0*/  IMAD.SHL.U32 R5, R2, 0x100, RZ ;  /* 0x0000010002057824 */ /* 0x000fc600078e00ff */
        /* <DEDUP_REMOVED lines=8> */
[----:B------:R-:W-:-:S04]  /*1b60*/  F2FP.F16.F32.PACK_AB R0, RZ, R0 ;  /* 0x00000000ff00723e */ /* 0x000fc800000000ff */
[----:B------:R-:W-:Y:S01]  /*1b70*/  PRMT R23, R0, 0x7610, R23 ;  /* 0x0000761000177816 */ /* 0x000fe20000000017 */
[----:B------:R-:W-:Y:S06]  /*1b80*/  BRA `(.L_x_345) ;  /* 0x0000000400e47947 */ /* 0x000fec0003800000 */
.L_x_355:
[----:B------:R-:W2:Y:S02]  /*1b90*/  LDG.E.U16 R0, desc[UR36][R2.64] ;  /* 0x0000002402007981 */ /* 0x000ea4000c1e1500 */
[----:B--2---:R-:W-:-:S05]  /*1ba0*/  IMAD.U32 R0, R0, 0x10000, RZ ;  /* 0x0001000000007824 */ /* 0x004fca00078e00ff */
[----:B------:R-:W-:-:S04]  /*1bb0*/  F2FP.F16.F32.PACK_AB R0, RZ, R0 ;  /* 0x00000000ff00723e */ /* 0x000fc800000000ff */
[----:B------:R-:W-:Y:S01]  /*1bc0*/  PRMT R23, R0, 0x7610, R23 ;  /* 0x0000761000177816 */ /* 0x000fe20000000017 */
[----:B------:R-:W-:Y:S06]  /*1bd0*/  BRA `(.L_x_345) ;  /* 0x0000000400d07947 */ /* 0x000fec0003800000 */
.L_x_352:
        /* <DEDUP_REMOVED lines=13> */
.L_x_359:
        /* <DEDUP_REMOVED lines=21> */
.L_x_363:
[----:B------:R-:W-:Y:S05]  /*1e00*/  BSYNC.RECONVERGENT B1 ;  /* 0x0000000000017941 */ /* 0x000fea0003800200 */
.L_x_362:
[----:B------:R-:W-:Y:S01]  /*1e10*/  IMAD.SHL.U32 R0, R0, 0x100000, RZ ;  /* 0x0010000000007824 */ /* 0x000fe200078e00ff */
[----:B------:R-:W-:-:S04]  /*1e20*/  LEA R2, R2, 0x3b800000, 0x17 ;  /* 0x3b80000002027811 */ /* 0x000fc800078eb8ff */
[----:B------:R-:W-:-:S07]  /*1e30*/  LOP3.LUT R0, R2, R0, R7, 0xfe, !PT ;  /* 0x0000000002007212 */ /* 0x000fce00078efe07 */
.L_x_361:
[----:B------:R-:W-:Y:S05]  /*1e40*/  BSYNC.RECONVERGENT B0 ;  /* 0x0000000000007941 */ /* 0x000fea0003800200 */
.L_x_360:
[----:B------:R-:W-:-:S04]  /*1e50*/  F2FP.F16.F32.PACK_AB R0, RZ, R0 ;  /* 0x00000000ff00723e */ /* 0x000fc800000000ff */
[----:B------:R-:W-:Y:S01]  /*1e60*/  PRMT R23, R0, 0x7610, R23 ;  /* 0x0000761000177816 */ /* 0x000fe20000000017 */
[----:B------:R-:W-:Y:S06]  /*1e70*/  BRA `(.L_x_345) ;  /* 0x0000000400287947 */ /* 0x000fec0003800000 */
.L_x_358:
        /* <DEDUP_REMOVED lines=21> */
.L_x_367:
[----:B------:R-:W-:Y:S05]  /*1fd0*/  BSYNC.RECONVERGENT B1 ;  /* 0x0000000000017941 */ /* 0x000fea0003800200 */
.L_x_366:
[----:B------:R-:W-:Y:S01]  /*1fe0*/  IMAD.SHL.U32 R0, R0, 0x200000, RZ ;  /* 0x0020000000007824 */ /* 0x000fe200078e00ff */
[----:B------:R-:W-:-:S04]  /*1ff0*/  LEA R2, R2, 0x37800000, 0x17 ;  /* 0x3780000002027811 */ /* 0x000fc800078eb8ff */
[----:B------:R-:W-:-:S07]  /*2000*/  LOP3.LUT R0, R2, R0, R7, 0xfe, !PT ;  /* 0x0000000002007212 */ /* 0x000fce00078efe07 */
.L_x_365:
[----:B------:R-:W-:Y:S05]  /*2010*/  BSYNC.RECONVERGENT B0 ;  /* 0x0000000000007941 */ /* 0x000fea0003800200 */
.L_x_364:
[----:B------:R-:W-:-:S04]  /*2020*/  F2FP.F16.F32.PACK_AB R0, RZ, R0 ;  /* 0x00000000ff00723e */ /* 0x000fc800000000ff */
[----:B------:R-:W-:Y:S01]  /*2030*/  PRMT R23, R0, 0x7610, R23 ;  /* 0x0000761000177816 */ /* 0x000fe20000000017 */
[----:B------:R-:W-:Y:S06]  /*2040*/  BRA `(.L_x_345) ;  /* 0x0000000000b47947 */ /* 0x000fec0003800000 */
.L_x_357:
        /* <DEDUP_REMOVED lines=14> */
.L_x_371:
[----:B------:R-:W-:Y:S05]  /*2130*/  BSYNC.RECONVERGENT B0 ;  /* 0x0000000000007941 */ /* 0x000fea0003800200 */
.L_x_370:
[----:B------:R-:W-:-:S04]  /*2140*/  F2FP.F16.F32.PACK_AB R0, RZ, R0 ;  /* 0x00000000ff00723e */ /* 0x000fc800000000ff */
[----:B------:R-:W-:Y:S01]  /*2150*/  PRMT R23, R0, 0x7610, R23 ;  /* 0x0000761000177816 */ /* 0x000fe20000000017 */
[----:B------:R-:W-:Y:S06]  /*2160*/  BRA `(.L_x_345) ;  /* 0x00000000006c7947 */ /* 0x000fec0003800000 */
.L_x_344:
        /* <DEDUP_REMOVED lines=15> */
[----:B--2--5:R-:W-:Y:S05]  /*2260*/  CALL.ABS.NOINC R2 ;  /* 0x0000000002007343 */ /* 0x024fea0003c00000 */
.L_x_372:
[----:B------:R-:W-:Y:S01]  /*2270*/  PRMT R23, RZ, 0x7610, R23 ;  /* 0x00007610ff177816 */ /* 0x000fe20000000017 */
[----:B------:R-:W-:Y:S06]  /*2280*/  BRA `(.L_x_345) ;  /* 0x0000000000247947 */ /* 0x000fec0003800000 */
.L_x_369:
[----:B------:R-:W2:Y:S02]  /*2290*/  LDG.E.64 R2, desc[UR36][R2.64] ;  /* 0x0000002402027981 */ /* 0x000ea4000c1e1b00 */
[----:B--2---:R-:W0:Y:S02]  /*22a0*/  I2F.U64 R0, R2 ;  /* 0x0000000200007312 */ /* 0x004e240000301000 */
[----:B0-----:R-:W-:-:S04]  /*22b0*/  F2FP.F16.F32.PACK_AB R0, RZ, R0 ;  /* 0x00000000ff00723e */ /* 0x001fc800000000ff */
[----:B------:R-:W-:Y:S01]  /*22c0*/  PRMT R23, R0, 0x7610, R23 ;  /* 0x0000761000177816 */ /* 0x000fe20000000017 */
[----:B------:R-:W-:Y:S06]  /*22d0*/  BRA `(.L_x_345) ;  /* 0x0000000000107947 */ /* 0x000fec0003800000 */
.L_x_368:
[----:B------:R-:W2:Y:S02]  /*22e0*/  LDG.E R2, desc[UR36][R2.64] ;  /* 0x0000002402027981 */ /* 0x000ea4000c1e1900 */
[----:B--2---:R-:W-:-:S04]  /*22f0*/  I2FP.F32.U32 R0, R2 ;  /* 0x0000000200007245 */ /* 0x004fc80000201000 */
[----:B------:R-:W-:-:S04]  /*2300*/  F2FP.F16.F32.PACK_AB R0, RZ, R0 ;  /* 0x00000000ff00723e */ /* 0x000fc800000000ff */
[----:B------:R-:W-:-:S07]  /*2310*/  PRMT R23, R0, 0x7610, R23 ;  /* 0x0000761000177816 */ /* 0x000fce0000000017 */
.L_x_345:
[----:B------:R-:W-:-:S07]  /*2320*/  VIADD R16, R16, 0x80 ;  /* 0x0000008010107836 */ /* 0x000fce0000000000 */
.L_x_339:
[----:B------:R-:W-:Y:S05]  /*2330*/  BSYNC.RECONVERGENT B6 ;  /* 0x0000000000067941 */ /* 0x000fea0003800200 */
.L_x_338:
        /* <DEDUP_REMOVED lines=26> */
.L_x_378:
[----:B------:R-:W2:Y:S02]  /*24e0*/  LDG.E.U8 R2, desc[UR36][R2.64] ;  /* 0x0000002402027981 */ /* 0x000ea4000c1e1100 */
[----:B--2---:R-:W-:-:S04]  /*24f0*/  I2FP.F32.U32 R0, R2 ;  /* 0x0000000200007245 */ /* 0x004fc80000201000 */
[----:B------:R-:W-:-:S04]  /*2500*/  F2FP.F16.F32.PACK_AB R0, RZ, R0 ;  /* 0x00000000ff00723e */ /* 0x000fc800000000ff */
[----:B------:R-:W-:Y:S01]  /*2510*/  PRMT R25, R0, 0x7610, R25 ;  /* 0x0000761000197816 */ /* 0x000fe20000000019 */
[----:B------:R-:W-:Y:S06]  /*2520*/  BRA `(.L_x_380) ;  /* 0x0000000c00d47947 */ /* 0x000fec0003800000 */
.L_x_377:
        /* <DEDUP_REMOVED lines=11> */
.L_x_382:
[----:B------:R-:W2:Y:S02]  /*25e0*/  LDG.E R2, desc[UR36][R2.64] ;  /* 0x0000002402027981 */ /* 0x000ea4000c1e1900 */
[----:B--2---:R-:W-:-:S04]  /*25f0*/  I2FP.F32.S32 R0, R2 ;  /* 0x0000000200007245 */ /* 0x004fc80000201400 */
[----:B------:R-:W-:-:S04]  /*2600*/  F2FP.F16.F32.PACK_AB R0, RZ, R0 ;  /* 0x00000000ff00723e */ /* 0x000fc800000000ff */
[----:B------:R-:W-:Y:S01]  /*2610*/  PRMT R25, R0, 0x7610, R25 ;  /* 0x0000761000197816 */ /* 0x000fe20000000019 */
[----:B------:R-:W-:Y:S06]  /*2620*/  BRA `(.L_x_380) ;  /* 0x0000000c00947947 */ /* 0x000fec0003800000 */
.L_x_381:
[----:B------:R-:W2:Y:S02]  /*2630*/  LDG.E.U16 R2, desc[UR36][R2.64] ;  /* 0x0000002402027981 */ /* 0x000ea4000c1e1500 */
[----:B--2---:R-:W0:Y:S02]  /*2640*/  I2F.S16 R0, R2 ;  /* 0x0000000200007306 */ /* 0x004e240000101400 */
[----:B0-----:R-:W-:-:S04]  /*2650*/  F2FP.F16.F32.PACK_AB R0, RZ, R0 ;  /* 0x00000000ff00723e */ /* 0x001fc800000000ff */
[----:B------:R-:W-:Y:S01]  /*2660*/  PRMT R25, R0, 0x7610, R25 ;  /* 0x0000761000197816 */ /* 0x000fe20000000019 */
[----:B------:R-:W-:Y:S06]  /*2670*/  BRA `(.L_x_380) ;  /* 0x0000000c00807947 */ /* 0x000fec0003800000 */
.L_x_376:
        /* <DEDUP_REMOVED lines=9> */
.L_x_384:
[----:B------:R0:W5:Y:S01]  /*2710*/  LDG.E.U16 R25, desc[UR36][R2.64] ;  /* 0x0000002402197981 */ /* 0x000162000c1e1500 */
[----:B------:R-:W-:Y:S05]  /*2720*/  BRA `(.L_x_380) ;  /* 0x0000000c00547947 */ /* 0x000fea0003800000 */
.L_x_383:
        /* <DEDUP_REMOVED lines=9> */
.L_x_386:
[----:B------:R1:W5:Y:S01]  /*27c0*/  LDG.E.U16 R25, desc[UR36][R2.64] ;  /* 0x0000002402197981 */ /* 0x000362000c1e1500 */
[----:B------:R-:W-:Y:S05]  /*27d0*/  BRA `(.L_x_380) ;  /* 0x0000000c00287947 */ /* 0x000fea0003800000 */
.L_x_385:
        /* <DEDUP_REMOVED lines=13> */
.L_x_375:
        /* <DEDUP_REMOVED lines=14> */
.L_x_389:
        /* <DEDUP_REMOVED lines=13> */
.L_x_388:
        /* <DEDUP_REMOVED lines=27> */
.L_x_391:
        /* <DEDUP_REMOVED lines=14> */
.L_x_390:
[----:B------:R-:W2:Y:S02]  /*2cf0*/  LDG.E.U16 R0, desc[UR36][R2.64] ;  /* 0x0000002402007981 */ /* 0x000ea4000c1e1500 */
[----:B--2---:R-:W-:-:S05]  /*2d00*/  IMAD.U32 R0, R0, 0x10000, RZ ;  /* 0x0001000000007824 */ /* 0x004fca00078e00ff */
[----:B------:R-:W-:-:S04]  /*2d10*/  F2FP.F16.F32.PACK_AB R0, RZ, R0 ;  /* 0x00000000ff00723e */ /* 0x000fc800000000ff */
[----:B------:R-:W-:Y:S01]  /*2d20*/  PRMT R25, R0, 0x7610, R25 ;  /* 0x0000761000197816 */ /* 0x000fe20000000019 */
[----:B------:R-:W-:Y:S06]  /*2d30*/  BRA `(.L_x_380) ;  /* 0x0000000400d07947 */ /* 0x000fec0003800000 */
.L_x_387:
        /* <DEDUP_REMOVED lines=13> */
.L_x_394:
        /* <DEDUP_REMOVED lines=21> */
.L_x_398:
[----:B------:R-:W-:Y:S05]  /*2f60*/  BSYNC.RECONVERGENT B1 ;  /* 0x0000000000017941 */ /* 0x000fea0003800200 */
.L_x_397:
[----:B------:R-:W-:Y:S01]  /*2f70*/  IMAD.SHL.U32 R0, R0, 0x100000, RZ ;  /* 0x0010000000007824 */ /* 0x000fe200078e00ff */
[----:B------:R-:W-:-:S04]  /*2f80*/  LEA R2, R2, 0x3b800000, 0x17 ;  /* 0x3b80000002027811 */ /* 0x000fc800078eb8ff */
[----:B------:R-:W-:-:S07]  /*2f90*/  LOP3.LUT R0, R2, R0, R7, 0xfe, !PT ;  /* 0x0000000002007212 */ /* 0x000fce00078efe07 */
.L_x_396:
[----:B------:R-:W-:Y:S05]  /*2fa0*/  BSYNC.RECONVERGENT B0 ;  /* 0x0000000000007941 */ /* 0x000fea0003800200 */
.L_x_395:
[----:B------:R-:W-:-:S04]  /*2fb0*/  F2FP.F16.F32.PACK_AB R0, RZ, R0 ;  /* 0x00000000ff00723e */ /* 0x000fc800000000ff */
[----:B------:R-:W-:Y:S01]  /*2fc0*/  PRMT R25, R0, 0x7610, R25 ;  /* 0x0000761000197816 */ /* 0x000fe20000000019 */
[----:B------:R-:W-:Y:S06]  /*2fd0*/  BRA `(.L_x_380) ;  /* 0x0000000400287947 */ /* 0x000fec0003800000 */
.L_x_393:
        /* <DEDUP_REMOVED lines=21> */
.L_x_402:
[----:B------:R-:W-:Y:S05]  /*3130*/  BSYNC.RECONVERGENT B1 ;  /* 0x0000000000017941 */ /* 0x000fea0003800200 */
.L_x_401:
[----:B------:R-:W-:Y:S01]  /*3140*/  IMAD.SHL.U32 R0, R0, 0x200000, RZ ;  /* 0x0020000000007824 */ /* 0x000fe200078e00ff */
[----:B------:R-:W-:-:S04]  /*3150*/  LEA R2, R2, 0x37800000, 0x17 ;  /* 0x3780000002027811 */ /* 0x000fc800078eb8ff */
[----:B------:R-:W-:-:S07]  /*3160*/  LOP3.LUT R0, R2, R0, R7, 0xfe, !PT ;  /* 0x0000000002007212 */ /* 0x000fce00078efe07 */
.L_x_400:
[----:B------:R-:W-:Y:S05]  /*3170*/  BSYNC.RECONVERGENT B0 ;  /* 0x0000000000007941 */ /* 0x000fea0003800200 */
.L_x_399:
[----:B------:R-:W-:-:S04]  /*3180*/  F2FP.F16.F32.PACK_AB R0, RZ, R0 ;  /* 0x00000000ff00723e */ /* 0x000fc800000000ff */
[----:B------:R-:W-:Y:S01]  /*3190*/  PRMT R25, R0, 0x7610, R25 ;  /* 0x0000761000197816 */ /* 0x000fe20000000019 */
[----:B------:R-:W-:Y:S06]  /*31a0*/  BRA `(.L_x_380) ;  /* 0x0000000000b47947 */ /* 0x000fec0003800000 */
.L_x_392:
        /* <DEDUP_REMOVED lines=14> */
.L_x_406:
[----:B------:R-:W-:Y:S05]  /*3290*/  BSYNC.RECONVERGENT B0 ;  /* 0x0000000000007941 */ /* 0x000fea0003800200 */
.L_x_405:
[----:B------:R-:W-:-:S04]  /*32a0*/  F2FP.F16.F32.PACK_AB R0, RZ, R0 ;  /* 0x00000000ff00723e */ /* 0x000fc800000000ff */
[----:B------:R-:W-:Y:S01]  /*32b0*/  PRMT R25, R0, 0x7610, R25 ;  /* 0x0000761000197816 */ /* 0x000fe20000000019 */
[----:B------:R-:W-:Y:S06]  /*32c0*/  BRA `(.L_x_380) ;  /* 0x00000000006c7947 */ /* 0x000fec0003800000 */
.L_x_379:
        /* <DEDUP_REMOVED lines=16> */
.L_x_407:
[----:B------:R-:W-:Y:S01]  /*33d0*/  PRMT R25, RZ, 0x7610, R25 ;  /* 0x00007610ff197816 */ /* 0x000fe20000000019 */
[----:B------:R-:W-:Y:S06]  /*33e0*/  BRA `(.L_x_380) ;  /* 0x0000000000247947 */ /* 0x000fec0003800000 */
.L_x_404:
[----:B------:R-:W2:Y:S02]  /*33f0*/  LDG.E.64 R2, desc[UR36][R2.64] ;  /* 0x0000002402027981 */ /* 0x000ea4000c1e1b00 */
[----:B--2---:R-:W0:Y:S02]  /*3400*/  I2F.U64 R0, R2 ;  /* 0x0000000200007312 */ /* 0x004e240000301000 */
[----:B0-----:R-:W-:-:S04]  /*3410*/  F2FP.F16.F32.PACK_AB R0, RZ, R0 ;  /* 0x00000000ff00723e */ /* 0x001fc800000000ff */
[----:B------:R-:W-:Y:S01]  /*3420*/  PRMT R25, R0, 0x7610, R25 ;  /* 0x0000761000197816 */ /* 0x000fe20000000019 */
[----:B------:R-:W-:Y:S06]  /*3430*/  BRA `(.L_x_380) ;  /* 0x0000000000107947 */ /* 0x000fec0003800000 */
.L_x_403:
[----:B------:R-:W2:Y:S02]  /*3440*/  LDG.E R2, desc[UR36][R2.64] ;  /* 0x0000002402027981 */ /* 0x000ea4000c1e1900 */
[----:B--2---:R-:W-:-:S04]  /*3450*/  I2FP.F32.U32 R0, R2 ;  /* 0x0000000200007245 */ /* 0x004fc80000201000 */
[----:B------:R-:W-:-:S04]  /*3460*/  F2FP.F16.F32.PACK_AB R0, RZ, R0 ;  /* 0x00000000ff00723e */ /* 0x000fc800000000ff */
[----:B------:R-:W-:-:S07]  /*3470*/  PRMT R25, R0, 0x7610, R25 ;  /* 0x0000761000197816 */ /* 0x000fce0000000019 */
.L_x_380:
[----:B------:R-:W-:-:S07]  /*3480*/  VIADD R16, R16, 0x80 ;  /* 0x0000008010107836 */ /* 0x000fce0000000000 */
.L_x_374:
[----:B------:R-:W-:Y:S05]  /*3490*/  BSYNC.RECONVERGENT B6 ;  /* 0x0000000000067941 */ /* 0x000fea0003800200 */
.L_x_373:
[----:B------:R-:W-:Y:S01]  /*34a0*/  ISETP.GE.AND P0, PT, R16, R17, PT ;  /* 0x000000111000720c */ /* 0x000fe20003f06270 */
[----:B------:R-:W-:Y:S01]  /*34b0*/  BSSY.RECONVERGENT B6, `(.L_x_408) ;  /* 0x0000113000067945 */ /* 0x000fe20003800200 */
[----:B01----:R-:W-:-:S11]  /*34c0*/  PRMT R2, RZ, 0x7610, R2 ;  /* 0x00007610ff027816 */ /* 0x003fd60000000002 */
[----:B------:R-:W-:Y:S05]  /*34d0*/  @P0 BRA `(.L_x_409) ;  /* 0x0000001000400947 */ /* 0x000fea0003800000 */
        /* <DEDUP_REMOVED lines=22> */
.L_x_413:
[----:B------:R-:W2:Y:S02]  /*3640*/  LDG.E.U8 R4, desc[UR36][R4.64] ;  /* 0x0000002404047981 */ /* 0x000ea4000c1e1100 */
[----:B--2---:R-:W-:-:S04]  /*3650*/  I2FP.F32.U32 R0, R4 ;  /* 0x0000000400007245 */ /* 0x004fc80000201000 */
[----:B------:R-:W-:-:S04]  /*3660*/  F2FP.F16.F32.PACK_AB R0, RZ, R0 ;  /* 0x00000000ff00723e */ /* 0x000fc800000000ff */
[----:B------:R-:W-:Y:S01]  /*3670*/  PRMT R2, R0, 0x7610, R2 ;  /* 0x0000761000027816 */ /* 0x000fe20000000002 */
[----:B------:R-:W-:Y:S06]  /*3680*/  BRA `(.L_x_409) ;  /* 0x0000000c00d47947 */ /* 0x000fec0003800000 */
.L_x_412:
        /* <DEDUP_REMOVED lines=11> */
.L_x_416:
[----:B------:R-:W2:Y:S02]  /*3740*/  LDG.E R4, desc[UR36][R4.64] ;  /* 0x0000002404047981 */ /* 0x000ea4000c1e1900 */
[----:B--2---:R-:W-:-:S04]  /*3750*/  I2FP.F32.S32 R0, R4 ;  /* 0x0000000400007245 */ /* 0x004fc80000201400 */
[----:B------:R-:W-:-:S04]  /*3760*/  F2FP.F16.F32.PACK_AB R0, RZ, R0 ;  /* 0x00000000ff00723e */ /* 0x000fc800000000ff */
[----:B------:R-:W-:Y:S01]  /*3770*/  PRMT R2, R0, 0x7610, R2 ;  /* 0x0000761000027816 */ /* 0x000fe20000000002 */
[----:B------:R-:W-:Y:S06]  /*3780*/  BRA `(.L_x_409) ;  /* 0x0000000c00947947 */ /* 0x000fec0003800000 */
.L_x_415:
[----:B------:R-:W2:Y:S02]  /*3790*/  LDG.E.U16 R4, desc[UR36][R4.64] ;  /* 0x0000002404047981 */ /* 0x000ea4000c1e1500 */
[----:B--2---:R-:W0:Y:S02]  /*37a0*/  I2F.S16 R0, R4 ;  /* 0x0000000400007306 */ /* 0x004e240000101400 */
[----:B0-----:R-:W-:-:S04]  /*37b0*/  F2FP.F16.F32.PACK_AB R0, RZ, R0 ;  /* 0x00000000ff00723e */ /* 0x001fc800000000ff */
[----:B------:R-:W-:Y:S01]  /*37c0*/  PRMT R2, R0, 0x7610, R2 ;  /* 0x0000761000027816 */ /* 0x000fe20000000002 */
[----:B------:R-:W-:Y:S06]  /*37d0*/  BRA `(.L_x_409) ;  /* 0x0000000c00807947 */ /* 0x000fec0003800000 */
.L_x_411:
        /* <DEDUP_REMOVED lines=9> */
.L_x_418:
[----:B------:R0:W5:Y:S01]  /*3870*/  LDG.E.U16 R2, desc[UR36][R4.64] ;  /* 0x0000002404027981 */ /* 0x000162000c1e1500 */
[----:B------:R-:W-:Y:S05]  /*3880*/  BRA `(.L_x_409) ;  /* 0x0000000c00547947 */ /* 0x000fea0003800000 */
.L_x_417:
        /* <DEDUP_REMOVED lines=9> */
.L_x_420:
[----:B------:R1:W5:Y:S01]  /*3920*/  LDG.E.U16 R2, desc[UR36][R4.64] ;  /* 0x0000002404027981 */ /* 0x000362000c1e1500 */
[----:B------:R-:W-:Y:S05]  /*3930*/  BRA `(.L_x_409) ;  /* 0x0000000c00287947 */ /* 0x000fea0003800000 */
.L_x_419:
        /* <DEDUP_REMOVED lines=13> */
.L_x_410:
        /* <DEDUP_REMOVED lines=14> */
.L_x_423:
        /* <DEDUP_REMOVED lines=13> */
.L_x_422:
        /* <DEDUP_REMOVED lines=27> */
.L_x_425:
        /* <DEDUP_REMOVED lines=14> */
.L_x_424:
[----:B------:R-:W2:Y:S02]  /*3e50*/  LDG.E.U16 R0, desc[UR36][R4.64] ;  /* 0x0000002404007981 */ /* 0x000ea4000c1e1500 */
[----:B--2---:R-:W-:-:S05]  /*3e60*/  IMAD.U32 R0, R0, 0x10000, RZ ;  /* 0x0001000000007824 */ /* 0x004fca00078e00ff */
[----:B------:R-:W-:-:S04]  /*3e70*/  F2FP.F16.F32.PACK_AB R0, RZ, R0 ;  /* 0x00000000ff00723e */ /* 0x000fc800000000ff */
[----:B------:R-:W-:Y:S01]  /*3e80*/  PRMT R2, R0, 0x7610, R2 ;  /* 0x0000761000027816 */ /* 0x000fe20000000002 */
[----:B------:R-:W-:Y:S06]  /*3e90*/  BRA `(.L_x_409) ;  /* 0x0000000400d07947 */ /* 0x000fec0003800000 */
.L_x_421:
        /* <DEDUP_REMOVED lines=13> */
.L_x_428:
        /* <DEDUP_REMOVED lines=21> */
.L_x_432:
[----:B------:R-:W-:Y:S05]  /*40c0*/  BSYNC.RECONVERGENT B1 ;  /* 0x0000000000017941 */ /* 0x000fea0003800200 */
.L_x_431:
[----:B------:R-:W-:Y:S01]  /*40d0*/  IMAD.SHL.U32 R0, R0, 0x100000, RZ ;  /* 0x0010000000007824 */ /* 0x000fe200078e00ff */
[----:B------:R-:W-:-:S04]  /*40e0*/  LEA R2, R2, 0x3b800000, 0x17 ;  /* 0x3b80000002027811 */ /* 0x000fc800078eb8ff */
[----:B------:R-:W-:-:S07]  /*40f0*/  LOP3.LUT R0, R2, R0, R7, 0xfe, !PT ;  /* 0x0000000002007212 */ /* 0x000fce00078efe07 */
.L_x_430:
[----:B------:R-:W-:Y:S05]  /*4100*/  BSYNC.RECONVERGENT B0 ;  /* 0x0000000000007941 */ /* 0x000fea0003800200 */
.L_x_429:
[----:B------:R-:W-:-:S04]  /*4110*/  F2FP.F16.F32.PACK_AB R0, RZ, R0 ;  /* 0x00000000ff00723e */ /* 0x000fc800000000ff */
[----:B------:R-:W-:Y:S01]  /*4120*/  PRMT R2, R0, 0x7610, R2 ;  /* 0x0000761000027816 */ /* 0x000fe20000000002 */
[----:B------:R-:W-:Y:S06]  /*4130*/  BRA `(.L_x_409) ;  /* 0x0000000400287947 */ /* 0x000fec0003800000 */
.L_x_427:
        /* <DEDUP_REMOVED lines=21> */
.L_x_436:
[----:B------:R-:W-:Y:S05]  /*4290*/  BSYNC.RECONVERGENT B1 ;  /* 0x0000000000017941 */ /* 0x000fea0003800200 */
.L_x_435:
[----:B------:R-:W-:Y:S01]  /*42a0*/  IMAD.SHL.U32 R0, R0, 0x200000, RZ ;  /* 0x0020000000007824 */ /* 0x000fe200078e00ff */
[----:B------:R-:W-:-:S04]  /*42b0*/  LEA R2, R2, 0x37800000, 0x17 ;  /* 0x3780000002027811 */ /* 0x000fc800078eb8ff */
[----:B------:R-:W-:-:S07]  /*42c0*/  LOP3.LUT R0, R2, R0, R7, 0xfe, !PT ;  /* 0x0000000002007212 */ /* 0x000fce00078efe07 */
.L_x_434:
[----:B------:R-:W-:Y:S05]  /*42d0*/  BSYNC.RECONVERGENT B0 ;  /* 0x0000000000007941 */ /* 0x000fea0003800200 */
.L_x_433:
[----:B------:R-:W-:-:S04]  /*42e0*/  F2FP.F16.F32.PACK_AB R0, RZ, R0 ;  /* 0x00000000ff00723e */ /* 0x000fc800000000ff */
[----:B------:R-:W-:Y:S01]  /*42f0*/  PRMT R2, R0, 0x7610, R2 ;  /* 0x0000761000027816 */ /* 0x000fe20000000002 */
[----:B------:R-:W-:Y:S06]  /*4300*/  BRA `(.L_x_409) ;  /* 0x0000000000b47947 */ /* 0x000fec0003800000 */
.L_x_426:
        /* <DEDUP_REMOVED lines=14> */
.L_x_440:
[----:B------:R-:W-:Y:S05]  /*43f0*/  BSYNC.RECONVERGENT B0 ;  /* 0x0000000000007941 */ /* 0x000fea0003800200 */
.L_x_439:
[----:B------:R-:W-:-:S04]  /*4400*/  F2FP.F16.F32.PACK_AB R0, RZ, R0 ;  /* 0x00000000ff00723e */ /* 0x000fc800000000ff */
[----:B------:R-:W-:Y:S01]  /*4410*/  PRMT R2, R0, 0x7610, R2 ;  /* 0x0000761000027816 */ /* 0x000fe20000000002 */
[----:B------:R-:W-:Y:S06]  /*4420*/  BRA `(.L_x_409) ;  /* 0x00000000006c7947 */ /* 0x000fec0003800000 */
.L_x_414:
        /* <DEDUP_REMOVED lines=16> */
.L_x_441:
[----:B------:R-:W-:Y:S01]  /*4530*/  PRMT R2, RZ, 0x7610, R2 ;  /* 0x00007610ff027816 */ /* 0x000fe20000000002 */
[----:B------:R-:W-:Y:S06]  /*4540*/  BRA `(.L_x_409) ;  /* 0x0000000000247947 */ /* 0x000fec0003800000 */
.L_x_438:
[----:B------:R-:W2:Y:S02]  /*4550*/  LDG.E.64 R4, desc[UR36][R4.64] ;  /* 0x0000002404047981 */ /* 0x000ea4000c1e1b00 */
[----:B--2---:R-:W0:Y:S02]  /*4560*/  I2F.U64 R0, R4 ;  /* 0x0000000400007312 */ /* 0x004e240000301000 */
[----:B0-----:R-:W-:-:S04]  /*4570*/  F2FP.F16.F32.PACK_AB R0, RZ, R0 ;  /* 0x00000000ff00723e */ /* 0x001fc800000000ff */
[----:B------:R-:W-:Y:S01]  /*4580*/  PRMT R2, R0, 0x7610, R2 ;  /* 0x0000761000027816 */ /* 0x000fe20000000002 */
[----:B------:R-:W-:Y:S06]  /*4590*/  BRA `(.L_x_409) ;  /* 0x0000000000107947 */ /* 0x000fec0003800000 */
.L_x_437:
[----:B------:R-:W2:Y:S02]  /*45a0*/  LDG.E R4, desc[UR36][R4.64] ;  /* 0x0000002404047981 */ /* 0x000ea4000c1e1900 */
[----:B--2---:R-:W-:-:S04]  /*45b0*/  I2FP.F32.U32 R0, R4 ;  /* 0x0000000400007245 */ /* 0x004fc80000201000 */
[----:B------:R-:W-:-:S04]  /*45c0*/  F2FP.F16.F32.PACK_AB R0, RZ, R0 ;  /* 0x00000000ff00723e */ /* 0x000fc800000000ff */
[----:B------:R-:W-:-:S07]  /*45d0*/  PRMT R2, R0, 0x7610, R2 ;  /* 0x0000761000027816 */ /* 0x000fce0000000002 */
.L_x_409:
[----:B------:R-:W-:Y:S05]  /*45e0*/  BSYNC.RECONVERGENT B6 ;  /* 0x0000000000067941 */ /* 0x000fea0003800200 */
.L_x_408:
[----:B------:R-:W2:Y:S01]  /*45f0*/  LDC.U8 R16, c[0x0][0x3bc] ;  /* 0x0000ef00ff107b82 */ /* 0x000ea20000000000 */
[CC--:B------:R-:W-:Y:S01]  /*4600*/  ISETP.GE.AND P2, PT, R19.reuse, R17.reuse, PT ;  /* 0x000000111300720c */ /* 0x0c0fe20003f46270 */
[C---:B------:R-:W-:Y:S01]  /*4610*/  VIADD R0, R19.reuse, 0x100 ;  /* 0x0000010013007836 */ /* 0x040fe20000000000 */
[----:B------:R-:W-:Y:S01]  /*4620*/  BSSY.RECONVERGENT B0, `(.L_x_442) ;  /* 0x0000011000007945 */ /* 0x000fe20003800200 */
[C---:B01----:R-:W-:Y:S02]  /*4630*/  VIADD R4, R19.reuse, 0x180 ;  /* 0x0000018013047836 */ /* 0x043fe40000000000 */
[----:B------:R-:W-:Y:S01]  /*4640*/  VIADD R22, R19, 0x80 ;  /* 0x0000008013167836 */ /* 0x000fe20000000000 */
[-C--:B------:R-:W-:Y:S02]  /*4650*/  ISETP.GE.AND P0, PT, R0, R17.reuse, PT ;  /* 0x000000110000720c */ /* 0x080fe40003f06270 */
[-C--:B------:R-:W-:Y:S02]  /*4660*/  ISETP.GE.AND P1, PT, R4, R17.reuse, PT ;  /* 0x000000110400720c */ /* 0x080fe40003f26270 */
[----:B------:R-:W-:-:S03]  /*4670*/  ISETP.GE.AND P3, PT, R22, R17, PT ;  /* 0x000000111600720c */ /* 0x000fc60003f66270 */
[----:B------:R-:W-:Y:S10]  /*4680*/  @P2 BRA `(.L_x_443) ;  /* 0x0000000000282947 */ /* 0x000ff40003800000 */
[----:B-----5:R-:W-:Y:S01]  /*4690*/  HADD2.F32 R0, -RZ, R24.H0_H0 ;  /* 0x20000018ff007230 */ /* 0x020fe20000004100 */
[----:B------:R-:W0:Y:S04]  /*46a0*/  LDC.64 R6, c[0x0][0x390] ;  /* 0x0000e400ff067b82 */ /* 0x000e280000000a00 */
[----:B------:R-:W-:-:S13]  /*46b0*/  FSETP.NE.FTZ.AND P4, PT, |R0|, +INF , PT ;  /* 0x7f8000000000780b */ /* 0x000fda0003f95200 */
[----:B------:R-:W1:Y:S01]  /*46c0*/  @!P4 LDC.64 R4, c[0x0][0x388] ;  /* 0x0000e200ff04cb82 */ /* 0x000e620000000a00 */
[----:B------:R-:W-:-:S05]  /*46d0*/  @!P4 IMAD.MOV.U32 R3, RZ, RZ, 0x3f800000 ;  /* 0x3f800000ff03c424 */ /* 0x000fca00078e00ff */
[----:B-1----:R1:W-:Y:S04]  /*46e0*/  @!P4 STG.E desc[UR36][R4.64], R3 ;  /* 0x000000030400c986 */ /* 0x0023e8000c101924 */
[----:B0-----:R-:W3:Y:S02]  /*46f0*/  LDG.E R7, desc[UR36][R6.64] ;  /* 0x0000002406077981 */ /* 0x001ee4000c1e1900 */
[----:B---3--:R-:W-:-:S13]  /*4700*/  FSETP.NEU.FTZ.AND P4, PT, R7, 1, PT ;  /* 0x3f8000000700780b */ /* 0x008fda0003f9d000 */
[----:B------:R-:W-:-:S05]  /*4710*/  @P4 FMUL.FTZ R0, R0, R7 ;  /* 0x0000000700004220 */ /* 0x000fca0000410000 */
[----:B-1----:R-:W-:-:S07]  /*4720*/  F2FP.F16.F32.PACK_AB R0, RZ, R0 ;  /* 0x00000000ff00723e */ /* 0x002fce00000000ff */
.L_x_443:
[----:B------:R-:W-:Y:S05]  /*4730*/  BSYNC.RECONVERGENT B0 ;  /* 0x0000000000007941 */ /* 0x000fea0003800200 */
.L_x_442:
[----:B------:R-:W-:Y:S04]  /*4740*/  BSSY.RECONVERGENT B0, `(.L_x_444) ;  /* 0x000000c000007945 */ /* 0x000fe80003800200 */
[----:B------:R-:W-:Y:S05]  /*4750*/  @P3 BRA `(.L_x_445) ;  /* 0x0000000000283947 */ /* 0x000fea0003800000 */
        /* <DEDUP_REMOVED lines=10> */
.L_x_445:
[----:B------:R-:W-:Y:S05]  /*4800*/  BSYNC.RECONVERGENT B0 ;  /* 0x0000000000007941 */ /* 0x000fea0003800200 */
.L_x_444:
        /* <DEDUP_REMOVED lines=12> */
.L_x_447:
[----:B------:R-:W-:Y:S05]  /*48d0*/  BSYNC.RECONVERGENT B0 ;  /* 0x0000000000007941 */ /* 0x000fea0003800200 */
.L_x_446:
        /* <DEDUP_REMOVED lines=12> */
.L_x_449:
[----:B------:R-:W-:Y:S05]  /*49a0*/  BSYNC.RECONVERGENT B0 ;  /* 0x0000000000007941 */ /* 0x000fea0003800200 */
.L_x_448:
[----:B------:R-:W-:Y:S04]  /*49b0*/  BSSY.RECONVERGENT B6, `(.L_x_450) ;  /* 0x000010e000067945 */ /* 0x000fe80003800200 */
[----:B------:R-:W-:Y:S05]  /*49c0*/  @P2 BRA `(.L_x_451) ;  /* 0x0000001000302947 */ /* 0x000fea0003800000 */
[----:B------:R-:W0:Y:S01]  /*49d0*/  LDCU UR4, c[0x0][0x3c0] ;  /* 0x00007800ff0477ac */ /* 0x000e220008000800 */
[----:B-----5:R-:W1:Y:S01]  /*49e0*/  LDC.64 R2, c[0x0][0x3a0] ;  /* 0x0000e800ff027b82 */ /* 0x020e620000000a00 */
[----:B------:R-:W-:Y:S01]  /*49f0*/  IMAD R4, R18, 0x200, R19 ;  /* 0x0000020012047824 */ /* 0x000fe200078e0213 */
[----:B--2---:R-:W-:-:S03]  /*4a00*/  PRMT R6, R16, 0x9910, RZ ;  /* 0x0000991010067816 */ /* 0x004fc600000000ff */
[----:B0-----:R-:W-:Y:S02]  /*4a10*/  IMAD R5, R4, UR4, RZ ;  /* 0x0000000404057c24 */ /* 0x001fe4000f8e02ff */
[----:B------:R-:W-:-:S05]  /*4a20*/  IMAD.MOV.U32 R4, RZ, RZ, R6 ;  /* 0x000000ffff047224 */ /* 0x000fca00078e0006 */
[----:B------:R-:W-:Y:S02]  /*4a30*/  ISETP.GT.AND P0, PT, R4, 0x9, PT ;  /* 0x000000090400780c */ /* 0x000fe40003f04270 */
[----:B-1----:R-:W-:-:S05]  /*4a40*/  IADD3 R2, P1, PT, R5, R2, RZ ;  /* 0x0000000205027210 */ /* 0x002fca0007f3e0ff */
[----:B------:R-:W-:-:S06]  /*4a50*/  IMAD.X R3, RZ, RZ, R3, P1 ;  /* 0x000000ffff037224 */ /* 0x000fcc00008e0603 */
[----:B------:R-:W-:Y:S05]  /*4a60*/  @P0 BRA `(.L_x_452) ;  /* 0x00000004002c0947 */ /* 0x000fea0003800000 */
[----:B------:R-:W-:-:S13]  /*4a70*/  ISETP.GT.AND P0, PT, R4, 0x4, PT ;  /* 0x000000040400780c */ /* 0x000fda0003f04270 */
[----:B------:R-:W-:Y:S05]  /*4a80*/  @P0 BRA `(.L_x_453) ;  /* 0x0000000000940947 */ /* 0x000fea0003800000 */
[----:B------:R-:W-:-:S13]  /*4a90*/  ISETP.GT.AND P0, PT, R4, 0x1, PT ;  /* 0x000000010400780c */ /* 0x000fda0003f04270 */
[----:B------:R-:W-:Y:S05]  /*4aa0*/  @P0 BRA `(.L_x_454) ;  /* 0x0000000000380947 */ /* 0x000fea0003800000 */
[----:B------:R-:W-:-:S13]  /*4ab0*/  ISETP.NE.AND P0, PT, R16, RZ, PT ;  /* 0x000000ff1000720c */ /* 0x000fda0003f05270 */
[----:B------:R-:W-:Y:S05]  /*4ac0*/  @!P0 BRA `(.L_x_455) ;  /* 0x00000000001c8947 */ /* 0x000fea0003800000 */
[----:B------:R-:W-:-:S13]  /*4ad0*/  ISETP.NE.AND P0, PT, R4, 0x1, PT ;  /* 0x000000010400780c */ /* 0x000fda0003f05270 */
[----:B------:R-:W-:Y:S05]  /*4ae0*/  @P0 BRA `(.L_x_456) ;  /* 0x0000000c00380947 */ /* 0x000fea0003800000 */
[----:B------:R-:W-:Y:S02]  /*4af0*/  HADD2.F32 R0, -RZ, R0.H0_H0 ;  /* 0x20000000ff007230 */ /* 0x000fe40000004100 */
[----:B------:R-:W-:Y:S02]  /*4b00*/  IMAD.MOV.U32 R19, RZ, RZ, R22 ;  /* 0x000000ffff137224 */ /* 0x000fe400078e0016 */
[----:B------:R-:W0:Y:S02]  /*4b10*/  F2I.FTZ.TRUNC.NTZ R5, R0 ;  /* 0x0000000000057305 */ /* 0x000e24000021f100 */
[----:B0-----:R4:W-:Y:S01]  /*4b20*/  STG.E.U8 desc[UR36][R2.64], R5 ;  /* 0x0000000502007986 */ /* 0x0019e2000c101124 */
[----:B------:R-:W-:Y:S05]  /*4b30*/  BRA `(.L_x_451) ;  /* 0x0000000c00d47947 */ /* 0x000fea0003800000 */
.L_x_455:
[----:B------:R-:W-:Y:S02]  /*4b40*/  HADD2.F32 R5, -RZ, R0.H0_H0 ;  /* 0x20000000ff057230 */ /* 0x000fe40000004100 */
[----:B------:R-:W-:-:S04]  /*4b50*/  IMAD.MOV.U32 R19, RZ, RZ, R22 ;  /* 0x000000ffff137224 */ /* 0x000fc800078e0016 */
[----:B------:R-:W0:Y:S02]  /*4b60*/  F2I.S64.TRUNC R4, R5 ;  /* 0x0000000500047311 */ /* 0x000e24000020d900 */
[----:B0-----:R0:W-:Y:S01]  /*4b70*/  STG.E.U8 desc[UR36][R2.64], R4 ;  /* 0x0000000402007986 */ /* 0x0011e2000c101124 */
[----:B------:R-:W-:Y:S05]  /*4b80*/  BRA `(.L_x_451) ;  /* 0x0000000c00c07947 */ /* 0x000fea0003800000 */
.L_x_454:
[----:B------:R-:W-:-:S13]  /*4b90*/  ISETP.NE.AND P0, PT, R4, 0x2, PT ;  /* 0x000000020400780c */ /* 0x000fda0003f05270 */
[----:B------:R-:W-:Y:S05]  /*4ba0*/  @!P0 BRA `(.L_x_457) ;  /* 0x0000000000388947 */ /* 0x000fea0003800000 */
[----:B------:R-:W-:-:S13]  /*4bb0*/  ISETP.NE.AND P0, PT, R4, 0x3, PT ;  /* 0x000000030400780c */ /* 0x000fda0003f05270 */
[----:B------:R-:W-:Y:S05]  /*4bc0*/  @!P0 BRA `(.L_x_458) ;  /* 0x00000000001c8947 */ /* 0x000fea0003800000 */
[----:B------:R-:W-:-:S13]  /*4bd0*/  ISETP.NE.AND P0, PT, R4, 0x4, PT ;  /* 0x000000040400780c */ /* 0x000fda0003f05270 */
[----:B------:R-:W-:Y:S05]  /*4be0*/  @P0 BRA `(.L_x_456) ;  /* 0x0000000800f80947 */ /* 0x000fea0003800000 */
[----:B------:R-:W-:Y:S02]  /*4bf0*/  HADD2.F32 R4, -RZ, R0.H0_H0 ;  /* 0x20000000ff047230 */ /* 0x000fe40000004100 */
[----:B------:R-:W-:-:S04]  /*4c00*/  IMAD.MOV.U32 R19, RZ, RZ, R22 ;  /* 0x000000ffff137224 */ /* 0x000fc800078e0016 */
[----:B------:R-:W0:Y:S02]  /*4c10*/  F2I.S64.TRUNC R4, R4 ;  /* 0x0000000400047311 */ /* 0x000e24000020d900 */
[----:B0-----:R1:W-:Y:S01]  /*4c20*/  STG.E.64 desc[UR36][R2.64], R4 ;  /* 0x0000000402007986 */ /* 0x0013e2000c101b24 */
[----:B------:R-:W-:Y:S05]  /*4c30*/  BRA `(.L_x_451) ;  /* 0x0000000c00947947 */ /* 0x000fea0003800000 */
.L_x_458:
[----:B------:R-:W-:Y:S02]  /*4c40*/  HADD2.F32 R0, -RZ, R0.H0_H0 ;  /* 0x20000000ff007230 */ /* 0x000fe40000004100 */
[----:B------:R-:W-:Y:S02]  /*4c50*/  IMAD.MOV.U32 R19, RZ, RZ, R22 ;  /* 0x000000ffff137224 */ /* 0x000fe400078e0016 */
[----:B------:R-:W0:Y:S02]  /*4c60*/  F2I.FTZ.TRUNC.NTZ R5, R0 ;  /* 0x0000000000057305 */ /* 0x000e24000021f100 */
[----:B0-----:R3:W-:Y:S01]  /*4c70*/  STG.E desc[UR36][R2.64], R5 ;  /* 0x0000000502007986 */ /* 0x0017e2000c101924 */
[----:B------:R-:W-:Y:S05]  /*4c80*/  BRA `(.L_x_451) ;  /* 0x0000000c00807947 */ /* 0x000fea0003800000 */
.L_x_457:
[----:B------:R-:W-:Y:S02]  /*4c90*/  HADD2.F32 R0, -RZ, R0.H0_H0 ;  /* 0x20000000ff007230 */ /* 0x000fe40000004100 */
[----:B------:R-:W-:Y:S02]  /*4ca0*/  IMAD.MOV.U32 R19, RZ, RZ, R22 ;  /* 0x000000ffff137224 */ /* 0x000fe400078e0016 */
[----:B------:R-:W0:Y:S02]  /*4cb0*/  F2I.FTZ.TRUNC.NTZ R5, R0 ;  /* 0x0000000000057305 */ /* 0x000e24000021f100 */
[----:B0-----:R0:W-:Y:S01]  /*4cc0*/  STG.E.U16 desc[UR36][R2.64], R5 ;  /* 0x0000000502007986 */ /* 0x0011e2000c101524 */
[----:B------:R-:W-:Y:S05]  /*4cd0*/  BRA `(.L_x_451) ;  /* 0x0000000c006c7947 */ /* 0x000fea0003800000 */
.L_x_453:
[----:B------:R-:W-:-:S13]  /*4ce0*/  ISETP.GT.AND P0, PT, R4, 0x6, PT ;  /* 0x000000060400780c */ /* 0x000fda0003f04270 */
[----:B------:R-:W-:Y:S05]  /*4cf0*/  @P0 BRA `(.L_x_459) ;  /* 0x00000000002c0947 */ /* 0x000fea0003800000 */
[----:B------:R-:W-:-:S13]  /*4d00*/  ISETP.NE.AND P0, PT, R4, 0x5, PT ;  /* 0x000000050400780c */ /* 0x000fda0003f05270 */
[----:B------:R-:W-:Y:S05]  /*4d10*/  @!P0 BRA `(.L_x_460) ;  /* 0x0000000000188947 */ /* 0x000fea0003800000 */
[----:B------:R-:W-:-:S13]  /*4d20*/  ISETP.NE.AND P0, PT, R4, 0x6, PT ;  /* 0x000000060400780c */ /* 0x000fda0003f05270 */
[----:B------:R-:W-:Y:S05]  /*4d30*/  @P0 BRA `(.L_x_456) ;  /* 0x0000000800a40947 */ /* 0x000fea0003800000 */
[----:B------:R-:W-:Y:S02]  /*4d40*/  HADD2.F32 R5, -RZ, R0.H0_H0 ;  /* 0x20000000ff057230 */ /* 0x000fe40000004100 */
[----:B------:R-:W-:-:S03]  /*4d50*/  IMAD.MOV.U32 R19, RZ, RZ, R22 ;  /* 0x000000ffff137224 */ /* 0x000fc600078e0016 */
[----:B------:R0:W-:Y:S01]  /*4d60*/  STG.E desc[UR36][R2.64], R5 ;  /* 0x0000000502007986 */ /* 0x0001e2000c101924 */
[----:B------:R-:W-:Y:S05]  /*4d70*/  BRA `(.L_x_451) ;  /* 0x0000000c00447947 */ /* 0x000fea0003800000 */
.L_x_460:
[----:B------:R0:W-:Y:S01]  /*4d80*/  STG.E.U16 desc[UR36][R2.64], R0 ;  /* 0x0000000002007986 */ /* 0x0001e2000c101524 */
[----:B------:R-:W-:Y:S01]  /*4d90*/  IMAD.MOV.U32 R19, RZ, RZ, R22 ;  /* 0x000000ffff137224 */ /* 0x000fe200078e0016 */
[----:B------:R-:W-:Y:S06]  /*4da0*/  BRA `(.L_x_451) ;  /* 0x0000000c00387947 */ /* 0x000fec0003800000 */
.L_x_459:
[----:B------:R-:W-:-:S13]  /*4db0*/  ISETP.NE.AND P0, PT, R4, 0x7, PT ;  /* 0x000000070400780c */ /* 0x000fda0003f05270 */
[----:B------:R-:W-:Y:S05]  /*4dc0*/  @!P0 BRA `(.L_x_461) ;  /* 0x00000000003c8947 */ /* 0x000fea0003800000 */
[----:B------:R-:W-:-:S13]  /*4dd0*/  ISETP.NE.AND P0, PT, R4, 0x8, PT ;  /* 0x000000080400780c */ /* 0x000fda0003f05270 */
[----:B------:R-:W-:Y:S05]  /*4de0*/  @!P0 BRA `(.L_x_462) ;  /* 0x00000000001c8947 */ /* 0x000fea0003800000 */
[----:B------:R-:W-:-:S13]  /*4df0*/  ISETP.NE.AND P0, PT, R4, 0x9, PT ;  /* 0x000000090400780c */ /* 0x000fda0003f05270 */
[----:B------:R-:W-:Y:S05]  /*4e00*/  @P0 BRA `(.L_x_456) ;  /* 0x0000000800700947 */ /* 0x000fea0003800000 */
[----:B------:R-:W-:Y:S02]  /*4e10*/  HADD2.F32 R4, -RZ, R0.H0_H0 ;  /* 0x20000000ff047230 */ /* 0x000fe40000004100 */
[----:B------:R-:W-:Y:S02]  /*4e20*/  IMAD.MOV.U32 R5, RZ, RZ, RZ ;  /* 0x000000ffff057224 */ /* 0x000fe400078e00ff */
[----:B------:R-:W-:-:S03]  /*4e30*/  IMAD.MOV.U32 R19, RZ, RZ, R22 ;  /* 0x000000ffff137224 */ /* 0x000fc600078e0016 */
[----:B------:R0:W-:Y:S01]  /*4e40*/  STG.E.64 desc[UR36][R2.64], R4 ;  /* 0x0000000402007986 */ /* 0x0001e2000c101b24 */
[----:B------:R-:W-:Y:S05]  /*4e50*/  BRA `(.L_x_451) ;  /* 0x0000000c000c7947 */ /* 0x000fea0003800000 */
.L_x_462:
[----:B------:R-:W-:Y:S02]  /*4e60*/  HADD2.F32 R0, -RZ, R0.H0_H0 ;  /* 0x20000000ff007230 */ /* 0x000fe40000004100 */
[----:B------:R-:W-:-:S03]  /*4e70*/  IMAD.MOV.U32 R19, RZ, RZ, R22 ;  /* 0x000000ffff137224 */ /* 0x000fc600078e0016 */
[----:B------:R-:W-:-:S04]  /*4e80*/  F2FP.F16.F32.PACK_AB R0, RZ, R0 ;  /* 0x00000000ff00723e */ /* 0x000fc800000000ff */
[----:B------:R-:W-:-:S05]  /*4e90*/  PRMT R0, R0, 0x5410, RZ ;  /* 0x0000541000007816 */ /* 0x000fca00000000ff */
[----:B------:R0:W-:Y:S01]  /*4ea0*/  STG.E desc[UR36][R2.64], R0 ;  /* 0x0000000002007986 */ /* 0x0001e2000c101924 */
[----:B------:R-:W-:Y:S05]  /*4eb0*/  BRA `(.L_x_451) ;  /* 0x0000000800f47947 */ /* 0x000fea0003800000 */
.L_x_461:
[----:B------:R-:W-:Y:S02]  /*4ec0*/  HADD2.F32 R4, -RZ, R0.H0_H0 ;  /* 0x20000000ff047230 */ /* 0x000fe40000004100 */
[----:B------:R-:W-:-:S03]  /*4ed0*/  IMAD.MOV.U32 R19, RZ, RZ, R22 ;  /* 0x000000ffff137224 */ /* 0x000fc600078e0016 */
[----:B------:R-:W-:-:S06]  /*4ee0*/  FMUL.FTZ R4, R4, 1 ;  /* 0x3f80000004047820 */ /* 0x000fcc0000410000 */
[----:B------:R-:W0:Y:S02]  /*4ef0*/  F2F.F64.F32 R4, R4 ;  /* 0x0000000400047310 */ /* 0x000e240000201800 */
[----:B0-----:R0:W-:Y:S01]  /*4f00*/  STG.E.64 desc[UR36][R2.64], R4 ;  /* 0x0000000402007986 */ /* 0x0011e2000c101b24 */
[----:B------:R-:W-:Y:S05]  /*4f10*/  BRA `(.L_x_451) ;  /* 0x0000000800dc7947 */ /* 0x000fea0003800000 */
.L_x_452:
[----:B------:R-:W-:-:S13]  /*4f20*/  ISETP.GT.AND P0, PT, R4, 0x18, PT ;  /* 0x000000180400780c */ /* 0x000fda0003f04270 */
[----:B------:R-:W-:Y:S05]  /*4f30*/  @P0 BRA `(.L_x_463) ;  /* 0x0000000400100947 */ /* 0x000fea0003800000 */
        /* <DEDUP_REMOVED lines=8> */
[----:B------:R-:W-:-:S04]  /*4fc0*/  FSETP.NEU.FTZ.AND P0, PT, R0, RZ, PT ;  /* 0x000000ff0000720b */ /* 0x000fc80003f1d000 */
[----:B------:R-:W-:-:S05]  /*4fd0*/  SEL R5, RZ, 0x1, !P0 ;  /* 0x00000001ff057807 */ /* 0x000fca0004000000 */
[----:B------:R0:W-:Y:S01]  /*4fe0*/  STG.E.U8 desc[UR36][R2.64], R5 ;  /* 0x0000000502007986 */ /* 0x0001e2000c101124 */
[----:B------:R-:W-:Y:S05]  /*4ff0*/  BRA `(.L_x_451) ;  /* 0x0000000800a47947 */ /* 0x000fea0003800000 */
.L_x_465:
[----:B------:R-:W-:Y:S01]  /*5000*/  HADD2.F32 R0, -RZ, R0.H0_H0 ;  /* 0x20000000ff007230 */ /* 0x000fe20000004100 */
[----:B------:R-:W-:Y:S01]  /*5010*/  CS2R R6, SRZ ;  /* 0x0000000000067805 */ /* 0x000fe2000001ff00 */
[----:B------:R-:W-:-:S03]  /*5020*/  IMAD.MOV.U32 R19, RZ, RZ, R22 ;  /* 0x000000ffff137224 */ /* 0x000fc600078e0016 */
[----:B------:R-:W-:-:S04]  /*5030*/  FMUL.FTZ R0, R0, 1 ;  /* 0x3f80000000007820 */ /* 0x000fc80000410000 */
[----:B------:R-:W0:Y:S02]  /*5040*/  F2F.F64.F32 R4, R0 ;  /* 0x0000000000047310 */ /* 0x000e240000201800 */
[----:B0-----:R0:W-:Y:S01]  /*5050*/  STG.E.128 desc[UR36][R2.64], R4 ;  /* 0x0000000402007986 */ /* 0x0011e2000c101d24 */
[----:B------:R-:W-:Y:S05]  /*5060*/  BRA `(.L_x_451) ;  /* 0x0000000800887947 */ /* 0x000fea0003800000 */
.L_x_464:
[----:B------:R-:W-:-:S13]  /*5070*/  ISETP.NE.AND P0, PT, R4, 0xf, PT ;  /* 0x0000000f0400780c */ /* 0x000fda0003f05270 */
[----:B------:R-:W-:Y:S05]  /*5080*/  @!P0 BRA `(.L_x_466) ;  /* 0x0000000000a88947 */ /* 0x000fea0003800000 */
[----:B------:R-:W-:-:S13]  /*5090*/  ISETP.NE.AND P0, PT, R4, 0x17, PT ;  /* 0x000000170400780c */ /* 0x000fda0003f05270 */
[----:B------:R-:W-:Y:S05]  /*50a0*/  @!P0 BRA `(.L_x_467) ;  /* 0x0000000000508947 */ /* 0x000fea0003800000 */
[----:B------:R-:W-:-:S13]  /*50b0*/  ISETP.NE.AND P0, PT, R4, 0x18, PT ;  /* 0x000000180400780c */ /* 0x000fda0003f05270 */
[----:B------:R-:W-:Y:S05]  /*50c0*/  @P0 BRA `(.L_x_456) ;  /* 0x0000000400c00947 */ /* 0x000fea0003800000 */
        /* <DEDUP_REMOVED lines=13> */
.L_x_469:
[----:B------:R-:W-:Y:S05]  /*51a0*/  BSYNC.RECONVERGENT B0 ;  /* 0x0000000000007941 */ /* 0x000fea0003800200 */
.L_x_468:
[----:B------:R-:W-:Y:S01]  /*51b0*/  LOP3.LUT R5, R0, 0x80, R5, 0xf8, !PT ;  /* 0x0000008000057812 */ /* 0x000fe200078ef805 */
[----:B------:R-:W-:-:S04]  /*51c0*/  IMAD.MOV.U32 R19, RZ, RZ, R22 ;  /* 0x000000ffff137224 */ /* 0x000fc800078e0016 */
[----:B------:R0:W-:Y:S01]  /*51d0*/  STG.E.U8 desc[UR36][R2.64], R5 ;  /* 0x0000000502007986 */ /* 0x0001e2000c101124 */
[----:B------:R-:W-:Y:S05]  /*51e0*/  BRA `(.L_x_451) ;  /* 0x0000000800287947 */ /* 0x000fea0003800000 */
.L_x_467:
[----:B------:R-:W-:Y:S01]  /*51f0*/  HADD2.F32 R7, -RZ, R0.H0_H0 ;  /* 0x20000000ff077230 */ /* 0x000fe20000004100 */
[----:B------:R-:W-:Y:S04]  /*5200*/  BSSY.RECONVERGENT B0, `(.L_x_470) ;  /* 0x000000e000007945 */ /* 0x000fe80003800200 */
[----:B------:R-:W-:Y:S02]  /*5210*/  LOP3.LUT R6, R7, 0x7fffffff, RZ, 0xc0, !PT ;  /* 0x7fffffff07067812 */ /* 0x000fe400078ec0ff */
[----:B------:R-:W-:Y:S02]  /*5220*/  SHF.R.U32.HI R5, RZ, 0x18, R7 ;  /* 0x00000018ff057819 */ /* 0x000fe40000011607 */
[----:B------:R-:W-:-:S13]  /*5230*/  ISETP.GE.U32.AND P1, PT, R6, 0x47800000, PT ;  /* 0x478000000600780c */ /* 0x000fda0003f26070 */
[----:B------:R-:W-:Y:S01]  /*5240*/  @P1 IMAD.MOV.U32 R0, RZ, RZ, 0x7f ;  /* 0x0000007fff001424 */ /* 0x000fe200078e00ff */
[----:B------:R-:W-:-:S04]  /*5250*/  @P1 ISETP.GT.U32.AND P0, PT, R6, 0x7f800000, PT ;  /* 0x7f8000000600180c */ /* 0x000fc80003f04070 */
[----:B------:R-:W-:Y:S01]  /*5260*/  @P1 SEL R0, R0, 0x7c, P0 ;  /* 0x0000007c00001807 */ /* 0x000fe20000000000 */
[----:B------:R-:W-:Y:S08]  /*5270*/  @P1 BRA `(.L_x_471) ;  /* 0x0000000000181947 */ /* 0x000ff00003800000 */
[----:B------:R-:W-:-:S13]  /*5280*/  ISETP.GT.U32.AND P0, PT, R6, 0x387fffff, PT ;  /* 0x387fffff0600780c */ /* 0x000fda0003f04070 */
[----:B------:R-:W-:-:S04]  /*5290*/  @P0 SHF.R.U32.HI R0, RZ, 0x15, R7 ;  /* 0x00000015ff000819 */ /* 0x000fc80000011607 */
[----:B------:R-:W-:Y:S01]  /*52a0*/  @P0 LOP3.LUT R4, R0, 0x1, RZ, 0xc0, !PT ;  /* 0x0000000100040812 */ /* 0x000fe200078ec0ff */
[----:B------:R-:W-:-:S03]  /*52b0*/  @!P0 FADD.FTZ R0, R6, 128 ;  /* 0x4300000006008421 */ /* 0x000fc60000010000 */
[----:B------:R-:W-:-:S04]  /*52c0*/  @P0 IADD3 R4, PT, PT, R7, 0x80fffff, R4 ;  /* 0x080fffff07040810 */ /* 0x000fc80007ffe004 */
[----:B------:R-:W-:-:S07]  /*52d0*/  @P0 SHF.R.U32.HI R0, RZ, 0x15, R4 ;  /* 0x00000015ff000819 */ /* 0x000fce0000011604 */
.L_x_471:
[----:B------:R-:W-:Y:S05]  /*52e0*/  BSYNC.RECONVERGENT B0 ;  /* 0x0000000000007941 */ /* 0x000fea0003800200 */
.L_x_470:
[----:B------:R-:W-:Y:S01]  /*52f0*/  LOP3.LUT R5, R0, 0x80, R5, 0xf8, !PT ;  /* 0x0000008000057812 */ /* 0x000fe200078ef805 */
[----:B------:R-:W-:-:S04]  /*5300*/  IMAD.MOV.U32 R19, RZ, RZ, R22 ;  /* 0x000000ffff137224 */ /* 0x000fc800078e0016 */
[----:B------:R0:W-:Y:S01]  /*5310*/  STG.E.U8 desc[UR36][R2.64], R5 ;  /* 0x0000000502007986 */ /* 0x0001e2000c101124 */
[----:B------:R-:W-:Y:S05]  /*5320*/  BRA `(.L_x_451) ;  /* 0x0000000400d87947 */ /* 0x000fea0003800000 */
.L_x_466:
[----:B------:R-:W-:Y:S02]  /*5330*/  HADD2.F32 R0, -RZ, R0.H0_H0 ;  /* 0x20000000ff007230 */ /* 0x000fe40000004100 */
[----:B------:R-:W-:-:S03]  /*5340*/  IMAD.MOV.U32 R19, RZ, RZ, R22 ;  /* 0x000000ffff137224 */ /* 0x000fc600078e0016 */
[----:B------:R-:W-:-:S05]  /*5350*/  F2FP.BF16.F32.PACK_AB R0, RZ, R0 ;  /* 0x00000000ff00723e */ /* 0x000fca00000010ff */
[----:B------:R0:W-:Y:S01]  /*5360*/  STG.E.U16 desc[UR36][R2.64], R0 ;  /* 0x0000000002007986 */ /* 0x0001e2000c101524 */
[----:B------:R-:W-:Y:S05]  /*5370*/  BRA `(.L_x_451) ;  /* 0x0000000400c47947 */ /* 0x000fea0003800000 */
.L_x_463:
[----:B------:R-:W-:-:S13]  /*5380*/  ISETP.GT.AND P0, PT, R4, 0x1b, PT ;  /* 0x0000001b0400780c */ /* 0x000fda0003f04270 */
[----:B------:R-:W-:Y:S05]  /*5390*/  @P0 BRA `(.L_x_472) ;  /* 0x0000000000f40947 */ /* 0x000fea0003800000 */
        /* <DEDUP_REMOVED lines=8> */
[----:B------:R-:W0:Y:S02]  /*5420*/  F2I.FTZ.U32.TRUNC.NTZ R5, R5 ;  /* 0x0000000500057305 */ /* 0x000e24000021f000 */
[----:B0-----:R0:W-:Y:S01]  /*5430*/  STG.E.U16 desc[UR36][R2.64], R5 ;  /* 0x0000000502007986 */ /* 0x0011e2000c101524 */
[----:B------:R-:W-:Y:S05]  /*5440*/  BRA `(.L_x_451) ;  /* 0x0000000400907947 */ /* 0x000fea0003800000 */
.L_x_474:
        /* <DEDUP_REMOVED lines=13> */
.L_x_477:
[----:B------:R-:W-:-:S04]  /*5520*/  SHF.R.U32.HI R0, RZ, 0x14, R5 ;  /* 0x00000014ff007819 */ /* 0x000fc80000011605 */
[----:B------:R-:W-:-:S04]  /*5530*/  LOP3.LUT R0, R0, 0x1, RZ, 0xc0, !PT ;  /* 0x0000000100007812 */ /* 0x000fc800078ec0ff */
[----:B------:R-:W-:-:S04]  /*5540*/  IADD3 R0, PT, PT, R5, 0x487ffff, R0 ;  /* 0x0487ffff05007810 */ /* 0x000fc80007ffe000 */
[----:B------:R-:W-:-:S04]  /*5550*/  SHF.R.U32.HI R0, RZ, 0x14, R0 ;  /* 0x00000014ff007819 */ /* 0x000fc80000011600 */
[----:B------:R-:W-:-:S07]  /*5560*/  LOP3.LUT R4, R0, 0xff, RZ, 0xc0, !PT ;  /* 0x000000ff00047812 */ /* 0x000fce00078ec0ff */
.L_x_478:
[----:B------:R-:W-:-:S04]  /*5570*/  SHF.R.U32.HI R5, RZ, 0x18, R5 ;  /* 0x00000018ff057819 */ /* 0x000fc80000011605 */
[----:B------:R-:W-:-:S04]  /*5580*/  LOP3.LUT R4, R4, 0x80, R5, 0xf8, !PT ;  /* 0x0000008004047812 */ /* 0x000fc800078ef805 */
[----:B------:R-:W-:-:S07]  /*5590*/  PRMT R0, R4, 0x7610, R0 ;  /* 0x0000761004007816 */ /* 0x000fce0000000000 */
.L_x_476:
[----:B------:R-:W-:Y:S05]  /*55a0*/  BSYNC.RECONVERGENT B0 ;  /* 0x0000000000007941 */ /* 0x000fea0003800200 */
.L_x_475:
[----:B------:R0:W-:Y:S01]  /*55b0*/  STG.E.U8 desc[UR36][R2.64], R0 ;  /* 0x0000000002007986 */ /* 0x0001e2000c101124 */
[----:B------:R-:W-:Y:S01]  /*55c0*/  IMAD.MOV.U32 R19, RZ, RZ, R22 ;  /* 0x000000ffff137224 */ /* 0x000fe200078e0016 */
[----:B------:R-:W-:Y:S06]  /*55d0*/  BRA `(.L_x_451) ;  /* 0x00000004002c7947 */ /* 0x000fec0003800000 */
.L_x_473:
        /* <DEDUP_REMOVED lines=13> */
.L_x_481:
[----:B------:R-:W-:-:S04]  /*56b0*/  SHF.R.U32.HI R0, RZ, 0x15, R5 ;  /* 0x00000015ff007819 */ /* 0x000fc80000011605 */
[----:B------:R-:W-:-:S04]  /*56c0*/  LOP3.LUT R0, R0, 0x1, RZ, 0xc0, !PT ;  /* 0x0000000100007812 */ /* 0x000fc800078ec0ff */
[----:B------:R-:W-:-:S04]  /*56d0*/  IADD3 R0, PT, PT, R5, 0x88fffff, R0 ;  /* 0x088fffff05007810 */ /* 0x000fc80007ffe000 */
[----:B------:R-:W-:-:S04]  /*56e0*/  SHF.R.U32.HI R0, RZ, 0x15, R0 ;  /* 0x00000015ff007819 */ /* 0x000fc80000011600 */
[----:B------:R-:W-:-:S07]  /*56f0*/  LOP3.LUT R4, R0, 0xff, RZ, 0xc0, !PT ;  /* 0x000000ff00047812 */ /* 0x000fce00078ec0ff */
.L_x_482:
[----:B------:R-:W-:-:S04]  /*5700*/  SHF.R.U32.HI R5, RZ, 0x18, R5 ;  /* 0x00000018ff057819 */ /* 0x000fc80000011605 */
[----:B------:R-:W-:-:S04]  /*5710*/  LOP3.LUT R4, R4, 0x80, R5, 0xf8, !PT ;  /* 0x0000008004047812 */ /* 0x000fc800078ef805 */
[----:B------:R-:W-:-:S07]  /*5720*/  PRMT R0, R4, 0x7610, R0 ;  /* 0x0000761004007816 */ /* 0x000fce0000000000 */
.L_x_480:
[----:B------:R-:W-:Y:S05]  /*5730*/  BSYNC.RECONVERGENT B0 ;  /* 0x0000000000007941 */ /* 0x000fea0003800200 */
.L_x_479:
[----:B------:R0:W-:Y:S01]  /*5740*/  STG.E.U8 desc[UR36][R2.64], R0 ;  /* 0x0000000002007986 */ /* 0x0001e2000c101124 */
[----:B------:R-:W-:Y:S01]  /*5750*/  IMAD.MOV.U32 R19, RZ, RZ, R22 ;  /* 0x000000ffff137224 */ /* 0x000fe200078e0016 */
[----:B------:R-:W-:Y:S06]  /*5760*/  BRA `(.L_x_451) ;  /* 0x0000000000c87947 */ /* 0x000fec0003800000 */
.L_x_472:
[----:B------:R-:W-:-:S13]  /*5770*/  ISETP.NE.AND P0, PT, R4, 0x1c, PT ;  /* 0x0000001c0400780c */ /* 0x000fda0003f05270 */
[----:B------:R-:W-:Y:S05]  /*5780*/  @!P0 BRA `(.L_x_483) ;  /* 0x0000000000b08947 */ /* 0x000fea0003800000 */
[----:B------:R-:W-:-:S13]  /*5790*/  ISETP.NE.AND P0, PT, R4, 0x1d, PT ;  /* 0x0000001d0400780c */ /* 0x000fda0003f05270 */
[----:B------:R-:W-:Y:S05]  /*57a0*/  @!P0 BRA `(.L_x_484) ;  /* 0x0000000000948947 */ /* 0x000fea0003800000 */
[----:B------:R-:W-:-:S13]  /*57b0*/  ISETP.NE.AND P0, PT, R4, 0x2c, PT ;  /* 0x0000002c0400780c */ /* 0x000fda0003f05270 */
[----:B------:R-:W-:Y:S05]  /*57c0*/  @!P0 BRA `(.L_x_485) ;  /* 0x0000000000488947 */ /* 0x000fea0003800000 */
.L_x_456:
        /* <DEDUP_REMOVED lines=16> */
.L_x_486:
[----:B------:R-:W-:Y:S01]  /*58d0*/  IMAD.MOV.U32 R19, RZ, RZ, R22 ;  /* 0x000000ffff137224 */ /* 0x000fe200078e0016 */
[----:B------:R-:W-:Y:S06]  /*58e0*/  BRA `(.L_x_451) ;  /* 0x0000000000687947 */ /* 0x000fec0003800000 */
.L_x_485:
[----:B------:R-:W-:Y:S02]  /*58f0*/  HADD2.F32 R5, -RZ, R0.H0_H0 ;  /* 0x20000000ff057230 */ /* 0x000fe40000004100 */
[----:B------:R-:W-:-:S03]  /*5900*/  IMAD.MOV.U32 R19, RZ, RZ, R22 ;  /* 0x000000ffff137224 */ /* 0x000fc600078e0016 */
        /* <DEDUP_REMOVED lines=11> */
[----:B------:R-:W-:-:S04]  /*59c0*/  @!P0 IMAD.MOV R0, RZ, RZ, R6 ;  /* 0x000000ffff008224 */ /* 0x000fc800078e0206 */
[----:B------:R-:W-:-:S05]  /*59d0*/  @P2 IMAD.MOV.U32 R5, RZ, RZ, R0 ;  /* 0x000000ffff052224 */ /* 0x000fca00078e0000 */
[----:B------:R0:W-:Y:S01]  /*59e0*/  STG.E.U8 desc[UR36][R2.64], R5 ;  /* 0x0000000502007986 */ /* 0x0001e2000c101124 */
[----:B------:R-:W-:Y:S05]  /*59f0*/  BRA `(.L_x_451) ;  /* 0x0000000000247947 */ /* 0x000fea0003800000 */
.L_x_484:
[----:B------:R-:W-:Y:S02]  /*5a00*/  HADD2.F32 R4, -RZ, R0.H0_H0 ;  /* 0x20000000ff047230 */ /* 0x000fe40000004100 */
[----:B------:R-:W-:-:S04]  /*5a10*/  IMAD.MOV.U32 R19, RZ, RZ, R22 ;  /* 0x000000ffff137224 */ /* 0x000fc800078e0016 */
[----:B------:R-:W0:Y:S02]  /*5a20*/  F2I.U64.TRUNC R4, R4 ;  /* 0x0000000400047311 */ /* 0x000e24000020d800 */
[----:B0-----:R0:W-:Y:S01]  /*5a30*/  STG.E.64 desc[UR36][R2.64], R4 ;  /* 0x0000000402007986 */ /* 0x0011e2000c101b24 */
[----:B------:R-:W-:Y:S05]  /*5a40*/  BRA `(.L_x_451) ;  /* 0x0000000000107947 */ /* 0x000fea0003800000 */
.L_x_483:
[----:B------:R-:W-:Y:S02]  /*5a50*/  HADD2.F32 R0, -RZ, R0.H0_H0 ;  /* 0x20000000ff007230 */ /* 0x000fe40000004100 */
[----:B------:R-:W-:Y:S02]  /*5a60*/  IMAD.MOV.U32 R19, RZ, RZ, R22 ;  /* 0x000000ffff137224 */ /* 0x000fe400078e0016 */
[----:B------:R-:W0:Y:S02]  /*5a70*/  F2I.FTZ.U32.TRUNC.NTZ R5, R0 ;  /* 0x0000000000057305 */ /* 0x000e24000021f000 */
[----:B0-----:R0:W-:Y:S03]  /*5a80*/  STG.E desc[UR36][R2.64], R5 ;  /* 0x0000000502007986 */ /* 0x0011e6000c101924 */
.L_x_451:
[----:B------:R-:W-:Y:S05]  /*5a90*/  BSYNC.RECONVERGENT B6 ;  /* 0x0000000000067941 */ /* 0x000fea0003800200 */
.L_x_450:
[----:B------:R-:W-:Y:S01]  /*5aa0*/  ISETP.GE.AND P0, PT, R19, R17, PT ;  /* 0x000000111300720c */ /* 0x000fe20003f06270 */
[----:B------:R-:W-:-:S12]  /*5ab0*/  BSSY.RECONVERGENT B6, `(.L_x_487) ;  /* 0x00001f0000067945 */ /* 0x000fd80003800200 */
[----:B------:R-:W-:Y:S05]  /*5ac0*/  @P0 BRA `(.L_x_488) ;  /* 0x0000001c00b80947 */ /* 0x000fea0003800000 */
[----:B------:R-:W2:Y:S01]  /*5ad0*/  LDCU UR4, c[0x0][0x3c0] ;  /* 0x00007800ff0477ac */ /* 0x000ea20008000800 */
[----:B01-345:R-:W0:Y:S01]  /*5ae0*/  LDC.64 R2, c[0x0][0x3a0] ;  /* 0x0000e800ff027b82 */ /* 0x03be220000000a00 */
[----:B------:R-:W-:Y:S01]  /*5af0*/  IMAD R0, R18, 0x200, R19 ;  /* 0x0000020012007824 */ /* 0x000fe200078e0213 */
[----:B--2---:R-:W-:-:S03]  /*5b00*/  PRMT R4, R16, 0x9910, RZ ;  /* 0x0000991010047816 */ /* 0x004fc600000000ff */
[----:B------:R-:W-:Y:S02]  /*5b10*/  IMAD R5, R0, UR4, RZ ;  /* 0x0000000400057c24 */ /* 0x000fe4000f8e02ff */
[----:B------:R-:W-:-:S05]  /*5b20*/  IMAD.MOV.U32 R0, RZ, RZ, R4 ;  /* 0x000000ffff007224 */ /* 0x000fca00078e0004 */
[----:B------:R-:W-:Y:S02]  /*5b30*/  ISETP.GT.AND P1, PT, R0, 0x9, PT ;  /* 0x000000090000780c */ /* 0x000fe40003f24270 */
[----:B0-----:R-:W-:-:S05]  /*5b40*/  IADD3 R2, P0, PT, R5, R2, RZ ;  /* 0x0000000205027210 */ /* 0x001fca0007f1e0ff */
        /* <DEDUP_REMOVED lines=10> */
[----:B------:R-:W-:-:S04]  /*5bf0*/  HADD2.F32 R26, -RZ, R26.H0_H0 ;  /* 0x2000001aff1a7230 */ /* 0x000fc80000004100 */
[----:B------:R-:W0:Y:S02]  /*5c00*/  F2I.FTZ.TRUNC.NTZ R5, R26 ;  /* 0x0000001a00057305 */ /* 0x000e24000021f100 */
[----:B0-----:R4:W-:Y:S01]  /*5c10*/  STG.E.U8 desc[UR36][R2.64], R5 ;  /* 0x0000000502007986 */ /* 0x0019e2000c101124 */
[----:B------:R-:W-:Y:S05]  /*5c20*/  BRA `(.L_x_494) ;  /* 0x0000000c007c7947 */ /* 0x000fea0003800000 */
.L_x_492:
[----:B------:R-:W-:-:S06]  /*5c30*/  HADD2.F32 R5, -RZ, R26.H0_H0 ;  /* 0x2000001aff057230 */ /* 0x000fcc0000004100 */
[----:B------:R-:W0:Y:S02]  /*5c40*/  F2I.S64.TRUNC R4, R5 ;  /* 0x0000000500047311 */ /* 0x000e24000020d900 */
[----:B0-----:R3:W-:Y:S01]  /*5c50*/  STG.E.U8 desc[UR36][R2.64], R4 ;  /* 0x0000000402007986 */ /* 0x0017e2000c101124 */
[----:B------:R-:W-:Y:S05]  /*5c60*/  BRA `(.L_x_494) ;  /* 0x0000000c006c7947 */ /* 0x000fea0003800000 */
.L_x_491:
[----:B------:R-:W-:-:S13]  /*5c70*/  ISETP.NE.AND P0, PT, R0, 0x2, PT ;  /* 0x000000020000780c */ /* 0x000fda0003f05270 */
[----:B------:R-:W-:Y:S05]  /*5c80*/  @!P0 BRA `(.L_x_495) ;  /* 0x0000000000308947 */ /* 0x000fea0003800000 */
[----:B------:R-:W-:-:S13]  /*5c90*/  ISETP.NE.AND P0, PT, R0, 0x3, PT ;  /* 0x000000030000780c */ /* 0x000fda0003f05270 */
[----:B------:R-:W-:Y:S05]  /*5ca0*/  @!P0 BRA `(.L_x_496) ;  /* 0x0000000000188947 */ /* 0x000fea0003800000 */
[----:B------:R-:W-:-:S13]  /*5cb0*/  ISETP.NE.AND P0, PT, R0, 0x4, PT ;  /* 0x000000040000780c */ /* 0x000fda0003f05270 */
[----:B------:R-:W-:Y:S05]  /*5cc0*/  @P0 BRA `(.L_x_493) ;  /* 0x0000000800700947 */ /* 0x000fea0003800000 */
[----:B------:R-:W-:-:S06]  /*5cd0*/  HADD2.F32 R4, -RZ, R26.H0_H0 ;  /* 0x2000001aff047230 */ /* 0x000fcc0000004100 */
[----:B------:R-:W0:Y:S02]  /*5ce0*/  F2I.S64.TRUNC R4, R4 ;  /* 0x0000000400047311 */ /* 0x000e24000020d900 */
[----:B0-----:R1:W-:Y:S01]  /*5cf0*/  STG.E.64 desc[UR36][R2.64], R4 ;  /* 0x0000000402007986 */ /* 0x0013e2000c101b24 */
[----:B------:R-:W-:Y:S05]  /*5d00*/  BRA `(.L_x_494) ;  /* 0x0000000c00447947 */ /* 0x000fea0003800000 */
.L_x_496:
[----:B------:R-:W-:-:S04]  /*5d10*/  HADD2.F32 R26, -RZ, R26.H0_H0 ;  /* 0x2000001aff1a7230 */ /* 0x000fc80000004100 */
[----:B------:R-:W0:Y:S02]  /*5d20*/  F2I.FTZ.TRUNC.NTZ R5, R26 ;  /* 0x0000001a00057305 */ /* 0x000e24000021f100 */
[----:B0-----:R2:W-:Y:S01]  /*5d30*/  STG.E desc[UR36][R2.64], R5 ;  /* 0x0000000502007986 */ /* 0x0015e2000c101924 */
[----:B------:R-:W-:Y:S05]  /*5d40*/  BRA `(.L_x_494) ;  /* 0x0000000c00347947 */ /* 0x000fea0003800000 */
.L_x_495:
[----:B------:R-:W-:-:S04]  /*5d50*/  HADD2.F32 R26, -RZ, R26.H0_H0 ;  /* 0x2000001aff1a7230 */ /* 0x000fc80000004100 */
[----:B------:R-:W0:Y:S02]  /*5d60*/  F2I.FTZ.TRUNC.NTZ R5, R26 ;  /* 0x0000001a00057305 */ /* 0x000e24000021f100 */
[----:B0-----:R0:W-:Y:S01]  /*5d70*/  STG.E.U16 desc[UR36][R2.64], R5 ;  /* 0x0000000502007986 */ /* 0x0011e2000c101524 */
[----:B------:R-:W-:Y:S05]  /*5d80*/  BRA `(.L_x_494) ;  /* 0x0000000c00247947 */ /* 0x000fea0003800000 */
.L_x_490:
[----:B------:R-:W-:-:S13]  /*5d90*/  ISETP.GT.AND P0, PT, R0, 0x6, PT ;  /* 0x000000060000780c */ /* 0x000fda0003f04270 */
[----:B------:R-:W-:Y:S05]  /*5da0*/  @P0 BRA `(.L_x_497) ;  /* 0x0000000000240947 */ /* 0x000fea0003800000 */
[----:B------:R-:W-:-:S13]  /*5db0*/  ISETP.NE.AND P0, PT, R0, 0x5, PT ;  /* 0x000000050000780c */ /* 0x000fda0003f05270 */
[----:B------:R-:W-:Y:S05]  /*5dc0*/  @!P0 BRA `(.L_x_498) ;  /* 0x0000000000148947 */ /* 0x000fea0003800000 */
[----:B------:R-:W-:-:S13]  /*5dd0*/  ISETP.NE.AND P0, PT, R0, 0x6, PT ;  /* 0x000000060000780c */ /* 0x000fda0003f05270 */
[----:B------:R-:W-:Y:S05]  /*5de0*/  @P0 BRA `(.L_x_493) ;  /* 0x0000000800280947 */ /* 0x000fea0003800000 */
[----:B------:R-:W-:-:S05]  /*5df0*/  HADD2.F32 R5, -RZ, R26.H0_H0 ;  /* 0x2000001aff057230 */ /* 0x000fca0000004100 */
[----:B------:R0:W-:Y:S01]  /*5e00*/  STG.E desc[UR36][R2.64], R5 ;  /* 0x0000000502007986 */ /* 0x0001e2000c101924 */
[----:B------:R-:W-:Y:S05]  /*5e10*/  BRA `(.L_x_494) ;  /* 0x0000000c00007947 */ /* 0x000fea0003800000 */
.L_x_498:
[----:B------:R0:W-:Y:S01]  /*5e20*/  STG.E.U16 desc[UR36][R2.64], R26 ;  /* 0x0000001a02007986 */ /* 0x0001e2000c101524 */
[----:B------:R-:W-:Y:S05]  /*5e30*/  BRA `(.L_x_494) ;  /* 0x0000000800f87947 */ /* 0x000fea0003800000 */
.L_x_497:
[----:B------:R-:W-:-:S13]  /*5e40*/  ISETP.NE.AND P0, PT, R0, 0x7, PT ;  /* 0x000000070000780c */ /* 0x000fda0003f05270 */
[----:B------:R-:W-:Y:S05]  /*5e50*/  @!P0 BRA `(.L_x_499) ;  /* 0x0000000000348947 */ /* 0x000fea0003800000 */
[----:B------:R-:W-:-:S13]  /*5e60*/  ISETP.NE.AND P0, PT, R0, 0x8, PT ;  /* 0x000000080000780c */ /* 0x000fda0003f05270 */
[----:B------:R-:W-:Y:S05]  /*5e70*/  @!P0 BRA `(.L_x_500) ;  /* 0x0000000000188947 */ /* 0x000fea0003800000 */
[----:B------:R-:W-:-:S13]  /*5e80*/  ISETP.NE.AND P0, PT, R0, 0x9, PT ;  /* 0x000000090000780c */ /* 0x000fda0003f05270 */
[----:B------:R-:W-:Y:S05]  /*5e90*/  @P0 BRA `(.L_x_493) ;  /* 0x0000000400fc0947 */ /* 0x000fea0003800000 */
[----:B------:R-:W-:Y:S02]  /*5ea0*/  HADD2.F32 R26, -RZ, R26.H0_H0 ;  /* 0x2000001aff1a7230 */ /* 0x000fe40000004100 */
[----:B------:R-:W-:-:S05]  /*5eb0*/  IMAD.MOV.U32 R27, RZ, RZ, RZ ;  /* 0x000000ffff1b7224 */ /* 0x000fca00078e00ff */
[----:B------:R0:W-:Y:S01]  /*5ec0*/  STG.E.64 desc[UR36][R2.64], R26 ;  /* 0x0000001a02007986 */ /* 0x0001e2000c101b24 */
[----:B------:R-:W-:Y:S05]  /*5ed0*/  BRA `(.L_x_494) ;  /* 0x0000000800d07947 */ /* 0x000fea0003800000 */
.L_x_500:
[----:B------:R-:W-:-:S05]  /*5ee0*/  HADD2.F32 R0, -RZ, R26.H0_H0 ;  /* 0x2000001aff007230 */ /* 0x000fca0000004100 */
[----:B------:R-:W-:-:S04]  /*5ef0*/  F2FP.F16.F32.PACK_AB R0, RZ, R0 ;  /* 0x00000000ff00723e */ /* 0x000fc800000000ff */
[----:B------:R-:W-:-:S05]  /*5f00*/  PRMT R0, R0, 0x5410, RZ ;  /* 0x0000541000007816 */ /* 0x000fca00000000ff */
[----:B------:R0:W-:Y:S01]  /*5f10*/  STG.E desc[UR36][R2.64], R0 ;  /* 0x0000000002007986 */ /* 0x0001e2000c101924 */
[----:B------:R-:W-:Y:S05]  /*5f20*/  BRA `(.L_x_494) ;  /* 0x0000000800bc7947 */ /* 0x000fea0003800000 */
.L_x_499:
[----:B------:R-:W-:-:S05]  /*5f30*/  HADD2.F32 R4, -RZ, R26.H0_H0 ;  /* 0x2000001aff047230 */ /* 0x000fca0000004100 */
[----:B------:R-:W-:-:S06]  /*5f40*/  FMUL.FTZ R4, R4, 1 ;  /* 0x3f80000004047820 */ /* 0x000fcc0000410000 */
[----:B------:R-:W0:Y:S02]  /*5f50*/  F2F.F64.F32 R4, R4 ;  /* 0x0000000400047310 */ /* 0x000e240000201800 */
[----:B0-----:R0:W-:Y:S01]  /*5f60*/  STG.E.64 desc[UR36][R2.64], R4 ;  /* 0x0000000402007986 */ /* 0x0011e2000c101b24 */
[----:B------:R-:W-:Y:S05]  /*5f70*/  BRA `(.L_x_494) ;  /* 0x0000000800a87947 */ /* 0x000fea0003800000 */
.L_x_489:
[----:B------:R-:W-:-:S13]  /*5f80*/  ISETP.GT.AND P0, PT, R0, 0x18, PT ;  /* 0x000000180000780c */ /* 0x000fda0003f04270 */
[----:B------:R-:W-:Y:S05]  /*5f90*/  @!P0 BRA `(.L_x_501) ;  /* 0x0000000400608947 */ /* 0x000fea0003800000 */
        /* <DEDUP_REMOVED lines=8> */
[----:B------:R-:W-:-:S06]  /*6020*/  HADD2.F32 R5, -RZ, R26.H0_H0 ;  /* 0x2000001aff057230 */ /* 0x000fcc0000004100 */
[----:B------:R-:W0:Y:S02]  /*6030*/  F2I.FTZ.U32.TRUNC.NTZ R5, R5 ;  /* 0x0000000500057305 */ /* 0x000e24000021f000 */
[----:B0-----:R0:W-:Y:S01]  /*6040*/  STG.E.U16 desc[UR36][R2.64], R5 ;  /* 0x0000000502007986 */ /* 0x0011e2000c101524 */
[----:B------:R-:W-:Y:S05]  /*6050*/  BRA `(.L_x_494) ;  /* 0x0000000800707947 */ /* 0x000fea0003800000 */
.L_x_504:
        /* <DEDUP_REMOVED lines=18> */
.L_x_507:
[----:B------:R-:W-:-:S04]  /*6180*/  SHF.R.U32.HI R5, RZ, 0x18, R5 ;  /* 0x00000018ff057819 */ /* 0x000fc80000011605 */
[----:B------:R-:W-:-:S07]  /*6190*/  LOP3.LUT R0, R0, 0x80, R5, 0xf8, !PT ;  /* 0x0000008000007812 */ /* 0x000fce00078ef805 */
.L_x_506:
[----:B------:R-:W-:Y:S05]  /*61a0*/  BSYNC.RECONVERGENT B0 ;  /* 0x0000000000007941 */ /* 0x000fea0003800200 */
.L_x_505:
[----:B------:R0:W-:Y:S01]  /*61b0*/  STG.E.U8 desc[UR36][R2.64], R0 ;  /* 0x0000000002007986 */ /* 0x0001e2000c101124 */
[----:B------:R-:W-:Y:S05]  /*61c0*/  BRA `(.L_x_494) ;  /* 0x0000000800147947 */ /* 0x000fea0003800000 */
.L_x_503:
        /* <DEDUP_REMOVED lines=18> */
.L_x_510:
[----:B------:R-:W-:-:S04]  /*62f0*/  SHF.R.U32.HI R5, RZ, 0x18, R5 ;  /* 0x00000018ff057819 */ /* 0x000fc80000011605 */
[----:B------:R-:W-:-:S07]  /*6300*/  LOP3.LUT R0, R0, 0x80, R5, 0xf8, !PT ;  /* 0x0000008000007812 */ /* 0x000fce00078ef805 */
.L_x_509:
[----:B------:R-:W-:Y:S05]  /*6310*/  BSYNC.RECONVERGENT B0 ;  /* 0x0000000000007941 */ /* 0x000fea0003800200 */
.L_x_508:
[----:B------:R0:W-:Y:S01]  /*6320*/  STG.E.U8 desc[UR36][R2.64], R0 ;  /* 0x0000000002007986 */ /* 0x0001e2000c101124 */
[----:B------:R-:W-:Y:S05]  /*6330*/  BRA `(.L_x_494) ;  /* 0x0000000400b87947 */ /* 0x000fea0003800000 */
.L_x_502:
[----:B------:R-:W-:-:S13]  /*6340*/  ISETP.NE.AND P0, PT, R0, 0x1c, PT ;  /* 0x0000001c0000780c */ /* 0x000fda0003f05270 */
[----:B------:R-:W-:Y:S05]  /*6350*/  @!P0 BRA `(.L_x_511) ;  /* 0x0000000000608947 */ /* 0x000fea0003800000 */
[----:B------:R-:W-:-:S13]  /*6360*/  ISETP.NE.AND P0, PT, R0, 0x1d, PT ;  /* 0x0000001d0000780c */ /* 0x000fda0003f05270 */
[----:B------:R-:W-:Y:S05]  /*6370*/  @!P0 BRA `(.L_x_512) ;  /* 0x0000000000488947 */ /* 0x000fea0003800000 */
[----:B------:R-:W-:-:S13]  /*6380*/  ISETP.NE.AND P0, PT, R0, 0x2c, PT ;  /* 0x0000002c0000780c */ /* 0x000fda0003f05270 */
[----:B------:R-:W-:Y:S05]  /*6390*/  @P0 BRA `(.L_x_493) ;  /* 0x0000000000bc0947 */ /* 0x000fea0003800000 */
        /* <DEDUP_REMOVED lines=16> */
.L_x_512:
[----:B------:R-:W-:-:S06]  /*64a0*/  HADD2.F32 R4, -RZ, R26.H0_H0 ;  /* 0x2000001aff047230 */ /* 0x000fcc0000004100 */
[----:B------:R-:W0:Y:S02]  /*64b0*/  F2I.U64.TRUNC R4, R4 ;  /* 0x0000000400047311 */ /* 0x000e24000020d800 */
[----:B0-----:R0:W-:Y:S01]  /*64c0*/  STG.E.64 desc[UR36][R2.64], R4 ;  /* 0x0000000402007986 */ /* 0x0011e2000c101b24 */
[----:B------:R-:W-:Y:S05]  /*64d0*/  BRA `(.L_x_494) ;  /* 0x0000000400507947 */ /* 0x000fea0003800000 */
.L_x_511:
[----:B------:R-:W-:-:S04]  /*64e0*/  HADD2.F32 R26, -RZ, R26.H0_H0 ;  /* 0x2000001aff1a7230 */ /* 0x000fc80000004100 */
[----:B------:R-:W0:Y:S02]  /*64f0*/  F2I.FTZ.U32.TRUNC.NTZ R5, R26 ;  /* 0x0000001a00057305 */ /* 0x000e24000021f000 */
[----:B0-----:R0:W-:Y:S01]  /*6500*/  STG.E desc[UR36][R2.64], R5 ;  /* 0x0000000502007986 */ /* 0x0011e2000c101924 */
[----:B------:R-:W-:Y:S05]  /*6510*/  BRA `(.L_x_494) ;  /* 0x0000000400407947 */ /* 0x000fea0003800000 */
.L_x_501:
[----:B------:R-:W-:-:S13]  /*6520*/  ISETP.GT.AND P0, PT, R0, 0xe, PT ;  /* 0x0000000e0000780c */ /* 0x000fda0003f04270 */
[----:B------:R-:W-:Y:S05]  /*6530*/  @P0 BRA `(.L_x_513) ;  /* 0x00000000003c0947 */ /* 0x000fea0003800000 */
[----:B------:R-:W-:-:S13]  /*6540*/  ISETP.NE.AND P0, PT, R0, 0xa, PT ;  /* 0x0000000a0000780c */ /* 0x000fda0003f05270 */
[----:B------:R-:W-:Y:S05]  /*6550*/  @!P0 BRA `(.L_x_514) ;  /* 0x00000000001c8947 */ /* 0x000fea0003800000 */
[----:B------:R-:W-:-:S13]  /*6560*/  ISETP.NE.AND P0, PT, R0, 0xb, PT ;  /* 0x0000000b0000780c */ /* 0x000fda0003f05270 */
[----:B------:R-:W-:Y:S05]  /*6570*/  @P0 BRA `(.L_x_493) ;  /* 0x0000000000440947 */ /* 0x000fea0003800000 */
[----:B------:R-:W-:-:S05]  /*6580*/  HADD2.F32 R26, -RZ, R26.H0_H0 ;  /* 0x2000001aff1a7230 */ /* 0x000fca0000004100 */
[----:B------:R-:W-:-:S04]  /*6590*/  FSETP.NEU.FTZ.AND P0, PT, R26, RZ, PT ;  /* 0x000000ff1a00720b */ /* 0x000fc80003f1d000 */
[----:B------:R-:W-:-:S05]  /*65a0*/  SEL R5, RZ, 0x1, !P0 ;  /* 0x00000001ff057807 */ /* 0x000fca0004000000 */
[----:B------:R0:W-:Y:S01]  /*65b0*/  STG.E.U8 desc[UR36][R2.64], R5 ;  /* 0x0000000502007986 */ /* 0x0001e2000c101124 */
[----:B------:R-:W-:Y:S05]  /*65c0*/  BRA `(.L_x_494) ;  /* 0x0000000400147947 */ /* 0x000fea0003800000 */
.L_x_514:
[----:B------:R-:W-:Y:S01]  /*65d0*/  HADD2.F32 R26, -RZ, R26.H0_H0 ;  /* 0x2000001aff1a7230 */ /* 0x000fe20000004100 */
[----:B------:R-:W-:-:S04]  /*65e0*/  CS2R R6, SRZ ;  /* 0x0000000000067805 */ /* 0x000fc8000001ff00 */
[----:B------:R-:W-:-:S06]  /*65f0*/  FMUL.FTZ R4, R26, 1 ;  /* 0x3f8000001a047820 */ /* 0x000fcc0000410000 */
[----:B------:R-:W0:Y:S02]  /*6600*/  F2F.F64.F32 R4, R4 ;  /* 0x0000000400047310 */ /* 0x000e240000201800 */
[----:B0-----:R0:W-:Y:S01]  /*6610*/  STG.E.128 desc[UR36][R2.64], R4 ;  /* 0x0000000402007986 */ /* 0x0011e2000c101d24 */
[----:B------:R-:W-:Y:S05]  /*6620*/  BRA `(.L_x_494) ;  /* 0x0000000000fc7947 */ /* 0x000fea0003800000 */
.L_x_513:
[----:B------:R-:W-:-:S13]  /*6630*/  ISETP.NE.AND P0, PT, R0, 0xf, PT ;  /* 0x0000000f0000780c */ /* 0x000fda0003f05270 */
[----:B------:R-:W-:Y:S05]  /*6640*/  @!P0 BRA `(.L_x_515) ;  /* 0x0000000000e88947 */ /* 0x000fea0003800000 */
[----:B------:R-:W-:-:S13]  /*6650*/  ISETP.NE.AND P0, PT, R0, 0x17, PT ;  /* 0x000000170000780c */ /* 0x000fda0003f05270 */
[----:B------:R-:W-:Y:S05]  /*6660*/  @!P0 BRA `(.L_x_516) ;  /* 0x0000000000908947 */ /* 0x000fea0003800000 */
[----:B------:R-:W-:-:S13]  /*6670*/  ISETP.NE.AND P0, PT, R0, 0x18, PT ;  /* 0x000000180000780c */ /* 0x000fda0003f05270 */
[----:B------:R-:W-:Y:S05]  /*6680*/  @!P0 BRA `(.L_x_517) ;  /* 0x0000000000448947 */ /* 0x000fea0003800000 */
.L_x_493:
        /* <DEDUP_REMOVED lines=16> */
.L_x_518:
[----:B------:R-:W-:Y:S05]  /*6790*/  BRA `(.L_x_494) ;  /* 0x0000000000a07947 */ /* 0x000fea0003800000 */
.L_x_517:
        /* <DEDUP_REMOVED lines=13> */
.L_x_520:
[----:B------:R-:W-:Y:S05]  /*6870*/  BSYNC.RECONVERGENT B0 ;  /* 0x0000000000007941 */ /* 0x000fea0003800200 */
.L_x_519:
[----:B------:R-:W-:-:S05]  /*6880*/  LOP3.LUT R5, R0, 0x80, R5, 0xf8, !PT ;  /* 0x0000008000057812 */ /* 0x000fca00078ef805 */
[----:B------:R0:W-:Y:S01]  /*6890*/  STG.E.U8 desc[UR36][R2.64], R5 ;  /* 0x0000000502007986 */ /* 0x0001e2000c101124 */
[----:B------:R-:W-:Y:S05]  /*68a0*/  BRA `(.L_x_494) ;  /* 0x00000000005c7947 */ /* 0x000fea0003800000 */
.L_x_516:
        /* <DEDUP_REMOVED lines=12> */
.L_x_522:
[----:B------:R-:W-:Y:S01]  /*6970*/  IMAD.MOV.U32 R0, RZ, RZ, 0x7f ;  /* 0x0000007fff007424 */ /* 0x000fe200078e00ff */
[----:B------:R-:W-:-:S04]  /*6980*/  ISETP.GT.U32.AND P0, PT, R4, 0x7f800000, PT ;  /* 0x7f8000000400780c */ /* 0x000fc80003f04070 */
[----:B------:R-:W-:-:S09]  /*6990*/  SEL R0, R0, 0x7c, P0 ;  /* 0x0000007c00007807 */ /* 0x000fd20000000000 */
.L_x_523:
[----:B------:R-:W-:Y:S05]  /*69a0*/  BSYNC.RECONVERGENT B0 ;  /* 0x0000000000007941 */ /* 0x000fea0003800200 */
.L_x_521:
[----:B------:R-:W-:-:S04]  /*69b0*/  SHF.R.U32.HI R5, RZ, 0x18, R5 ;  /* 0x00000018ff057819 */ /* 0x000fc80000011605 */
[----:B------:R-:W-:-:S05]  /*69c0*/  LOP3.LUT R5, R0, 0x80, R5, 0xf8, !PT ;  /* 0x0000008000057812 */ /* 0x000fca00078ef805 */
[----:B------:R0:W-:Y:S01]  /*69d0*/  STG.E.U8 desc[UR36][R2.64], R5 ;  /* 0x0000000502007986 */ /* 0x0001e2000c101124 */
[----:B------:R-:W-:Y:S05]  /*69e0*/  BRA `(.L_x_494) ;  /* 0x00000000000c7947 */ /* 0x000fea0003800000 */
.L_x_515:
[----:B------:R-:W-:-:S05]  /*69f0*/  HADD2.F32 R0, -RZ, R26.H0_H0 ;  /* 0x2000001aff007230 */ /* 0x000fca0000004100 */
[----:B------:R-:W-:-:S05]  /*6a00*/  F2FP.BF16.F32.PACK_AB R0, RZ, R0 ;  /* 0x00000000ff00723e */ /* 0x000fca00000010ff */
[----:B------:R0:W-:Y:S02]  /*6a10*/  STG.E.U16 desc[UR36][R2.64], R0 ;  /* 0x0000000002007986 */ /* 0x0001e4000c101524 */
.L_x_494:
[----:B------:R-:W-:-:S05]  /*6a20*/  VIADD R19, R19, 0x80 ;  /* 0x0000008013137836 */ /* 0x000fca0000000000 */
[----:B------:R-:W-:-:S13]  /*6a30*/  ISETP.GE.AND P0, PT, R19, R17, PT ;  /* 0x000000111300720c */ /* 0x000fda0003f06270 */
[----:B------:R-:W-:Y:S05]  /*6a40*/  @P0 BRA `(.L_x_488) ;  /* 0x0000000c00d80947 */ /* 0x000fea0003800000 */
[----:B------:R-:W5:Y:S01]  /*6a50*/  LDCU UR4, c[0x0][0x3c0] ;  /* 0x00007800ff0477ac */ /* 0x000f620008000800 */
[----:B01234-:R-:W0:Y:S01]  /*6a60*/  LDC.64 R2, c[0x0][0x3a0] ;  /* 0x0000e800ff027b82 */ /* 0x01fe220000000a00 */
[----:B------:R-:W-:Y:S01]  /*6a70*/  IMAD R0, R18, 0x200, R19 ;  /* 0x0000020012007824 */ /* 0x000fe200078e0213 */
[----:B------:R-:W-:-:S03]  /*6a80*/  PRMT R4, R16, 0x9910, RZ ;  /* 0x0000991010047816 */ /* 0x000fc600000000ff */
[----:B-----5:R-:W-:Y:S02]  /*6a90*/  IMAD R5, R0, UR4, RZ ;  /* 0x0000000400057c24 */ /* 0x020fe4000f8e02ff */
        /* <DEDUP_REMOVED lines=17> */
.L_x_527:
[----:B------:R-:W-:-:S06]  /*6bb0*/  HADD2.F32 R5, -RZ, R24.H0_H0 ;  /* 0x20000018ff057230 */ /* 0x000fcc0000004100 */
[----:B------:R-:W0:Y:S02]  /*6bc0*/  F2I.S64.TRUNC R4, R5 ;  /* 0x0000000500047311 */ /* 0x000e24000020d900 */
[----:B0-----:R0:W-:Y:S01]  /*6bd0*/  STG.E.U8 desc[UR36][R2.64], R4 ;  /* 0x0000000402007986 */ /* 0x0011e2000c101124 */
[----:B------:R-:W-:Y:S05]  /*6be0*/  BRA `(.L_x_529) ;  /* 0x0000000c006c7947 */ /* 0x000fea0003800000 */
.L_x_526:
        /* <DEDUP_REMOVED lines=10> */
.L_x_531:
[----:B------:R-:W-:-:S04]  /*6c90*/  HADD2.F32 R24, -RZ, R24.H0_H0 ;  /* 0x20000018ff187230 */ /* 0x000fc80000004100 */
[----:B------:R-:W0:Y:S02]  /*6ca0*/  F2I.FTZ.TRUNC.NTZ R5, R24 ;  /* 0x0000001800057305 */ /* 0x000e24000021f100 */
[----:B0-----:R0:W-:Y:S01]  /*6cb0*/  STG.E desc[UR36][R2.64], R5 ;  /* 0x0000000502007986 */ /* 0x0011e2000c101924 */
[----:B------:R-:W-:Y:S05]  /*6cc0*/  BRA `(.L_x_529) ;  /* 0x0000000c00347947 */ /* 0x000fea0003800000 */
.L_x_530:
[----:B------:R-:W-:-:S04]  /*6cd0*/  HADD2.F32 R24, -RZ, R24.H0_H0 ;  /* 0x20000018ff187230 */ /* 0x000fc80000004100 */
[----:B------:R-:W0:Y:S02]  /*6ce0*/  F2I.FTZ.TRUNC.NTZ R5, R24 ;  /* 0x0000001800057305 */ /* 0x000e24000021f100 */
[----:B0-----:R0:W-:Y:S01]  /*6cf0*/  STG.E.U16 desc[UR36][R2.64], R5 ;  /* 0x0000000502007986 */ /* 0x0011e2000c101524 */
[----:B------:R-:W-:Y:S05]  /*6d00*/  BRA `(.L_x_529) ;  /* 0x0000000c00247947 */ /* 0x000fea0003800000 */
.L_x_525:
        /* <DEDUP_REMOVED lines=9> */
.L_x_533:
[----:B------:R0:W-:Y:S01]  /*6da0*/  STG.E.U16 desc[UR36][R2.64], R24 ;  /* 0x0000001802007986 */ /* 0x0001e2000c101524 */
[----:B------:R-:W-:Y:S05]  /*6db0*/  BRA `(.L_x_529) ;  /* 0x0000000800f87947 */ /* 0x000fea0003800000 */
.L_x_532:
        /* <DEDUP_REMOVED lines=10> */
.L_x_535:
[----:B------:R-:W-:-:S05]  /*6e60*/  HADD2.F32 R0, -RZ, R24.H0_H0 ;  /* 0x20000018ff007230 */ /* 0x000fca0000004100 */
[----:B------:R-:W-:-:S04]  /*6e70*/  F2FP.F16.F32.PACK_AB R0, RZ, R0 ;  /* 0x00000000ff00723e */ /* 0x000fc800000000ff */
[----:B------:R-:W-:-:S05]  /*6e80*/  PRMT R0, R0, 0x5410, RZ ;  /* 0x0000541000007816 */ /* 0x000fca00000000ff */
[----:B------:R0:W-:Y:S01]  /*6e90*/  STG.E desc[UR36][R2.64], R0 ;  /* 0x0000000002007986 */ /* 0x0001e2000c101924 */
[----:B------:R-:W-:Y:S05]  /*6ea0*/  BRA `(.L_x_529) ;  /* 0x0000000800bc7947 */ /* 0x000fea0003800000 */
.L_x_534:
[----:B------:R-:W-:-:S05]  /*6eb0*/  HADD2.F32 R4, -RZ, R24.H0_H0 ;  /* 0x20000018ff047230 */ /* 0x000fca0000004100 */
[----:B------:R-:W-:-:S06]  /*6ec0*/  FMUL.FTZ R4, R4, 1 ;  /* 0x3f80000004047820 */ /* 0x000fcc0000410000 */
[----:B------:R-:W0:Y:S02]  /*6ed0*/  F2F.F64.F32 R4, R4 ;  /* 0x0000000400047310 */ /* 0x000e240000201800 */
[----:B0-----:R0:W-:Y:S01]  /*6ee0*/  STG.E.64 desc[UR36][R2.64], R4 ;  /* 0x0000000402007986 */ /* 0x0011e2000c101b24 */
[----:B------:R-:W-:Y:S05]  /*6ef0*/  BRA `(.L_x_529) ;  /* 0x0000000800a87947 */ /* 0x000fea0003800000 */
.L_x_524:
        /* <DEDUP_REMOVED lines=14> */
.L_x_539:
        /* <DEDUP_REMOVED lines=18> */
.L_x_542:
[----:B------:R-:W-:-:S04]  /*7100*/  SHF.R.U32.HI R5, RZ, 0x18, R5 ;  /* 0x00000018ff057819 */ /* 0x000fc80000011605 */
[----:B------:R-:W-:-:S07]  /*7110*/  LOP3.LUT R0, R0, 0x80, R5, 0xf8, !PT ;  /* 0x0000008000007812 */ /* 0x000fce00078ef805 */
.L_x_541:
[----:B------:R-:W-:Y:S05]  /*7120*/  BSYNC.RECONVERGENT B0 ;  /* 0x0000000000007941 */ /* 0x000fea0003800200 */
.L_x_540:
[----:B------:R4:W-:Y:S01]  /*7130*/  STG.E.U8 desc[UR36][R2.64], R0 ;  /* 0x0000000002007986 */ /* 0x0009e2000c101124 */
[----:B------:R-:W-:Y:S05]  /*7140*/  BRA `(.L_x_529) ;  /* 0x0000000800147947 */ /* 0x000fea0003800000 */
.L_x_538:
        /* <DEDUP_REMOVED lines=18> */
.L_x_545:
[----:B------:R-:W-:-:S04]  /*7270*/  SHF.R.U32.HI R5, RZ, 0x18, R5 ;  /* 0x00000018ff057819 */ /* 0x000fc80000011605 */
[----:B------:R-:W-:-:S07]  /*7280*/  LOP3.LUT R0, R0, 0x80, R5, 0xf8, !PT ;  /* 0x0000008000007812 */ /* 0x000fce00078ef805 */
.L_x_544:
[----:B------:R-:W-:Y:S05]  /*7290*/  BSYNC.RECONVERGENT B0 ;  /* 0x0000000000007941 */ /* 0x000fea0003800200 */
.L_x_543:
[----:B------:R3:W-:Y:S01]  /*72a0*/  STG.E.U8 desc[UR36][R2.64], R0 ;  /* 0x0000000002007986 */ /* 0x0007e2000c101124 */
[----:B------:R-:W-:Y:S05]  /*72b0*/  BRA `(.L_x_529) ;  /* 0x0000000400b87947 */ /* 0x000fea0003800000 */
.L_x_537:
        /* <DEDUP_REMOVED lines=22> */
.L_x_547:
[----:B------:R-:W-:-:S06]  /*7420*/  HADD2.F32 R4, -RZ, R24.H0_H0 ;  /* 0x20000018ff047230 */ /* 0x000fcc0000004100 */
[----:B------:R-:W0:Y:S02]  /*7430*/  F2I.U64.TRUNC R4, R4 ;  /* 0x0000000400047311 */ /* 0x000e24000020d800 */
[----:B0-----:R0:W-:Y:S01]  /*7440*/  STG.E.64 desc[UR36][R2.64], R4 ;  /* 0x0000000402007986 */ /* 0x0011e2000c101b24 */
[----:B------:R-:W-:Y:S05]  /*7450*/  BRA `(.L_x_529) ;  /* 0x0000000400507947 */ /* 0x000fea0003800000 */
.L_x_546:
[----:B------:R-:W-:-:S04]  /*7460*/  HADD2.F32 R24, -RZ, R24.H0_H0 ;  /* 0x20000018ff187230 */ /* 0x000fc80000004100 */
[----:B------:R-:W0:Y:S02]  /*7470*/  F2I.FTZ.U32.TRUNC.NTZ R5, R24 ;  /* 0x0000001800057305 */ /* 0x000e24000021f000 */
[----:B0-----:R2:W-:Y:S01]  /*7480*/  STG.E desc[UR36][R2.64], R5 ;  /* 0x0000000502007986 */ /* 0x0015e2000c101924 */
[----:B------:R-:W-:Y:S05]  /*7490*/  BRA `(.L_x_529) ;  /* 0x0000000400407947 */ /* 0x000fea0003800000 */
.L_x_536:
        /* <DEDUP_REMOVED lines=11> */
.L_x_549:
[----:B------:R-:W-:Y:S01]  /*7550*/  HADD2.F32 R24, -RZ, R24.H0_H0 ;  /* 0x20000018ff187230 */ /* 0x000fe20000004100 */
[----:B------:R-:W-:-:S04]  /*7560*/  CS2R R6, SRZ ;  /* 0x0000000000067805 */ /* 0x000fc8000001ff00 */
[----:B------:R-:W-:-:S06]  /*7570*/  FMUL.FTZ R4, R24, 1 ;  /* 0x3f80000018047820 */ /* 0x000fcc0000410000 */
[----:B------:R-:W0:Y:S02]  /*7580*/  F2F.F64.F32 R4, R4 ;  /* 0x0000000400047310 */ /* 0x000e240000201800 */
[----:B0-----:R0:W-:Y:S01]  /*7590*/  STG.E.128 desc[UR36][R2.64], R4 ;  /* 0x0000000402007986 */ /* 0x0011e2000c101d24 */
[----:B------:R-:W-:Y:S05]  /*75a0*/  BRA `(.L_x_529) ;  /* 0x0000000000fc7947 */ /* 0x000fea0003800000 */
.L_x_548:
[----:B------:R-:W-:-:S13]  /*75b0*/  ISETP.NE.AND P0, PT, R0, 0xf, PT ;  /* 0x0000000f0000780c */ /* 0x000fda0003f05270 */
[----:B------:R-:W-:Y:S05]  /*75c0*/  @!P0 BRA `(.L_x_550) ;  /* 0x0000000000e88947 */ /* 0x000fea0003800000 */
[----:B------:R-:W-:-:S13]  /*75d0*/  ISETP.NE.AND P0, PT, R0, 0x17, PT ;  /* 0x000000170000780c */ /* 0x000fda0003f05270 */
[----:B------:R-:W-:Y:S05]  /*75e0*/  @!P0 BRA `(.L_x_551) ;  /* 0x0000000000908947 */ /* 0x000fea0003800000 */
[----:B------:R-:W-:-:S13]  /*75f0*/  ISETP.NE.AND P0, PT, R0, 0x18, PT ;  /* 0x000000180000780c */ /* 0x000fda0003f05270 */
[----:B------:R-:W-:Y:S05]  /*7600*/  @!P0 BRA `(.L_x_552) ;  /* 0x0000000000448947 */ /* 0x000fea0003800000 */
.L_x_528:
        /* <DEDUP_REMOVED lines=16> */
.L_x_553:
[----:B------:R-:W-:Y:S05]  /*7710*/  BRA `(.L_x_529) ;  /* 0x0000000000a07947 */ /* 0x000fea0003800000 */
.L_x_552:
        /* <DEDUP_REMOVED lines=13> */
.L_x_555:
[----:B------:R-:W-:Y:S05]  /*77f0*/  BSYNC.RECONVERGENT B0 ;  /* 0x0000000000007941 */ /* 0x000fea0003800200 */
.L_x_554:
[----:B------:R-:W-:-:S05]  /*7800*/  LOP3.LUT R5, R0, 0x80, R5, 0xf8, !PT ;  /* 0x0000008000057812 */ /* 0x000fca00078ef805 */
[----:B------:R0:W-:Y:S01]  /*7810*/  STG.E.U8 desc[UR36][R2.64], R5 ;  /* 0x0000000502007986 */ /* 0x0001e2000c101124 */
[----:B------:R-:W-:Y:S05]  /*7820*/  BRA `(.L_x_529) ;  /* 0x00000000005c7947 */ /* 0x000fea0003800000 */
.L_x_551:
        /* <DEDUP_REMOVED lines=12> */
.L_x_557:
[----:B------:R-:W-:Y:S01]  /*78f0*/  IMAD.MOV.U32 R0, RZ, RZ, 0x7f ;  /* 0x0000007fff007424 */ /* 0x000fe200078e00ff */
[----:B------:R-:W-:-:S04]  /*7900*/  ISETP.GT.U32.AND P0, PT, R4, 0x7f800000, PT ;  /* 0x7f8000000400780c */ /* 0x000fc80003f04070 */
[----:B------:R-:W-:-:S09]  /*7910*/  SEL R0, R0, 0x7c, P0 ;  /* 0x0000007c00007807 */ /* 0x000fd20000000000 */
.L_x_558:
[----:B------:R-:W-:Y:S05]  /*7920*/  BSYNC.RECONVERGENT B0 ;  /* 0x0000000000007941 */ /* 0x000fea0003800200 */
.L_x_556:
[----:B------:R-:W-:-:S04]  /*7930*/  SHF.R.U32.HI R5, RZ, 0x18, R5 ;  /* 0x00000018ff057819 */ /* 0x000fc80000011605 */
[----:B------:R-:W-:-:S05]  /*7940*/  LOP3.LUT R5, R0, 0x80, R5, 0xf8, !PT ;  /* 0x0000008000057812 */ /* 0x000fca00078ef805 */
[----:B------:R0:W-:Y:S01]  /*7950*/  STG.E.U8 desc[UR36][R2.64], R5 ;  /* 0x0000000502007986 */ /* 0x0001e2000c101124 */
[----:B------:R-:W-:Y:S05]  /*7960*/  BRA `(.L_x_529) ;  /* 0x00000000000c7947 */ /* 0x000fea0003800000 */
.L_x_550:
[----:B------:R-:W-:-:S05]  /*7970*/  HADD2.F32 R0, -RZ, R24.H0_H0 ;  /* 0x20000018ff007230 */ /* 0x000fca0000004100 */
[----:B------:R-:W-:-:S05]  /*7980*/  F2FP.BF16.F32.PACK_AB R0, RZ, R0 ;  /* 0x00000000ff00723e */ /* 0x000fca00000010ff */
[----:B------:R0:W-:Y:S02]  /*7990*/  STG.E.U16 desc[UR36][R2.64], R0 ;  /* 0x0000000002007986 */ /* 0x0001e4000c101524 */
.L_x_529:
[----:B------:R-:W-:-:S07]  /*79a0*/  VIADD R19, R19, 0x80 ;  /* 0x0000008013137836 */ /* 0x000fce0000000000 */
.L_x_488:
[----:B------:R-:W-:Y:S05]  /*79b0*/  BSYNC.RECONVERGENT B6 ;  /* 0x0000000000067941 */ /* 0x000fea0003800200 */
.L_x_487:
[----:B------:R-:W-:-:S13]  /*79c0*/  ISETP.GE.AND P0, PT, R19, R17, PT ;  /* 0x000000111300720c */ /* 0x000fda0003f06270 */
[----:B------:R-:W-:Y:S05]  /*79d0*/  @P0 EXIT ;  /* 0x000000000000094d */ /* 0x000fea0003800000 */
[----:B012345:R-:W0:Y:S01]  /*79e0*/  LDC.64 R2, c[0x0][0x3a0] ;  /* 0x0000e800ff027b82 */ /* 0x03fe220000000a00 */
[----:B------:R-:W1:Y:S01]  /*79f0*/  LDCU UR4, c[0x0][0x3c0] ;  /* 0x00007800ff0477ac */ /* 0x000e620008000800 */
[----:B------:R-:W-:Y:S01]  /*7a00*/  PRMT R0, R16, 0x9910, RZ ;  /* 0x0000991010007816 */ /* 0x000fe200000000ff */
[----:B------:R-:W-:-:S03]  /*7a10*/  IMAD R18, R18, 0x200, R19 ;  /* 0x0000020012127824 */ /* 0x000fc600078e0213 */
[----:B------:R-:W-:Y:S01]  /*7a20*/  ISETP.GT.AND P1, PT, R0, 0x9, PT ;  /* 0x000000090000780c */ /* 0x000fe20003f24270 */
[----:B-1----:R-:W-:-:S05]  /*7a30*/  IMAD R5, R18, UR4, RZ ;  /* 0x0000000412057c24 */ /* 0x002fca000f8e02ff */
[----:B0-----:R-:W-:-:S05]  /*7a40*/  IADD3 R2, P0, PT, R5, R2, RZ ;  /* 0x0000000205027210 */ /* 0x001fca0007f1e0ff */
[----:B------:R-:W-:Y:S02]  /*7a50*/  IMAD.X R3, RZ, RZ, R3, P0 ;  /* 0x000000ffff037224 */ /* 0x000fe400000e0603 */
[----:B------:R-:W-:Y:S06]  /*7a60*/  @P1 BRA `(.L_x_559) ;  /* 0x0000000400041947 */ /* 0x000fec0003800000 */
        /* <DEDUP_REMOVED lines=8> */
[----:B------:R-:W-:-:S06]  /*7af0*/  HADD2.F32 R23, -RZ, R23.H0_H0 ;  /* 0x20000017ff177230 */ /* 0x000fcc0000004100 */
[----:B------:R-:W0:Y:S02]  /*7b00*/  F2I.FTZ.TRUNC.NTZ R23, R23 ;  /* 0x0000001700177305 */ /* 0x000e24000021f100 */
[----:B0-----:R-:W-:Y:S01]  /*7b10*/  STG.E.U8 desc[UR36][R2.64], R23 ;  /* 0x0000001702007986 */ /* 0x001fe2000c101124 */
[----:B------:R-:W-:Y:S05]  /*7b20*/  EXIT ;  /* 0x000000000000794d */ /* 0x000fea0003800000 */
.L_x_562:
[----:B------:R-:W-:-:S06]  /*7b30*/  HADD2.F32 R5, -RZ, R23.H0_H0 ;  /* 0x20000017ff057230 */ /* 0x000fcc0000004100 */
[----:B------:R-:W0:Y:S02]  /*7b40*/  F2I.S64.TRUNC R4, R5 ;  /* 0x0000000500047311 */ /* 0x000e24000020d900 */
[----:B0-----:R-:W-:Y:S01]  /*7b50*/  STG.E.U8 desc[UR36][R2.64], R4 ;  /* 0x0000000402007986 */ /* 0x001fe2000c101124 */
[----:B------:R-:W-:Y:S05]  /*7b60*/  EXIT ;  /* 0x000000000000794d */ /* 0x000fea0003800000 */
.L_x_561:
        /* <DEDUP_REMOVED lines=8> */
[----:B0-----:R-:W-:Y:S01]  /*7bf0*/  STG.E.64 desc[UR36][R2.64], R4 ;  /* 0x0000000402007986 */ /* 0x001fe2000c101b24 */
[----:B------:R-:W-:Y:S05]  /*7c00*/  EXIT ;  /* 0x000000000000794d */ /* 0x000fea0003800000 */
.L_x_565:
[----:B------:R-:W-:-:S06]  /*7c10*/  HADD2.F32 R23, -RZ, R23.H0_H0 ;  /* 0x20000017ff177230 */ /* 0x000fcc0000004100 */
[----:B------:R-:W0:Y:S02]  /*7c20*/  F2I.FTZ.TRUNC.NTZ R23, R23 ;  /* 0x0000001700177305 */ /* 0x000e24000021f100 */
[----:B0-----:R-:W-:Y:S01]  /*7c30*/  STG.E desc[UR36][R2.64], R23 ;  /* 0x0000001702007986 */ /* 0x001fe2000c101924 */
[----:B------:R-:W-:Y:S05]  /*7c40*/  EXIT ;  /* 0x000000000000794d */ /* 0x000fea0003800000 */
.L_x_564:
[----:B------:R-:W-:-:S06]  /*7c50*/  HADD2.F32 R23, -RZ, R23.H0_H0 ;  /* 0x20000017ff177230 */ /* 0x000fcc0000004100 */
[----:B------:R-:W0:Y:S02]  /*7c60*/  F2I.FTZ.TRUNC.NTZ R23, R23 ;  /* 0x0000001700177305 */ /* 0x000e24000021f100 */
[----:B0-----:R-:W-:Y:S01]  /*7c70*/  STG.E.U16 desc[UR36][R2.64], R23 ;  /* 0x0000001702007986 */ /* 0x001fe2000c101524 */
[----:B------:R-:W-:Y:S05]  /*7c80*/  EXIT ;  /* 0x000000000000794d */ /* 0x000fea0003800000 */
.L_x_560:
[----:B------:R-:W-:-:S13]  /*7c90*/  ISETP.GT.AND P0, PT, R0, 0x6, PT ;  /* 0x000000060000780c */ /* 0x000fda0003f04270 */
[----:B------:R-:W-:Y:S05]  /*7ca0*/  @P0 BRA `(.L_x_566) ;  /* 0x0000000000240947 */ /* 0x000fea0003800000 */
[----:B------:R-:W-:-:S13]  /*7cb0*/  ISETP.NE.AND P0, PT, R0, 0x5, PT ;  /* 0x000000050000780c */ /* 0x000fda0003f05270 */
[----:B------:R-:W-:Y:S05]  /*7cc0*/  @!P0 BRA `(.L_x_567) ;  /* 0x0000000000148947 */ /* 0x000fea0003800000 */
[----:B------:R-:W-:-:S13]  /*7cd0*/  ISETP.NE.AND P0, PT, R0, 0x6, PT ;  /* 0x000000060000780c */ /* 0x000fda0003f05270 */
[----:B------:R-:W-:Y:S05]  /*7ce0*/  @P0 BRA `(.L_x_563) ;  /* 0x0000000800280947 */ /* 0x000fea0003800000 */
[----:B------:R-:W-:-:S05]  /*7cf0*/  HADD2.F32 R23, -RZ, R23.H0_H0 ;  /* 0x20000017ff177230 */ /* 0x000fca0000004100 */
[----:B------:R-:W-:Y:S01]  /*7d00*/  STG.E desc[UR36][R2.64], R23 ;  /* 0x0000001702007986 */ /* 0x000fe2000c101924 */
[----:B------:R-:W-:Y:S05]  /*7d10*/  EXIT ;  /* 0x000000000000794d */ /* 0x000fea0003800000 */
.L_x_567:
[----:B------:R-:W-:Y:S01]  /*7d20*/  STG.E.U16 desc[UR36][R2.64], R23 ;  /* 0x0000001702007986 */ /* 0x000fe2000c101524 */
[----:B------:R-:W-:Y:S05]  /*7d30*/  EXIT ;  /* 0x000000000000794d */ /* 0x000fea0003800000 */
.L_x_566:
        /* <DEDUP_REMOVED lines=8> */
[----:B------:R-:W-:Y:S01]  /*7dc0*/  STG.E.64 desc[UR36][R2.64], R4 ;  /* 0x0000000402007986 */ /* 0x000fe2000c101b24 */
[----:B------:R-:W-:Y:S05]  /*7dd0*/  EXIT ;  /* 0x000000000000794d */ /* 0x000fea0003800000 */
.L_x_569:
[----:B------:R-:W-:-:S05]  /*7de0*/  HADD2.F32 R0, -RZ, R23.H0_H0 ;  /* 0x20000017ff007230 */ /* 0x000fca0000004100 */
[----:B------:R-:W-:-:S04]  /*7df0*/  F2FP.F16.F32.PACK_AB R0, RZ, R0 ;  /* 0x00000000ff00723e */ /* 0x000fc800000000ff */
[----:B------:R-:W-:-:S05]  /*7e00*/  PRMT R0, R0, 0x5410, RZ ;  /* 0x0000541000007816 */ /* 0x000fca00000000ff */
[----:B------:R-:W-:Y:S01]  /*7e10*/  STG.E desc[UR36][R2.64], R0 ;  /* 0x0000000002007986 */ /* 0x000fe2000c101924 */
[----:B------:R-:W-:Y:S05]  /*7e20*/  EXIT ;  /* 0x000000000000794d */ /* 0x000fea0003800000 */
.L_x_568:
[----:B------:R-:W-:-:S05]  /*7e30*/  HADD2.F32 R4, -RZ, R23.H0_H0 ;  /* 0x20000017ff047230 */ /* 0x000fca0000004100 */
[----:B------:R-:W-:-:S06]  /*7e40*/  FMUL.FTZ R4, R4, 1 ;  /* 0x3f80000004047820 */ /* 0x000fcc0000410000 */
[----:B------:R-:W0:Y:S02]  /*7e50*/  F2F.F64.F32 R4, R4 ;  /* 0x0000000400047310 */ /* 0x000e240000201800 */
[----:B0-----:R-:W-:Y:S01]  /*7e60*/  STG.E.64 desc[UR36][R2.64], R4 ;  /* 0x0000000402007986 */ /* 0x001fe2000c101b24 */
[----:B------:R-:W-:Y:S05]  /*7e70*/  EXIT ;  /* 0x000000000000794d */ /* 0x000fea0003800000 */
.L_x_559:
        /* <DEDUP_REMOVED lines=12> */
[----:B0-----:R-:W-:Y:S01]  /*7f40*/  STG.E.U16 desc[UR36][R2.64], R5 ;  /* 0x0000000502007986 */ /* 0x001fe2000c101524 */
[----:B------:R-:W-:Y:S05]  /*7f50*/  EXIT ;  /* 0x000000000000794d */ /* 0x000fea0003800000 */
.L_x_573:
        /* <DEDUP_REMOVED lines=18> */
.L_x_576:
[----:B------:R-:W-:-:S04]  /*8080*/  SHF.R.U32.HI R5, RZ, 0x18, R5 ;  /* 0x00000018ff057819 */ /* 0x000fc80000011605 */
[----:B------:R-:W-:-:S07]  /*8090*/  LOP3.LUT R0, R0, 0x80, R5, 0xf8, !PT ;  /* 0x0000008000007812 */ /* 0x000fce00078ef805 */
.L_x_575:
[----:B------:R-:W-:Y:S05]  /*80a0*/  BSYNC.RECONVERGENT B0 ;  /* 0x0000000000007941 */ /* 0x000fea0003800200 */
.L_x_574:
[----:B------:R-:W-:Y:S01]  /*80b0*/  STG.E.U8 desc[UR36][R2.64], R0 ;  /* 0x0000000002007986 */ /* 0x000fe2000c101124 */
[----:B------:R-:W-:Y:S05]  /*80c0*/  EXIT ;  /* 0x000000000000794d */ /* 0x000fea0003800000 */
.L_x_572:
        /* <DEDUP_REMOVED lines=18> */
.L_x_579:
[----:B------:R-:W-:-:S04]  /*81f0*/  SHF.R.U32.HI R5, RZ, 0x18, R5 ;  /* 0x00000018ff057819 */ /* 0x000fc80000011605 */
[----:B------:R-:W-:-:S07]  /*8200*/  LOP3.LUT R0, R0, 0x80, R5, 0xf8, !PT ;  /* 0x0000008000007812 */ /* 0x000fce00078ef805 */
.L_x_578:
[----:B------:R-:W-:Y:S05]  /*8210*/  BSYNC.RECONVERGENT B0 ;  /* 0x0000000000007941 */ /* 0x000fea0003800200 */
.L_x_577:
[----:B------:R-:W-:Y:S01]  /*8220*/  STG.E.U8 desc[UR36][R2.64], R0 ;  /* 0x0000000002007986 */ /* 0x000fe2000c101124 */
[----:B------:R-:W-:Y:S05]  /*8230*/  EXIT ;  /* 0x000000000000794d */ /* 0x000fea0003800000 */
.L_x_571:
[----:B------:R-:W-:-:S13]  /*8240*/  ISETP.NE.AND P0, PT, R0, 0x1c, PT ;  /* 0x0000001c0000780c */ /* 0x000fda0003f05270 */
[----:B------:R-:W-:Y:S05]  /*8250*/  @!P0 BRA `(.L_x_580) ;  /* 0x0000000000608947 */ /* 0x000fea0003800000 */
[----:B------:R-:W-:-:S13]  /*8260*/  ISETP.NE.AND P0, PT, R0, 0x1d, PT ;  /* 0x0000001d0000780c */ /* 0x000fda0003f05270 */
[----:B------:R-:W-:Y:S05]  /*8270*/  @!P0 BRA `(.L_x_581) ;  /* 0x0000000000488947 */ /* 0x000fea0003800000 */
[----:B------:R-:W-:-:S13]  /*8280*/  ISETP.NE.AND P0, PT, R0, 0x2c, PT ;  /* 0x0000002c0000780c */ /* 0x000fda0003f05270 */
[----:B------:R-:W-:Y:S05]  /*8290*/  @P0 BRA `(.L_x_563) ;  /* 0x0000000000bc0947 */ /* 0x000fea0003800000 */
[----:B------:R-:W-:Y:S02]  /*82a0*/  HADD2.F32 R23, -RZ, R23.H0_H0 ;  /* 0x20000017ff177230 */ /* 0x000fe40000004100 */
[----:B------:R-:W-:-:S03]  /*82b0*/  IMAD.MOV.U32 R5, RZ, RZ, 0xff ;  /* 0x000000ffff057424 */ /* 0x000fc600078e00ff */
[----:B------:R-:W-:-:S04]  /*82c0*/  SHF.R.U32.HI R6, RZ, 0x17, R23 ;  /* 0x00000017ff067819 */ /* 0x000fc80000011617 */
[----:B------:R-:W-:-:S04]  /*82d0*/  LOP3.LUT R4, R6, 0xff, RZ, 0xc0, !PT ;  /* 0x000000ff06047812 */ /* 0x000fc800078ec0ff */
[----:B------:R-:W-:-:S13]  /*82e0*/  ISETP.NE.AND P2, PT, R4, 0xff, PT ;  /* 0x000000ff0400780c */ /* 0x000fda0003f45270 */
[--C-:B------:R-:W-:Y:S02]  /*82f0*/  @P2 SHF.R.U32.HI R0, RZ, 0x16, R23.reuse ;  /* 0x00000016ff002819 */ /* 0x100fe40000011617 */
[----:B------:R-:W-:Y:S02]  /*8300*/  @P2 LOP3.LUT P0, RZ, R4, 0x3fffff, R23, 0xf8, !PT ;  /* 0x003fffff04ff2812 */ /* 0x000fe4000780f817 */
[----:B------:R-:W-:-:S04]  /*8310*/  @P2 LOP3.LUT R0, R0, 0x1, RZ, 0xc0, !PT ;  /* 0x0000000100002812 */ /* 0x000fc800078ec0ff */
[----:B------:R-:W-:Y:S01]  /*8320*/  @P2 ISETP.EQ.U32.AND P1, PT, R0, 0x1, P0 ;  /* 0x000000010000280c */ /* 0x000fe20000722070 */
[----:B------:R-:W-:Y:S01]  /*8330*/  @P2 VIADD R0, R6, 0x1 ;  /* 0x0000000106002836 */ /* 0x000fe20000000000 */
[----:B------:R-:W-:Y:S02]  /*8340*/  PLOP3.LUT P0, PT, PT, PT, PT, 0x80, 0x8 ;  /* 0x000000000008781c */ /* 0x000fe40003f0f070 */
[----:B------:R-:W-:-:S13]  /*8350*/  @P2 PLOP3.LUT P0, PT, P1, PT, PT, 0x80, 0x8 ;  /* 0x000000000008281c */ /* 0x000fda0000f0f070 */
[----:B------:R-:W-:-:S04]  /*8360*/  @!P0 IMAD.MOV R0, RZ, RZ, R6 ;  /* 0x000000ffff008224 */ /* 0x000fc800078e0206 */
[----:B------:R-:W-:-:S05]  /*8370*/  @P2 IMAD.MOV.U32 R5, RZ, RZ, R0 ;  /* 0x000000ffff052224 */ /* 0x000fca00078e0000 */
[----:B------:R-:W-:Y:S01]  /*8380*/  STG.E.U8 desc[UR36][R2.64], R5 ;  /* 0x0000000502007986 */ /* 0x000fe2000c101124 */
[----:B------:R-:W-:Y:S05]  /*8390*/  EXIT ;  /* 0x000000000000794d */ /* 0x000fea0003800000 */
.L_x_581:
[----:B------:R-:W-:-:S06]  /*83a0*/  HADD2.F32 R4, -RZ, R23.H0_H0 ;  /* 0x20000017ff047230 */ /* 0x000fcc0000004100 */
[----:B------:R-:W0:Y:S02]  /*83b0*/  F2I.U64.TRUNC R4, R4 ;  /* 0x0000000400047311 */ /* 0x000e24000020d800 */
[----:B0-----:R-:W-:Y:S01]  /*83c0*/  STG.E.64 desc[UR36][R2.64], R4 ;  /* 0x0000000402007986 */ /* 0x001fe2000c101b24 */
[----:B------:R-:W-:Y:S05]  /*83d0*/  EXIT ;  /* 0x000000000000794d */ /* 0x000fea0003800000 */
.L_x_580:
[----:B------:R-:W-:-:S06]  /*83e0*/  HADD2.F32 R23, -RZ, R23.H0_H0 ;  /* 0x20000017ff177230 */ /* 0x000fcc0000004100 */
[----:B------:R-:W0:Y:S02]  /*83f0*/  F2I.FTZ.U32.TRUNC.NTZ R23, R23 ;  /* 0x0000001700177305 */ /* 0x000e24000021f000 */
[----:B0-----:R-:W-:Y:S01]  /*8400*/  STG.E desc[UR36][R2.64], R23 ;  /* 0x0000001702007986 */ /* 0x001fe2000c101924 */
[----:B------:R-:W-:Y:S05]  /*8410*/  EXIT ;  /* 0x000000000000794d */ /* 0x000fea0003800000 */
.L_x_570:
        /* <DEDUP_REMOVED lines=9> */
[----:B------:R-:W-:Y:S01]  /*84b0*/  STG.E.U8 desc[UR36][R2.64], R5 ;  /* 0x0000000502007986 */ /* 0x000fe2000c101124 */
[----:B------:R-:W-:Y:S05]  /*84c0*/  EXIT ;  /* 0x000000000000794d */ /* 0x000fea0003800000 */
.L_x_583:
[----:B------:R-:W-:Y:S01]  /*84d0*/  HADD2.F32 R23, -RZ, R23.H0_H0 ;  /* 0x20000017ff177230 */ /* 0x000fe20000004100 */
[----:B------:R-:W-:-:S04]  /*84e0*/  CS2R R6, SRZ ;  /* 0x0000000000067805 */ /* 0x000fc8000001ff00 */
[----:B------:R-:W-:-:S06]  /*84f0*/  FMUL.FTZ R4, R23, 1 ;  /* 0x3f80000017047820 */ /* 0x000fcc0000410000 */
[----:B------:R-:W0:Y:S02]  /*8500*/  F2F.F64.F32 R4, R4 ;  /* 0x0000000400047310 */ /* 0x000e240000201800 */
[----:B0-----:R-:W-:Y:S01]  /*8510*/  STG.E.128 desc[UR36][R2.64], R4 ;  /* 0x0000000402007986 */ /* 0x001fe2000c101d24 */
[----:B------:R-:W-:Y:S05]  /*8520*/  EXIT ;  /* 0x000000000000794d */ /* 0x000fea0003800000 */
.L_x_582:
[----:B------:R-:W-:-:S13]  /*8530*/  ISETP.NE.AND P0, PT, R0, 0xf, PT ;  /* 0x0000000f0000780c */ /* 0x000fda0003f05270 */
[----:B------:R-:W-:Y:S05]  /*8540*/  @!P0 BRA `(.L_x_584) ;  /* 0x0000000000e88947 */ /* 0x000fea0003800000 */
[----:B------:R-:W-:-:S13]  /*8550*/  ISETP.NE.AND P0, PT, R0, 0x17, PT ;  /* 0x000000170000780c */ /* 0x000fda0003f05270 */
[----:B------:R-:W-:Y:S05]  /*8560*/  @!P0 BRA `(.L_x_585) ;  /* 0x0000000000908947 */ /* 0x000fea0003800000 */
[----:B------:R-:W-:-:S13]  /*8570*/  ISETP.NE.AND P0, PT, R0, 0x18, PT ;  /* 0x000000180000780c */ /* 0x000fda0003f05270 */
[----:B------:R-:W-:Y:S05]  /*8580*/  @!P0 BRA `(.L_x_586) ;  /* 0x0000000000448947 */ /* 0x000fea0003800000 */
.L_x_563:
[----:B------:R-:W-:Y:S01]  /*8590*/  MOV R0, 0x120 ;  /* 0x0000012000007802 */ /* 0x000fe20000000f00 */
[----:B------:R-:W0:Y:S01]  /*85a0*/  LDCU.64 UR4, c[0x4][0x110] ;  /* 0x01002200ff0477ac */ /* 0x000e220008000a00 */
[----:B------:R-:W-:Y:S02]  /*85b0*/  IMAD.MOV.U32 R8, RZ, RZ, 0x65 ;  /* 0x00000065ff087424 */ /* 0x000fe400078e00ff */
[----:B------:R1:W2:Y:S01]  /*85c0*/  LDC.64 R2, c[0x4][R0] ;  /* 0x0100000000027b82 */ /* 0x0002a20000000a00 */
[----:B------:R-:W3:Y:S01]  /*85d0*/  LDCU.64 UR6, c[0x4][0x118] ;  /* 0x01002300ff0677ac */ /* 0x000ee20008000a00 */
[----:B------:R-:W-:Y:S02]  /*85e0*/  IMAD.MOV.U32 R12, RZ, RZ, 0x1 ;  /* 0x00000001ff0c7424 */ /* 0x000fe400078e00ff */
[----:B------:R-:W-:Y:S01]  /*85f0*/  IMAD.MOV.U32 R13, RZ, RZ, RZ ;  /* 0x000000ffff0d7224 */ /* 0x000fe200078e00ff */
[----:B------:R-:W4:Y:S01]  /*8600*/  LDCU.64 UR8, c[0x4][0x28] ;  /* 0x01000500ff0877ac */ /* 0x000f220008000a00 */
[----:B0-----:R-:W-:-:S02]  /*8610*/  IMAD.U32 R4, RZ, RZ, UR4 ;  /* 0x00000004ff047e24 */ /* 0x001fc4000f8e00ff */
[----:B------:R-:W-:Y:S02]  /*8620*/  IMAD.U32 R5, RZ, RZ, UR5 ;  /* 0x00000005ff057e24 */ /* 0x000fe4000f8e00ff */
[----:B---3--:R-:W-:Y:S02]  /*8630*/  IMAD.U32 R6, RZ, RZ, UR6 ;  /* 0x00000006ff067e24 */ /* 0x008fe4000f8e00ff */
[----:B------:R-:W-:Y:S02]  /*8640*/  IMAD.U32 R7, RZ, RZ, UR7 ;  /* 0x00000007ff077e24 */ /* 0x000fe4000f8e00ff */
[----:B----4-:R-:W-:Y:S02]  /*8650*/  IMAD.U32 R10, RZ, RZ, UR8 ;  /* 0x00000008ff0a7e24 */ /* 0x010fe4000f8e00ff */
[----:B-1----:R-:W-:-:S07]  /*8660*/  IMAD.U32 R11, RZ, RZ, UR9 ;  /* 0x00000009ff0b7e24 */ /* 0x002fce000f8e00ff */
[----:B------:R-:W-:-:S07]  /*8670*/  LEPC R20, `(.L_x_587) ;  /* 0x000000001014794e */ /* 0x000fce0000000000 */
[----:B--2---:R-:W-:Y:S05]  /*8680*/  CALL.ABS.NOINC R2 ;  /* 0x0000000002007343 */ /* 0x004fea0003c00000 */
.L_x_587:
[----:B------:R-:W-:Y:S05]  /*8690*/  EXIT ;  /* 0x000000000000794d */ /* 0x000fea0003800000 */
.L_x_586:
        /* <DEDUP_REMOVED lines=13> */
.L_x_589:
[----:B------:R-:W-:Y:S05]  /*8770*/  BSYNC.RECONVERGENT B0 ;  /* 0x0000000000007941 */ /* 0x000fea0003800200 */
.L_x_588:
[----:B------:R-:W-:-:S05]  /*8780*/  LOP3.LUT R5, R0, 0x80, R5, 0xf8, !PT ;  /* 0x0000008000057812 */ /* 0x000fca00078ef805 */
[----:B------:R-:W-:Y:S01]  /*8790*/  STG.E.U8 desc[UR36][R2.64], R5 ;  /* 0x0000000502007986 */ /* 0x000fe2000c101124 */
[----:B------:R-:W-:Y:S05]  /*87a0*/  EXIT ;  /* 0x000000000000794d */ /* 0x000fea0003800000 */
.L_x_585:
        /* <DEDUP_REMOVED lines=12> */
.L_x_591:
[----:B------:R-:W-:Y:S01]  /*8870*/  IMAD.MOV.U32 R0, RZ, RZ, 0x7f ;  /* 0x0000007fff007424 */ /* 0x000fe200078e00ff */
[----:B------:R-:W-:-:S04]  /*8880*/  ISETP.GT.U32.AND P0, PT, R4, 0x7f800000, PT ;  /* 0x7f8000000400780c */ /* 0x000fc80003f04070 */
[----:B------:R-:W-:-:S09]  /*8890*/  SEL R0, R0, 0x7c, P0 ;  /* 0x0000007c00007807 */ /* 0x000fd20000000000 */
.L_x_592:
[----:B------:R-:W-:Y:S05]  /*88a0*/  BSYNC.RECONVERGENT B0 ;  /* 0x0000000000007941 */ /* 0x000fea0003800200 */
.L_x_590:
[----:B------:R-:W-:-:S04]  /*88b0*/  SHF.R.U32.HI R5, RZ, 0x18, R5 ;  /* 0x00000018ff057819 */ /* 0x000fc80000011605 */
[----:B------:R-:W-:-:S05]  /*88c0*/  LOP3.LUT R5, R0, 0x80, R5, 0xf8, !PT ;  /* 0x0000008000057812 */ /* 0x000fca00078ef805 */
[----:B------:R-:W-:Y:S01]  /*88d0*/  STG.E.U8 desc[UR36][R2.64], R5 ;  /* 0x0000000502007986 */ /* 0x000fe2000c101124 */
[----:B------:R-:W-:Y:S05]  /*88e0*/  EXIT ;  /* 0x000000000000794d */ /* 0x000fea0003800000 */
.L_x_584:
[----:B------:R-:W-:-:S05]  /*88f0*/  HADD2.F32 R0, -RZ, R23.H0_H0 ;  /* 0x20000017ff007230 */ /* 0x000fca0000004100 */
[----:B------:R-:W-:-:S05]  /*8900*/  F2FP.BF16.F32.PACK_AB R0, RZ, R0 ;  /* 0x00000000ff00723e */ /* 0x000fca00000010ff */
[----:B------:R-:W-:Y:S01]  /*8910*/  STG.E.U16 desc[UR36][R2.64], R0 ;  /* 0x0000000002007986 */ /* 0x000fe2000c101524 */
[----:B------:R-:W-:Y:S05]  /*8920*/  EXIT ;  /* 0x000000000000794d */ /* 0x000fea0003800000 */
.L_x_593:
        /* <DEDUP_REMOVED lines=13> */
.L_x_1887:


//--------------------- .text._ZN2at6native18elementwise_kernelILi128ELi4EZNS0_22gpu_kernel_impl_nocastIZZZNS0_46_GLOBAL__N__5fd40885_13_AmpKernels_cu_3810c27339_amp_non_finite_check_and_unscale_cuda_ERNS_6TensorES5_RKS4_ENKUlvE_clEvENKUlvE1_clEvEUlN3c104HalfEE_EEvRNS_18TensorIteratorBaseERKT_EUliE_EEviT1_ --------------------------
	.section	.text._ZN2at6native18elementwise_kernelILi128ELi4EZNS0_22gpu_kernel_impl_nocastIZZZNS0_46_GLOBAL__N__5fd40885_13_AmpKernels_cu_3810c27339_amp_non_finite_check_and_unscale_cuda_ERNS_6TensorES5_RKS4_ENKUlvE_clEvENKUlvE1_clEvEUlN3c104HalfEE_EEvRNS_18TensorIteratorBaseERKT_EUliE_EEviT1_,"ax",@progbits
	.align	128
        .global         _ZN2at6native18elementwise_kernelILi128ELi4EZNS0_22gpu_kernel_impl_nocastIZZZNS0_46_GLOBAL__N__5fd40885_13_AmpKernels_cu_3810c27339_amp_non_finite_check_and_unscale_cuda_ERNS_6TensorES5_RKS4_ENKUlvE_clEvENKUlvE1_clEvEUlN3c104HalfEE_EEvRNS_18TensorIteratorBaseERKT_EUliE_EEviT1_
        .type           _ZN2at6native18elementwise_kernelILi128ELi4EZNS0_22gpu_kernel_impl_nocastIZZZNS0_46_GLOBAL__N__5fd40885_13_AmpKernels_cu_3810c27339_amp_non_finite_check_and_unscale_cuda_ERNS_6TensorES5_RKS4_ENKUlvE_clEvENKUlvE1_clEvEUlN3c104HalfEE_EEvRNS_18TensorIteratorBaseERKT_EUliE_EEviT1_,@function
        .size           _ZN2at6native18elementwise_kernelILi128ELi4EZNS0_22gpu_kernel_impl_nocastIZZZNS0_46_GLOBAL__N__5fd40885_13_AmpKernels_cu_3810c27339_amp_non_finite_check_and_unscale_cuda_ERNS_6TensorES5_RKS4_ENKUlvE_clEvENKUlvE1_clEvEUlN3c104HalfEE_EEvRNS_18TensorIteratorBaseERKT_EUliE_EEviT1_,(.L_x_1888 - _ZN2at6native18elementwise_kernelILi128ELi4EZNS0_22gpu_kernel_impl_nocastIZZZNS0_46_GLOBAL__N__5fd40885_13_AmpKernels_cu_3810c27339_amp_non_finite_check_and_unscale_cuda_ERNS_6TensorES5_RKS4_ENKUlvE_clEvENKUlvE1_clEvEUlN3c104HalfEE_EEvRNS_18TensorIteratorBaseERKT_EUliE_EEviT1_)
        .other          _ZN2at6native18elementwise_kernelILi128ELi4EZNS0_22gpu_kernel_impl_nocastIZZZNS0_46_GLOBAL__N__5fd40885_13_AmpKernels_cu_3810c27339_amp_non_finite_check_and_unscale_cuda_ERNS_6TensorES5_RKS4_ENKUlvE_clEvENKUlvE1_clEvEUlN3c104HalfEE_EEvRNS_18TensorIteratorBaseERKT_EUliE_EEviT1_,@"STO_CUDA_ENTRY STV_DEFAULT"
_ZN2at6native18elementwise_kernelILi128ELi4EZNS0_22gpu_kernel_impl_nocastIZZZNS0_46_GLOBAL__N__5fd40885_13_AmpKernels_cu_3810c27339_amp_non_finite_check_and_unscale_cuda_ERNS_6TensorES5_RKS4_ENKUlvE_clEvENKUlvE1_clEvEUlN3c104HalfEE_EEvRNS_18TensorIteratorBaseERKT_EUliE_EEviT1_:
.text._ZN2at6native18elementwise_kernelILi128ELi4EZNS0_22gpu_kernel_impl_nocastIZZZNS0_46_GLOBAL__N__5fd40885_13_AmpKernels_cu_3810c27339_amp_non_finite_check_and_unscale_cuda_ERNS_6TensorES5_RKS4_ENKUlvE_clEvENKUlvE1_clEvEUlN3c104HalfEE_EEvRNS_18TensorIteratorBaseERKT_EUliE_EEviT1_:
[----:B------:R-:W-:Y:S08]  /*0000*/  LDC R1, c[0x0][0x37c] ;  /* 0x0000df00ff017b82 */ /* 0x000ff00000000800 */
[----:B------:R-:W0:Y:S01]  /*0010*/  LDC R2, c[0x0][0x388] ;  /* 0x0000e200ff027b82 */ /* 0x000e220000000800 */
[----:B------:R-:W1:Y:S01]  /*0020*/  S2R R3, SR_TID.X ;  /* 0x0000000000037919 */ /* 0x000e620000002100 */
[----:B------:R-:W2:Y:S06]  /*0030*/  LDCU.64 UR6, c[0x0][0x358] ;  /* 0x00006b00ff0677ac */ /* 0x000eac0008000a00 */
[----:B------:R-:W3:Y:S01]  /*0040*/  S2UR UR4, SR_CTAID.X ;  /* 0x00000000000479c3 */ /* 0x000ee20000002500 */
[----:B0-----:R-:W-:Y:S01]  /*0050*/  ISETP.NE.AND P0, PT, R2, RZ, PT ;  /* 0x000000ff0200720c */ /* 0x001fe20003f05270 */
[----:B---3--:R-:W-:-:S06]  /*0060*/  USHF.L.U32 UR4, UR4, 0x9, URZ ;  /* 0x0000000904047899 */ /* 0x008fcc00080006ff */
[----:B-1----:R-:W-:-:S06]  /*0070*/  LOP3.LUT R3, R3, UR4, RZ, 0xfc, !PT ;  /* 0x0000000403037c12 */ /* 0x002fcc000f8efcff */
[----:B--2---:R-:W-:Y:S05]  /*0080*/  @P0 BRA `(.L_x_594) ;  /* 0x0000000400300947 */ /* 0x004fea0003800000 */
[----:B------:R-:W0:Y:S01]  /*0090*/  LDCU UR4, c[0x0][0x380] ;  /* 0x00007000ff0477ac */ /* 0x000e220008000800 */
[----:B------:R-:W-:Y:S04]  /*00a0*/  BSSY.RECONVERGENT B0, `(.L_x_595) ;  /* 0x0000038000007945 */ /* 0x000fe80003800200 */
[----:B------:R-:W-:Y:S01]  /*00b0*/  BSSY.RELIABLE B1, `(.L_x_596) ;  /* 0x0000027000017945 */ /* 0x000fe20003800100 */
[----:B0-----:R-:W-:-:S13]  /*00c0*/  ISETP.GE.AND P0, PT, R3, UR4, PT ;  /* 0x0000000403007c0c */ /* 0x001fda000bf06270 */
[----:B------:R-:W-:Y:S05]  /*00d0*/  @P0 BRA `(.L_x_597) ;  /* 0x0000000000840947 */ /* 0x000fea0003800000 */
[----:B------:R-:W0:Y:S02]  /*00e0*/  LDC.64 R4, c[0x0][0x588] ;  /* 0x00016200ff047b82 */ /* 0x000e240000000a00 */
[----:B0-----:R-:W2:Y:S06]  /*00f0*/  LDG.E.U16 R4, desc[UR6][R4.64] ;  /* 0x0000000604047981 */ /* 0x001eac000c1e1500 */
[----:B------:R-:W0:Y:S01]  /*0100*/  LDC.64 R8, c[0x0][0x598] ;  /* 0x00016600ff087b82 */ /* 0x000e220000000a00 */
[----:B--2---:R-:W-:-:S05]  /*0110*/  HADD2.F32 R0, -RZ, R4.H0_H0 ;  /* 0x20000004ff007230 */ /* 0x004fca0000004100 */
[----:B------:R-:W-:-:S13]  /*0120*/  FSETP.NE.FTZ.AND P0, PT, |R0|, +INF , PT ;  /* 0x7f8000000000780b */ /* 0x000fda0003f15200 */
[----:B------:R-:W1:Y:S01]  /*0130*/  @!P0 LDC.64 R6, c[0x0][0x590] ;  /* 0x00016400ff068b82 */ /* 0x000e620000000a00 */
[----:B------:R-:W-:-:S05]  /*0140*/  @!P0 MOV R13, 0x3f800000 ;  /* 0x3f800000000d8802 */ /* 0x000fca0000000f00 */
[----:B-1----:R1:W-:Y:S04]  /*0150*/  @!P0 STG.E desc[UR6][R6.64], R13 ;  /* 0x0000000d06008986 */ /* 0x0023e8000c101906 */
[----:B0-----:R-:W2:Y:S01]  /*0160*/  LDG.E R9, desc[UR6][R8.64] ;  /* 0x0000000608097981 */ /* 0x001ea2000c1e1900 */
[----:B------:R-:W0:Y:S01]  /*0170*/  LDC.64 R10, c[0x0][0x580] ;  /* 0x00016000ff0a7b82 */ /* 0x000e220000000a00 */
[----:B------:R-:W-:Y:S02]  /*0180*/  IADD3 R3, PT, PT, R3, 0x80, RZ ;  /* 0x0000008003037810 */ /* 0x000fe40007ffe0ff */
[----:B--2---:R-:W-:-:S13]  /*0190*/  FSETP.NEU.FTZ.AND P0, PT, R9, 1, PT ;  /* 0x3f8000000900780b */ /* 0x004fda0003f1d000 */
[----:B------:R-:W-:Y:S01]  /*01a0*/  @P0 FMUL.FTZ R0, R0, R9 ;  /* 0x0000000900000220 */ /* 0x000fe20000410000 */
[----:B------:R-:W-:-:S04]  /*01b0*/  ISETP.GE.AND P0, PT, R3, UR4, PT ;  /* 0x0000000403007c0c */ /* 0x000fc8000bf06270 */
[----:B------:R-:W-:-:S05]  /*01c0*/  F2FP.F16.F32.PACK_AB R0, RZ, R0 ;  /* 0x00000000ff00723e */ /* 0x000fca00000000ff */
[----:B0-----:R1:W-:Y:S04]  /*01d0*/  STG.E.U16 desc[UR6][R10.64], R0 ;  /* 0x000000000a007986 */ /* 0x0013e8000c101506 */
[----:B------:R-:W-:Y:S05]  /*01e0*/  @P0 BREAK.RELIABLE B1 ;  /* 0x0000000000010942 */ /* 0x000fea0003800100 */
[----:B------:R-:W-:Y:S05]  /*01f0*/  @P0 BRA `(.L_x_598) ;  /* 0x0000000000880947 */ /* 0x000fea0003800000 */
[----:B------:R-:W0:Y:S02]  /*0200*/  LDC.64 R4, c[0x0][0x588] ;  /* 0x00016200ff047b82 */ /* 0x000e240000000a00 */
[----:B0-----:R-:W1:Y:S06]  /*0210*/  LDG.E.U16 R4, desc[UR6][R4.64] ;  /* 0x0000000604047981 */ /* 0x001e6c000c1e1500 */
[----:B------:R-:W0:Y:S01]  /*0220*/  LDC.64 R8, c[0x0][0x598] ;  /* 0x00016600ff087b82 */ /* 0x000e220000000a00 */
[----:B-1----:R-:W-:-:S05]  /*0230*/  HADD2.F32 R0, -RZ, R4.H0_H0 ;  /* 0x20000004ff007230 */ /* 0x002fca0000004100 */
        /* <DEDUP_REMOVED lines=8> */
[----:B------:R-:W-:-:S05]  /*02c0*/  @P0 FMUL.FTZ R0, R0, R9 ;  /* 0x0000000900000220 */ /* 0x000fca0000410000 */
[----:B------:R-:W-:-:S05]  /*02d0*/  F2FP.F16.F32.PACK_AB R0, RZ, R0 ;  /* 0x00000000ff00723e */ /* 0x000fca00000000ff */
[----:B0-----:R1:W-:Y:S02]  /*02e0*/  STG.E.U16 desc[UR6][R10.64], R0 ;  /* 0x000000000a007986 */ /* 0x0013e4000c101506 */
.L_x_597:
[----:B------:R-:W-:-:S13]  /*02f0*/  ISETP.GE.AND P0, PT, R3, UR4, PT ;  /* 0x0000000403007c0c */ /* 0x000fda000bf06270 */
[----:B------:R-:W-:Y:S05]  /*0300*/  @P0 BREAK.RELIABLE B1 ;  /* 0x0000000000010942 */ /* 0x000fea0003800100 */
[----:B------:R-:W-:Y:S05]  /*0310*/  @P0 BRA `(.L_x_598) ;  /* 0x0000000000400947 */ /* 0x000fea0003800000 */
[----:B------:R-:W-:Y:S05]  /*0320*/  BSYNC.RELIABLE B1 ;  /* 0x0000000000017941 */ /* 0x000fea0003800100 */
.L_x_596:
        /* <DEDUP_REMOVED lines=8> */
[----:B0-----:R-:W3:Y:S01]  /*03b0*/  LDG.E R9, desc[UR6][R8.64] ;  /* 0x0000000608097981 */ /* 0x001ee2000c1e1900 */
[----:B------:R-:W0:Y:S01]  /*03c0*/  LDC.64 R10, c[0x0][0x580] ;  /* 0x00016000ff0a7b82 */ /* 0x000e220000000a00 */
[----:B------:R-:W-:Y:S02]  /*03d0*/  IADD3 R3, PT, PT, R3, 0x80, RZ ;  /* 0x0000008003037810 */ /* 0x000fe40007ffe0ff */
[----:B---3--:R-:W-:-:S13]  /*03e0*/  FSETP.NEU.FTZ.AND P0, PT, R9, 1, PT ;  /* 0x3f8000000900780b */ /* 0x008fda0003f1d000 */
[----:B------:R-:W-:-:S05]  /*03f0*/  @P0 FMUL.FTZ R0, R0, R9 ;  /* 0x0000000900000220 */ /* 0x000fca0000410000 */
[----:B------:R-:W-:-:S05]  /*0400*/  F2FP.F16.F32.PACK_AB R0, RZ, R0 ;  /* 0x00000000ff00723e */ /* 0x000fca00000000ff */
[----:B0-----:R2:W-:Y:S02]  /*0410*/  STG.E.U16 desc[UR6][R10.64], R0 ;  /* 0x000000000a007986 */ /* 0x0015e4000c101506 */
.L_x_598:
[----:B------:R-:W-:Y:S05]  /*0420*/  BSYNC.RECONVERGENT B0 ;  /* 0x0000000000007941 */ /* 0x000fea0003800200 */
.L_x_595:
[----:B------:R-:W-:Y:S05]  /*0430*/  WARPSYNC.ALL ;  /* 0x0000000000007948 */ /* 0x000fea0003800000 */
[----:B------:R-:W-:-:S13]  /*0440*/  ISETP.GE.AND P0, PT, R3, UR4, PT ;  /* 0x0000000403007c0c */ /* 0x000fda000bf06270 */
[----:B------:R-:W-:Y:S05]  /*0450*/  @P0 EXIT ;  /* 0x000000000000094d */ /* 0x000fea0003800000 */
[----:B------:R-:W0:Y:S02]  /*0460*/  LDC.64 R2, c[0x0][0x588] ;  /* 0x00016200ff027b82 */ /* 0x000e240000000a00 */
[----:B0-----:R-:W3:Y:S06]  /*0470*/  LDG.E.U16 R2, desc[UR6][R2.64] ;  /* 0x0000000602027981 */ /* 0x001eec000c1e1500 */
[----:B-12---:R-:W0:Y:S01]  /*0480*/  LDC.64 R6, c[0x0][0x598] ;  /* 0x00016600ff067b82 */ /* 0x006e220000000a00 */
[----:B---3--:R-:W-:-:S05]  /*0490*/  HADD2.F32 R0, -RZ, R2.H0_H0 ;  /* 0x20000002ff007230 */ /* 0x008fca0000004100 */
[----:B------:R-:W-:-:S13]  /*04a0*/  FSETP.NE.FTZ.AND P0, PT, |R0|, +INF , PT ;  /* 0x7f8000000000780b */ /* 0x000fda0003f15200 */
[----:B------:R-:W1:Y:S01]  /*04b0*/  @!P0 LDC.64 R4, c[0x0][0x590] ;  /* 0x00016400ff048b82 */ /* 0x000e620000000a00 */
[----:B------:R-:W-:-:S05]  /*04c0*/  @!P0 MOV R11, 0x3f800000 ;  /* 0x3f800000000b8802 */ /* 0x000fca0000000f00 */
[----:B-1----:R-:W-:Y:S04]  /*04d0*/  @!P0 STG.E desc[UR6][R4.64], R11 ;  /* 0x0000000b04008986 */ /* 0x002fe8000c101906 */
[----:B0-----:R-:W2:Y:S01]  /*04e0*/  LDG.E R7, desc[UR6][R6.64] ;  /* 0x0000000606077981 */ /* 0x001ea2000c1e1900 */
[----:B------:R-:W0:Y:S01]  /*04f0*/  LDC.64 R8, c[0x0][0x580] ;  /* 0x00016000ff087b82 */ /* 0x000e220000000a00 */
[----:B--2---:R-:W-:-:S13]  /*0500*/  FSETP.NEU.FTZ.AND P0, PT, R7, 1, PT ;  /* 0x3f8000000700780b */ /* 0x004fda0003f1d000 */
[----:B------:R-:W-:-:S05]  /*0510*/  @P0 FMUL.FTZ R0, R0, R7 ;  /* 0x0000000700000220 */ /* 0x000fca0000410000 */
[----:B------:R-:W-:-:S05]  /*0520*/  F2FP.F16.F32.PACK_AB R0, RZ, R0 ;  /* 0x00000000ff00723e */ /* 0x000fca00000000ff */
[----:B0-----:R-:W-:Y:S01]  /*0530*/  STG.E.U16 desc[UR6][R8.64], R0 ;  /* 0x0000000008007986 */ /* 0x001fe2000c101506 */
[----:B------:R-:W-:Y:S05]  /*0540*/  EXIT ;  /* 0x000000000000794d */ /* 0x000fea0003800000 */
.L_x_594:
[----:B------:R-:W0:Y:S01]  /*0550*/  LDCU UR4, c[0x0][0x380] ;  /* 0x00007000ff0477ac */ /* 0x000e220008000800 */
[----:B------:R-:W-:Y:S01]  /*0560*/  IADD3 R2, PT, PT, R2, -0x1, RZ ;  /* 0xffffffff02027810 */ /* 0x000fe20007ffe0ff */
[----:B------:R-:W-:Y:S04]  /*0570*/  BSSY.RECONVERGENT B0, `(.L_x_599) ;  /* 0x00003c4000007945 */ /* 0x000fe80003800200 */
[----:B------:R-:W-:Y:S01]  /*0580*/  BSSY.RELIABLE B1, `(.L_x_600) ;  /* 0x0000285000017945 */ /* 0x000fe20003800100 */
[----:B------:R-:W-:-:S05]  /*0590*/  VIMNMX.U32 R0, PT, PT, R2, 0x18, PT ;  /* 0x0000001802007848 */ /* 0x000fca0003fe0000 */
[----:B------:R-:W-:Y:S01]  /*05a0*/  VIADD R0, R0, 0x1 ;  /* 0x0000000100007836 */ /* 0x000fe20000000000 */
[----:B0-----:R-:W-:-:S13]  /*05b0*/  ISETP.GE.AND P0, PT, R3, UR4, PT ;  /* 0x0000000403007c0c */ /* 0x001fda000bf06270 */
[----:B------:R-:W-:Y:S05]  /*05c0*/  @P0 BRA `(.L_x_601) ;  /* 0x0000002400f40947 */ /* 0x000fea0003800000 */
[----:B------:R-:W0:Y:S01]  /*05d0*/  LDCU.64 UR8, c[0x0][0x390] ;  /* 0x00007200ff0877ac */ /* 0x000e220008000a00 */
[----:B------:R-:W-:Y:S01]  /*05e0*/  HFMA2 R4, -RZ, RZ, 0, 0 ;  /* 0x00000000ff047431 */ /* 0x000fe200000001ff */
[----:B------:R-:W-:Y:S01]  /*05f0*/  MOV R5, R3 ;  /* 0x0000000300057202 */ /* 0x000fe20000000f00 */
[----:B------:R-:W1:Y:S01]  /*0600*/  LDCU UR5, c[0x0][0x38c] ;  /* 0x00007180ff0577ac */ /* 0x000e620008000800 */
[----:B------:R-:W-:Y:S01]  /*0610*/  ISETP.NE.AND P0, PT, R2, RZ, PT ;  /* 0x000000ff0200720c */ /* 0x000fe20003f05270 */
[----:B------:R-:W2:Y:S01]  /*0620*/  LDCU.64 UR10, c[0x0][0x4b8] ;  /* 0x00009700ff0a77ac */ /* 0x000ea20008000a00 */
[----:B0-----:R-:W-:-:S05]  /*0630*/  IMAD.HI.U32 R6, R3, UR8, R4 ;  /* 0x0000000803067c27 */ /* 0x001fca000f8e0004 */
[----:B------:R-:W-:-:S04]  /*0640*/  SHF.R.U32.HI R7, RZ, UR9, R6 ;  /* 0x00000009ff077c19 */ /* 0x000fc80008011606 */
[----:B------:R-:W-:-:S05]  /*0650*/  IADD3 R4, PT, PT, -R7, RZ, RZ ;  /* 0x000000ff07047210 */ /* 0x000fca0007ffe1ff */
[----:B-1----:R-:W-:-:S04]  /*0660*/  IMAD R4, R4, UR5, R3 ;  /* 0x0000000504047c24 */ /* 0x002fc8000f8e0203 */
[C---:B--2---:R-:W-:Y:S02]  /*0670*/  IMAD R5, R4.reuse, UR10, RZ ;  /* 0x0000000a04057c24 */ /* 0x044fe4000f8e02ff */
[----:B------:R-:W-:Y:S01]  /*0680*/  IMAD R4, R4, UR11, RZ ;  /* 0x0000000b04047c24 */ /* 0x000fe2000f8e02ff */
[----:B------:R-:W-:Y:S06]  /*0690*/  @!P0 BRA `(.L_x_602) ;  /* 0x0000001000748947 */ /* 0x000fec0003800000 */
[----:B------:R-:W0:Y:S01]  /*06a0*/  LDCU.64 UR8, c[0x0][0x398] ;  /* 0x00007300ff0877ac */ /* 0x000e220008000a00 */
[----:B------:R-:W-:Y:S02]  /*06b0*/  MOV R6, RZ ;  /* 0x000000ff00067202 */ /* 0x000fe40000000f00 */
[----:B------:R-:W-:Y:S01]  /*06c0*/  ISETP.NE.AND P0, PT, R0, 0x2, PT ;  /* 0x000000020000780c */ /* 0x000fe20003f05270 */
[----:B------:R-:W1:Y:S01]  /*06d0*/  LDCU UR5, c[0x0][0x3a0] ;  /* 0x00007400ff0577ac */ /* 0x000e620008000800 */
[----:B------:R-:W2:Y:S01]  /*06e0*/  LDCU.64 UR10, c[0x0][0x4c0] ;  /* 0x00009800ff0a77ac */ /* 0x000ea20008000a00 */
[----:B0-----:R-:W-:-:S05]  /*06f0*/  IMAD.HI.U32 R8, R7, UR9, R6 ;  /* 0x0000000907087c27 */ /* 0x001fca000f8e0006 */
[----:B-1----:R-:W-:-:S04]  /*0700*/  SHF.R.U32.HI R9, RZ, UR5, R8 ;  /* 0x00000005ff097c19 */ /* 0x002fc80008011608 */
[----:B------:R-:W-:-:S05]  /*0710*/  IADD3 R6, PT, PT, -R9, RZ, RZ ;  /* 0x000000ff09067210 */ /* 0x000fca0007ffe1ff */
[----:B------:R-:W-:-:S04]  /*0720*/  IMAD R6, R6, UR8, R7 ;  /* 0x0000000806067c24 */ /* 0x000fc8000f8e0207 */
[C---:B--2---:R-:W-:Y:S02]  /*0730*/  IMAD R5, R6.reuse, UR10, R5 ;  /* 0x0000000a06057c24 */ /* 0x044fe4000f8e0205 */
[----:B------:R-:W-:Y:S01]  /*0740*/  IMAD R4, R6, UR11, R4 ;  /* 0x0000000b06047c24 */ /* 0x000fe2000f8e0204 */
[----:B------:R-:W-:Y:S06]  /*0750*/  @!P0 BRA `(.L_x_602) ;  /* 0x0000001000448947 */ /* 0x000fec0003800000 */
[----:B------:R-:W0:Y:S01]  /*0760*/  LDCU.64 UR8, c[0x0][0x3a8] ;  /* 0x00007500ff0877ac */ /* 0x000e220008000a00 */
[----:B------:R-:W-:Y:S01]  /*0770*/  HFMA2 R8, -RZ, RZ, 0, 0 ;  /* 0x00000000ff087431 */ /* 0x000fe200000001ff */
[----:B------:R-:W-:Y:S01]  /*0780*/  ISETP.NE.AND P0, PT, R0, 0x3, PT ;  /* 0x000000030000780c */ /* 0x000fe20003f05270 */
[----:B------:R-:W1:Y:S01]  /*0790*/  LDCU UR5, c[0x0][0x3a4] ;  /* 0x00007480ff0577ac */ /* 0x000e620008000800 */
[----:B------:R-:W2:Y:S02]  /*07a0*/  LDCU.64 UR10, c[0x0][0x4c8] ;  /* 0x00009900ff0a77ac */ /* 0x000ea40008000a00 */
[----:B0-----:R-:W-:-:S05]  /*07b0*/  IMAD.HI.U32 R6, R9, UR8, R8 ;  /* 0x0000000809067c27 */ /* 0x001fca000f8e0008 */
[----:B------:R-:W-:-:S04]  /*07c0*/  SHF.R.U32.HI R7, RZ, UR9, R6 ;  /* 0x00000009ff077c19 */ /* 0x000fc80008011606 */
[----:B------:R-:W-:-:S05]  /*07d0*/  IADD3 R8, PT, PT, -R7, RZ, RZ ;  /* 0x000000ff07087210 */ /* 0x000fca0007ffe1ff */
[----:B-1----:R-:W-:-:S04]  /*07e0*/  IMAD R8, R8, UR5, R9 ;  /* 0x0000000508087c24 */ /* 0x002fc8000f8e0209 */
[C---:B--2---:R-:W-:Y:S02]  /*07f0*/  IMAD R5, R8.reuse, UR10, R5 ;  /* 0x0000000a08057c24 */ /* 0x044fe4000f8e0205 */
[----:B------:R-:W-:Y:S01]  /*0800*/  IMAD R4, R8, UR11, R4 ;  /* 0x0000000b08047c24 */ /* 0x000fe2000f8e0204 */
[----:B------:R-:W-:Y:S06]  /*0810*/  @!P0 BRA `(.L_x_602) ;  /* 0x0000001000148947 */ /* 0x000fec0003800000 */
[----:B------:R-:W0:Y:S01]  /*0820*/  LDCU.64 UR8, c[0x0][0x3b0] ;  /* 0x00007600ff0877ac */ /* 0x000e220008000a00 */
[----:B------:R-:W-:Y:S01]  /*0830*/  IMAD.MOV.U32 R6, RZ, RZ, RZ ;  /* 0x000000ffff067224 */ /* 0x000fe200078e00ff */
        /* <DEDUP_REMOVED lines=11> */
[----:B------:R-:W-:Y:S02]  /*08f0*/  MOV R8, RZ ;  /* 0x000000ff00087202 */ /* 0x000fe40000000f00 */
[----:B------:R-:W-:Y:S01]  /*0900*/  ISETP.NE.AND P0, PT, R0, 0x5, PT ;  /* 0x000000050000780c */ /* 0x000fe20003f05270 */
[----:B------:R-:W1:Y:S01]  /*0910*/  LDCU UR5, c[0x0][0x3bc] ;  /* 0x00007780ff0577ac */ /* 0x000e620008000800 */
[----:B------:R-:W2:Y:S01]  /*0920*/  LDCU.64 UR10, c[0x0][0x4d8] ;  /* 0x00009b00ff0a77ac */ /* 0x000ea20008000a00 */
        /* <DEDUP_REMOVED lines=223> */
[----:B------:R-:W-:Y:S01]  /*1720*/  ISETP.NE.AND P0, PT, R0, 0x18, PT ;  /* 0x000000180000780c */ /* 0x000fe20003f05270 */
[----:B------:R-:W0:Y:S01]  /*1730*/  LDCU.64 UR8, c[0x0][0x4a0] ;  /* 0x00009400ff0877ac */ /* 0x000e220008000a00 */
[----:B------:R-:W-:Y:S01]  /*1740*/  MOV R6, RZ ;  /* 0x000000ff00067202 */ /* 0x000fe20000000f00 */
[----:B------:R-:W1:Y:S01]  /*1750*/  LDCU UR5, c[0x0][0x4a8] ;  /* 0x00009500ff0577ac */ /* 0x000e620008000800 */
[----:B------:R-:W2:Y:S09]  /*1760*/  LDCU.64 UR10, c[0x0][0x570] ;  /* 0x0000ae00ff0a77ac */ /* 0x000eb20008000a00 */
[----:B------:R-:W3:Y:S01]  /*1770*/  @P0 LDC.64 R14, c[0x0][0x4b0] ;  /* 0x00012c00ff0e0b82 */ /* 0x000ee20000000a00 */
[----:B0-----:R-:W-:-:S07]  /*1780*/  IMAD.HI.U32 R10, R7, UR9, R6 ;  /* 0x00000009070a7c27 */ /* 0x001fce000f8e0006 */
[----:B------:R-:W0:Y:S01]  /*1790*/  @P0 LDC R17, c[0x0][0x4ac] ;  /* 0x00012b00ff110b82 */ /* 0x000e220000000800 */
[----:B-1----:R-:W-:Y:S01]  /*17a0*/  SHF.R.U32.HI R11, RZ, UR5, R10 ;  /* 0x00000005ff0b7c19 */ /* 0x002fe2000801160a */
[----:B------:R-:W-:-:S03]  /*17b0*/  @P0 IMAD.MOV.U32 R10, RZ, RZ, RZ ;  /* 0x000000ffff0a0224 */ /* 0x000fc600078e00ff */
[----:B------:R-:W-:-:S03]  /*17c0*/  IADD3 R13, PT, PT, -R11, RZ, RZ ;  /* 0x000000ff0b0d7210 */ /* 0x000fc60007ffe1ff */
[----:B------:R-:W1:Y:S01]  /*17d0*/  @P0 LDC.64 R8, c[0x0][0x578] ;  /* 0x00015e00ff080b82 */ /* 0x000e620000000a00 */
[----:B---3--:R-:W-:-:S05]  /*17e0*/  @P0 IMAD.HI.U32 R6, R11, R14, R10 ;  /* 0x0000000e0b060227 */ /* 0x008fca00078e000a */
[----:B------:R-:W-:Y:S01]  /*17f0*/  @P0 SHF.R.U32.HI R10, RZ, R15, R6 ;  /* 0x0000000fff0a0219 */ /* 0x000fe20000011606 */
[----:B------:R-:W-:-:S03]  /*1800*/  IMAD R6, R13, UR8, R7 ;  /* 0x000000080d067c24 */ /* 0x000fc6000f8e0207 */
[----:B------:R-:W-:Y:S01]  /*1810*/  @P0 IADD3 R10, PT, PT, -R10, RZ, RZ ;  /* 0x000000ff0a0a0210 */ /* 0x000fe20007ffe1ff */
[C---:B--2---:R-:W-:Y:S02]  /*1820*/  IMAD R5, R6.reuse, UR10, R5 ;  /* 0x0000000a06057c24 */ /* 0x044fe4000f8e0205 */
[----:B------:R-:W-:Y:S02]  /*1830*/  IMAD R4, R6, UR11, R4 ;  /* 0x0000000b06047c24 */ /* 0x000fe4000f8e0204 */
[----:B0-----:R-:W-:-:S04]  /*1840*/  @P0 IMAD R10, R10, R17, R11 ;  /* 0x000000110a0a0224 */ /* 0x001fc800078e020b */
[C---:B-1----:R-:W-:Y:S02]  /*1850*/  @P0 IMAD R5, R10.reuse, R8, R5 ;  /* 0x000000080a050224 */ /* 0x042fe400078e0205 */
[----:B------:R-:W-:-:S07]  /*1860*/  @P0 IMAD R4, R10, R9, R4 ;  /* 0x000000090a040224 */ /* 0x000fce00078e0204 */
.L_x_602:
[----:B------:R-:W0:Y:S02]  /*1870*/  LDCU.64 UR8, c[0x0][0x588] ;  /* 0x0000b100ff0877ac */ /* 0x000e240008000a00 */
[----:B0-----:R-:W-:-:S04]  /*1880*/  IADD3 R6, P0, PT, R4, UR8, RZ ;  /* 0x0000000804067c10 */ /* 0x001fc8000ff1e0ff */
[----:B------:R-:W-:Y:S01]  /*1890*/  IADD3.X R7, PT, PT, RZ, UR9, RZ, P0, !PT ;  /* 0x00000009ff077c10 */ /* 0x000fe200087fe4ff */
[----:B------:R-:W0:Y:S01]  /*18a0*/  LDC.64 R10, c[0x0][0x598] ;  /* 0x00016600ff0a7b82 */ /* 0x000e220000000a00 */
[----:B------:R-:W1:Y:S03]  /*18b0*/  LDCU.64 UR8, c[0x0][0x580] ;  /* 0x0000b000ff0877ac */ /* 0x000e660008000a00 */
[----:B------:R-:W2:Y:S02]  /*18c0*/  LDG.E.U16 R6, desc[UR6][R6.64] ;  /* 0x0000000606067981 */ /* 0x000ea4000c1e1500 */
[----:B--2---:R-:W-:-:S05]  /*18d0*/  HADD2.F32 R12, -RZ, R6.H0_H0 ;  /* 0x20000006ff0c7230 */ /* 0x004fca0000004100 */
[----:B------:R-:W-:-:S13]  /*18e0*/  FSETP.NE.FTZ.AND P0, PT, |R12|, +INF , PT ;  /* 0x7f8000000c00780b */ /* 0x000fda0003f15200 */
[----:B------:R-:W2:Y:S01]  /*18f0*/  @!P0 LDC.64 R8, c[0x0][0x590] ;  /* 0x00016400ff088b82 */ /* 0x000ea20000000a00 */
[----:B------:R-:W-:-:S05]  /*1900*/  @!P0 MOV R13, 0x3f800000 ;  /* 0x3f800000000d8802 */ /* 0x000fca0000000f00 */
[----:B--2---:R2:W-:Y:S04]  /*1910*/  @!P0 STG.E desc[UR6][R8.64], R13 ;  /* 0x0000000d08008986 */ /* 0x0045e8000c101906 */
[----:B0-----:R-:W3:Y:S01]  /*1920*/  LDG.E R11, desc[UR6][R10.64] ;  /* 0x000000060a0b7981 */ /* 0x001ee2000c1e1900 */
[----:B------:R-:W-:Y:S02]  /*1930*/  IADD3 R3, PT, PT, R3, 0x80, RZ ;  /* 0x0000008003037810 */ /* 0x000fe40007ffe0ff */
[----:B---3--:R-:W-:-:S13]  /*1940*/  FSETP.NEU.FTZ.AND P0, PT, R11, 1, PT ;  /* 0x3f8000000b00780b */ /* 0x008fda0003f1d000 */
[----:B------:R-:W-:Y:S01]  /*1950*/  @P0 FMUL.FTZ R12, R12, R11 ;  /* 0x0000000b0c0c0220 */ /* 0x000fe20000410000 */
[----:B-1----:R-:W-:-:S04]  /*1960*/  IADD3 R4, P0, PT, R5, UR8, RZ ;  /* 0x0000000805047c10 */ /* 0x002fc8000ff1e0ff */
[----:B------:R-:W-:Y:S02]  /*1970*/  F2FP.F16.F32.PACK_AB R12, RZ, R12 ;  /* 0x0000000cff0c723e */ /* 0x000fe400000000ff */
[----:B------:R-:W-:Y:S02]  /*1980*/  IADD3.X R5, PT, PT, RZ, UR9, RZ, P0, !PT ;  /* 0x00000009ff057c10 */ /* 0x000fe400087fe4ff */
[----:B------:R-:W-:-:S03]  /*1990*/  ISETP.GE.AND P0, PT, R3, UR4, PT ;  /* 0x0000000403007c0c */ /* 0x000fc6000bf06270 */
[----:B------:R2:W-:Y:S10]  /*19a0*/  STG.E.U16 desc[UR6][R4.64], R12 ;  /* 0x0000000c04007986 */ /* 0x0005f4000c101506 */
[----:B------:R-:W-:Y:S05]  /*19b0*/  @P0 BREAK.RELIABLE B1 ;  /* 0x0000000000010942 */ /* 0x000fea0003800100 */
[----:B------:R-:W-:Y:S05]  /*19c0*/  @P0 BRA `(.L_x_603) ;  /* 0x0000002400f80947 */ /* 0x000fea0003800000 */
[----:B------:R-:W0:Y:S01]  /*19d0*/  LDCU.64 UR8, c[0x0][0x390] ;  /* 0x00007200ff0877ac */ /* 0x000e220008000a00 */
[----:B--2---:R-:W-:Y:S01]  /*19e0*/  HFMA2 R4, -RZ, RZ, 0, 0 ;  /* 0x00000000ff047431 */ /* 0x004fe200000001ff */
[----:B------:R-:W-:Y:S01]  /*19f0*/  MOV R5, R3 ;  /* 0x0000000300057202 */ /* 0x000fe20000000f00 */
[----:B------:R-:W1:Y:S01]  /*1a00*/  LDCU UR5, c[0x0][0x38c] ;  /* 0x00007180ff0577ac */ /* 0x000e620008000800 */
[----:B------:R-:W-:Y:S01]  /*1a10*/  ISETP.NE.AND P0, PT, R2, RZ, PT ;  /* 0x000000ff0200720c */ /* 0x000fe20003f05270 */
[----:B------:R-:W2:Y:S01]  /*1a20*/  LDCU.64 UR10, c[0x0][0x4b8] ;  /* 0x00009700ff0a77ac */ /* 0x000ea20008000a00 */
[----:B0-----:R-:W-:-:S05]  /*1a30*/  IMAD.HI.U32 R6, R3, UR8, R4 ;  /* 0x0000000803067c27 */ /* 0x001fca000f8e0004 */
[----:B------:R-:W-:-:S05]  /*1a40*/  SHF.R.U32.HI R7, RZ, UR9, R6 ;  /* 0x00000009ff077c19 */ /* 0x000fca0008011606 */
[----:B------:R-:W-:-:S04]  /*1a50*/  IMAD.MOV R4, RZ, RZ, -R7 ;  /* 0x000000ffff047224 */ /* 0x000fc800078e0a07 */
        /* <DEDUP_REMOVED lines=106> */
[----:B-1----:R-:W-:-:S05]  /*2100*/  SHF.R.U32.HI R9, RZ, UR5, R8 ;  /* 0x00000005ff097c19 */ /* 0x002fca0008011608 */
[----:B------:R-:W-:-:S04]  /*2110*/  IMAD.MOV R6, RZ, RZ, -R9 ;  /* 0x000000ffff067224 */ /* 0x000fc800078e0a09 */
        /* <DEDUP_REMOVED lines=106> */
[----:B------:R-:W-:-:S05]  /*27c0*/  SHF.R.U32.HI R7, RZ, UR9, R6 ;  /* 0x00000009ff077c19 */ /* 0x000fca0008011606 */
[----:B------:R-:W-:-:S04]  /*27d0*/  IMAD.MOV R8, RZ, RZ, -R7 ;  /* 0x000000ffff087224 */ /* 0x000fc800078e0a07 */
        /* <DEDUP_REMOVED lines=54> */
[----:B------:R-:W-:Y:S01]  /*2b40*/  IMAD.MOV.U32 R6, RZ, RZ, RZ ;  /* 0x000000ffff067224 */ /* 0x000fe200078e00ff */
[----:B------:R-:W1:Y:S01]  /*2b50*/  LDCU UR5, c[0x0][0x4a8] ;  /* 0x00009500ff0577ac */ /* 0x000e620008000800 */
[----:B------:R-:W2:Y:S09]  /*2b60*/  LDCU.64 UR10, c[0x0][0x570] ;  /* 0x0000ae00ff0a77ac */ /* 0x000eb20008000a00 */
[----:B------:R-:W3:Y:S01]  /*2b70*/  @P0 LDC.64 R14, c[0x0][0x4b0] ;  /* 0x00012c00ff0e0b82 */ /* 0x000ee20000000a00 */
[----:B0-----:R-:W-:-:S07]  /*2b80*/  IMAD.HI.U32 R10, R7, UR9, R6 ;  /* 0x00000009070a7c27 */ /* 0x001fce000f8e0006 */
[----:B------:R-:W0:Y:S01]  /*2b90*/  @P0 LDC R17, c[0x0][0x4ac] ;  /* 0x00012b00ff110b82 */ /* 0x000e220000000800 */
[----:B-1----:R-:W-:Y:S02]  /*2ba0*/  SHF.R.U32.HI R11, RZ, UR5, R10 ;  /* 0x00000005ff0b7c19 */ /* 0x002fe4000801160a */
[----:B------:R-:W-:Y:S02]  /*2bb0*/  @P0 MOV R10, RZ ;  /* 0x000000ff000a0202 */ /* 0x000fe40000000f00 */
        /* <DEDUP_REMOVED lines=11> */
.L_x_604:
        /* <DEDUP_REMOVED lines=17> */
[----:B------:R-:W-:-:S05]  /*2d80*/  IADD3.X R5, PT, PT, RZ, UR9, RZ, P0, !PT ;  /* 0x00000009ff057c10 */ /* 0x000fca00087fe4ff */
[----:B------:R2:W-:Y:S02]  /*2d90*/  STG.E.U16 desc[UR6][R4.64], R12 ;  /* 0x0000000c04007986 */ /* 0x0005e4000c101506 */
.L_x_601:
[----:B------:R-:W-:-:S13]  /*2da0*/  ISETP.GE.AND P0, PT, R3, UR4, PT ;  /* 0x0000000403007c0c */ /* 0x000fda000bf06270 */
[----:B------:R-:W-:Y:S05]  /*2db0*/  @P0 BREAK.RELIABLE B1 ;  /* 0x0000000000010942 */ /* 0x000fea0003800100 */
[----:B------:R-:W-:Y:S05]  /*2dc0*/  @P0 BRA `(.L_x_603) ;  /* 0x0000001000f80947 */ /* 0x000fea0003800000 */
[----:B------:R-:W-:Y:S05]  /*2dd0*/  BSYNC.RELIABLE B1 ;  /* 0x0000000000017941 */ /* 0x000fea0003800100 */
.L_x_600:
[----:B------:R-:W0:Y:S01]  /*2de0*/  LDCU.64 UR8, c[0x0][0x390] ;  /* 0x00007200ff0877ac */ /* 0x000e220008000a00 */
[----:B--2---:R-:W-:Y:S01]  /*2df0*/  MOV R4, RZ ;  /* 0x000000ff00047202 */ /* 0x004fe20000000f00 */
[----:B------:R-:W-:Y:S01]  /*2e00*/  IMAD.MOV.U32 R5, RZ, RZ, R3 ;  /* 0x000000ffff057224 */ /* 0x000fe200078e0003 */
[----:B------:R-:W-:Y:S01]  /*2e10*/  ISETP.NE.AND P0, PT, R2, RZ, PT ;  /* 0x000000ff0200720c */ /* 0x000fe20003f05270 */
[----:B------:R-:W1:Y:S01]  /*2e20*/  LDCU UR5, c[0x0][0x38c] ;  /* 0x00007180ff0577ac */ /* 0x000e620008000800 */
        /* <DEDUP_REMOVED lines=272> */
[----:B------:R-:W-:Y:S01]  /*3f30*/  ISETP.NE.AND P0, PT, R0, 0x18, PT ;  /* 0x000000180000780c */ /* 0x000fe20003f05270 */
[----:B------:R-:W0:Y:S01]  /*3f40*/  LDCU.64 UR8, c[0x0][0x4a0] ;  /* 0x00009400ff0877ac */ /* 0x000e220008000a00 */
[----:B------:R-:W-:Y:S01]  /*3f50*/  HFMA2 R6, -RZ, RZ, 0, 0 ;  /* 0x00000000ff067431 */ /* 0x000fe200000001ff */
        /* <DEDUP_REMOVED lines=18> */
.L_x_605:
        /* <DEDUP_REMOVED lines=11> */
[----:B0-----:R-:W2:Y:S01]  /*4130*/  LDG.E R11, desc[UR6][R10.64] ;  /* 0x000000060a0b7981 */ /* 0x001ea2000c1e1900 */
[----:B------:R-:W-:Y:S02]  /*4140*/  IADD3 R3, PT, PT, R3, 0x80, RZ ;  /* 0x0000008003037810 */ /* 0x000fe40007ffe0ff */
[----:B--2---:R-:W-:-:S13]  /*4150*/  FSETP.NEU.FTZ.AND P0, PT, R11, 1, PT ;  /* 0x3f8000000b00780b */ /* 0x004fda0003f1d000 */
[----:B------:R-:W-:Y:S01]  /*4160*/  @P0 FMUL.FTZ R12, R12, R11 ;  /* 0x0000000b0c0c0220 */ /* 0x000fe20000410000 */
[----:B-1----:R-:W-:-:S04]  /*4170*/  IADD3 R4, P0, PT, R5, UR8, RZ ;  /* 0x0000000805047c10 */ /* 0x002fc8000ff1e0ff */
[----:B------:R-:W-:Y:S02]  /*4180*/  F2FP.F16.F32.PACK_AB R12, RZ, R12 ;  /* 0x0000000cff0c723e */ /* 0x000fe400000000ff */
[----:B------:R-:W-:-:S05]  /*4190*/  IADD3.X R5, PT, PT, RZ, UR9, RZ, P0, !PT ;  /* 0x00000009ff057c10 */ /* 0x000fca00087fe4ff */
[----:B------:R3:W-:Y:S02]  /*41a0*/  STG.E.U16 desc[UR6][R4.64], R12 ;  /* 0x0000000c04007986 */ /* 0x0007e4000c101506 */
.L_x_603:
[----:B------:R-:W-:Y:S05]  /*41b0*/  BSYNC.RECONVERGENT B0 ;  /* 0x0000000000007941 */ /* 0x000fea0003800200 */
.L_x_599:
[----:B------:R-:W-:Y:S05]  /*41c0*/  WARPSYNC.ALL ;  /* 0x0000000000007948 */ /* 0x000fea0003800000 */
[----:B------:R-:W-:-:S13]  /*41d0*/  ISETP.GE.AND P0, PT, R3, UR4, PT ;  /* 0x0000000403007c0c */ /* 0x000fda000bf06270 */
[----:B------:R-:W-:Y:S05]  /*41e0*/  @P0 EXIT ;  /* 0x000000000000094d */ /* 0x000fea0003800000 */
[----:B------:R-:W0:Y:S01]  /*41f0*/  LDCU.64 UR4, c[0x0][0x390] ;  /* 0x00007200ff0477ac */ /* 0x000e220008000a00 */
[----:B--23--:R-:W-:Y:S01]  /*4200*/  MOV R5, R3 ;  /* 0x0000000300057202 */ /* 0x00cfe20000000f00 */
[----:B------:R-:W-:Y:S01]  /*4210*/  IMAD.MOV.U32 R4, RZ, RZ, RZ ;  /* 0x000000ffff047224 */ /* 0x000fe200078e00ff */
        /* <DEDUP_REMOVED lines=277> */
[----:B------:R-:W1:Y:S10]  /*5370*/  LDCU UR4, c[0x0][0x4a8] ;  /* 0x00009500ff0477ac */ /* 0x000e740008000800 */
[----:B------:R-:W2:Y:S01]  /*5380*/  @P0 LDC.64 R8, c[0x0][0x4b0] ;  /* 0x00012c00ff080b82 */ /* 0x000ea20000000a00 */
[----:B0-----:R-:W-:-:S07]  /*5390*/  IMAD.HI.U32 R6, R5, UR9, R4 ;  /* 0x0000000905067c27 */ /* 0x001fce000f8e0004 */
[----:B------:R-:W0:Y:S01]  /*53a0*/  @P0 LDC R11, c[0x0][0x4ac] ;  /* 0x00012b00ff0b0b82 */ /* 0x000e220000000800 */
[----:B-1----:R-:W-:Y:S01]  /*53b0*/  SHF.R.U32.HI R7, RZ, UR4, R6 ;  /* 0x00000004ff077c19 */ /* 0x002fe20008011606 */
[----:B------:R-:W1:Y:S01]  /*53c0*/  LDCU.64 UR4, c[0x0][0x570] ;  /* 0x0000ae00ff0477ac */ /* 0x000e620008000a00 */
[----:B------:R-:W-:Y:S02]  /*53d0*/  @P0 MOV R6, RZ ;  /* 0x000000ff00060202 */ /* 0x000fe40000000f00 */
[----:B------:R-:W-:-:S03]  /*53e0*/  IADD3 R4, PT, PT, -R7, RZ, RZ ;  /* 0x000000ff07047210 */ /* 0x000fc60007ffe1ff */
[----:B------:R-:W3:Y:S02]  /*53f0*/  @P0 LDC.64 R12, c[0x0][0x578] ;  /* 0x00015e00ff0c0b82 */ /* 0x000ee40000000a00 */
[----:B------:R-:W-:Y:S02]  /*5400*/  IMAD R4, R4, UR8, R5 ;  /* 0x0000000804047c24 */ /* 0x000fe4000f8e0205 */
[----:B--2---:R-:W-:-:S05]  /*5410*/  @P0 IMAD.HI.U32 R0, R7, R8, R6 ;  /* 0x0000000807000227 */ /* 0x004fca00078e0006 */
[----:B------:R-:W-:Y:S01]  /*5420*/  @P0 SHF.R.U32.HI R0, RZ, R9, R0 ;  /* 0x00000009ff000219 */ /* 0x000fe20000011600 */
[C---:B-1----:R-:W-:Y:S02]  /*5430*/  IMAD R3, R4.reuse, UR4, R3 ;  /* 0x0000000404037c24 */ /* 0x042fe4000f8e0203 */
[----:B------:R-:W-:Y:S01]  /*5440*/  IMAD R2, R4, UR5, R2 ;  /* 0x0000000504027c24 */ /* 0x000fe2000f8e0202 */
[----:B------:R-:W-:-:S05]  /*5450*/  @P0 IADD3 R6, PT, PT, -R0, RZ, RZ ;  /* 0x000000ff00060210 */ /* 0x000fca0007ffe1ff */
[----:B0-----:R-:W-:-:S04]  /*5460*/  @P0 IMAD R6, R11, R6, R7 ;  /* 0x000000060b060224 */ /* 0x001fc800078e0207 */
[C---:B---3--:R-:W-:Y:S02]  /*5470*/  @P0 IMAD R3, R6.reuse, R12, R3 ;  /* 0x0000000c06030224 */ /* 0x048fe400078e0203 */
[----:B------:R-:W-:-:S07]  /*5480*/  @P0 IMAD R2, R6, R13, R2 ;  /* 0x0000000d06020224 */ /* 0x000fce00078e0202 */
.L_x_606:
[----:B------:R-:W0:Y:S02]  /*5490*/  LDCU.128 UR8, c[0x0][0x580] ;  /* 0x0000b000ff0877ac */ /* 0x000e240008000c00 */
[----:B0-----:R-:W-:-:S04]  /*54a0*/  IADD3 R4, P0, PT, R2, UR10, RZ ;  /* 0x0000000a02047c10 */ /* 0x001fc8000ff1e0ff */
[----:B------:R-:W-:-:S05]  /*54b0*/  IADD3.X R5, PT, PT, RZ, UR11, RZ, P0, !PT ;  /* 0x0000000bff057c10 */ /* 0x000fca00087fe4ff */
[----:B------:R-:W2:Y:S01]  /*54c0*/  LDG.E.U16 R4, desc[UR6][R4.64] ;  /* 0x0000000604047981 */ /* 0x000ea2000c1e1500 */
[----:B------:R-:W0:Y:S01]  /*54d0*/  LDC.64 R8, c[0x0][0x598] ;  /* 0x00016600ff087b82 */ /* 0x000e220000000a00 */
[----:B--2---:R-:W-:-:S05]  /*54e0*/  HADD2.F32 R0, -RZ, R4.H0_H0 ;  /* 0x20000004ff007230 */ /* 0x004fca0000004100 */
[----:B------:R-:W-:-:S13]  /*54f0*/  FSETP.NE.FTZ.AND P0, PT, |R0|, +INF , PT ;  /* 0x7f8000000000780b */ /* 0x000fda0003f15200 */
[----:B------:R-:W1:Y:S01]  /*5500*/  @!P0 LDC.64 R6, c[0x0][0x590] ;  /* 0x00016400ff068b82 */ /* 0x000e620000000a00 */
[----:B------:R-:W-:-:S05]  /*5510*/  @!P0 MOV R11, 0x3f800000 ;  /* 0x3f800000000b8802 */ /* 0x000fca0000000f00 */
[----:B-1----:R-:W-:Y:S04]  /*5520*/  @!P0 STG.E desc[UR6][R6.64], R11 ;  /* 0x0000000b06008986 */ /* 0x002fe8000c101906 */
[----:B0-----:R-:W2:Y:S02]  /*5530*/  LDG.E R9, desc[UR6][R8.64] ;  /* 0x0000000608097981 */ /* 0x001ea4000c1e1900 */
[----:B--2---:R-:W-:-:S13]  /*5540*/  FSETP.NEU.FTZ.AND P0, PT, R9, 1, PT ;  /* 0x3f8000000900780b */ /* 0x004fda0003f1d000 */
[----:B------:R-:W-:Y:S01]  /*5550*/  @P0 FMUL.FTZ R0, R0, R9 ;  /* 0x0000000900000220 */ /* 0x000fe20000410000 */
[----:B------:R-:W-:-:S04]  /*5560*/  IADD3 R2, P0, PT, R3, UR8, RZ ;  /* 0x0000000803027c10 */ /* 0x000fc8000ff1e0ff */
[----:B------:R-:W-:Y:S02]  /*5570*/  F2FP.F16.F32.PACK_AB R0, RZ, R0 ;  /* 0x00000000ff00723e */ /* 0x000fe400000000ff */
[----:B------:R-:W-:-:S05]  /*5580*/  IADD3.X R3, PT, PT, RZ, UR9, RZ, P0, !PT ;  /* 0x00000009ff037c10 */ /* 0x000fca00087fe4ff */
[----:B------:R-:W-:Y:S01]  /*5590*/  STG.E.U16 desc[UR6][R2.64], R0 ;  /* 0x0000000002007986 */ /* 0x000fe2000c101506 */
[----:B------:R-:W-:Y:S05]  /*55a0*/  EXIT ;  /* 0x000000000000794d */ /* 0x000fea0003800000 */
.L_x_607:
        /* <DEDUP_REMOVED lines=13> */
.L_x_1888:


//--------------------- .text._ZN2at6native27unrolled_elementwise_kernelIZZZNS0_46_GLOBAL__N__5fd40885_13_AmpKernels_cu_3810c27339_amp_non_finite_check_and_unscale_cuda_ERNS_6TensorES4_RKS3_ENKUlvE_clEvENKUlvE1_clEvEUlN3c104HalfEE_St5arrayIPcLm2EELi4E23TrivialOffsetCalculatorILi1EjESG_NS0_6memory15LoadWithoutCastENSH_16StoreWithoutCastEEEviT_T0_T2_T3_T4_T5_ --------------------------
	.section	.text._ZN2at6native27unrolled_elementwise_kernelIZZZNS0_46_GLOBAL__N__5fd40885_13_AmpKernels_cu_3810c27339_amp_non_finite_check_and_unscale_cuda_ERNS_6TensorES4_RKS3_ENKUlvE_clEvENKUlvE1_clEvEUlN3c104HalfEE_St5arrayIPcLm2EELi4E23TrivialOffsetCalculatorILi1EjESG_NS0_6memory15LoadWithoutCastENSH_16StoreWithoutCastEEEviT_T0_T2_T3_T4_T5_,"ax",@progbits
	.align	128
        .global         _ZN2at6native27unrolled_elementwise_kernelIZZZNS0_46_GLOBAL__N__5fd40885_13_AmpKernels_cu_3810c27339_amp_non_finite_check_and_unscale_cuda_ERNS_6TensorES4_RKS3_ENKUlvE_clEvENKUlvE1_clEvEUlN3c104HalfEE_St5arrayIPcLm2EELi4E23TrivialOffsetCalculatorILi1EjESG_NS0_6memory15LoadWithoutCastENSH_16StoreWithoutCastEEEviT_T0_T2_T3_T4_T5_
        .type           _ZN2at6native27unrolled_elementwise_kernelIZZZNS0_46_GLOBAL__N__5fd40885_13_AmpKernels_cu_3810c27339_amp_non_finite_check_and_unscale_cuda_ERNS_6TensorES4_RKS3_ENKUlvE_clEvENKUlvE1_clEvEUlN3c104HalfEE_St5arrayIPcLm2EELi4E23TrivialOffsetCalculatorILi1EjESG_NS0_6memory15LoadWithoutCastENSH_16StoreWithoutCastEEEviT_T0_T2_T3_T4_T5_,@function
        .size           _ZN2at6native27unrolled_elementwise_kernelIZZZNS0_46_GLOBAL__N__5fd40885_13_AmpKernels_cu_3810c27339_amp_non_finite_check_and_unscale_cuda_ERNS_6TensorES4_RKS3_ENKUlvE_clEvENKUlvE1_clEvEUlN3c104HalfEE_St5arrayIPcLm2EELi4E23TrivialOffsetCalculatorILi1EjESG_NS0_6memory15LoadWithoutCastENSH_16StoreWithoutCastEEEviT_T0_T2_T3_T4_T5_,(.L_x_1889 - _ZN2at6native27unrolled_elementwise_kernelIZZZNS0_46_GLOBAL__N__5fd40885_13_AmpKernels_cu_3810c27339_amp_non_finite_check_and_unscale_cuda_ERNS_6TensorES4_RKS3_ENKUlvE_clEvENKUlvE1_clEvEUlN3c104HalfEE_St5arrayIPcLm2EELi4E23TrivialOffsetCalculatorILi1EjESG_NS0_6memory15LoadWithoutCastENSH_16StoreWithoutCastEEEviT_T0_T2_T3_T4_T5_)
        .other          _ZN2at6native27unrolled_elementwise_kernelIZZZNS0_46_GLOBAL__N__5fd40885_13_AmpKernels_cu_3810c27339_amp_non_finite_check_and_unscale_cuda_ERNS_6TensorES4_RKS3_ENKUlvE_clEvENKUlvE1_clEvEUlN3c104HalfEE_St5arrayIPcLm2EELi4E23TrivialOffsetCalculatorILi1EjESG_NS0_6memory15LoadWithoutCastENSH_16StoreWithoutCastEEEviT_T0_T2_T3_T4_T5_,@"STO_CUDA_ENTRY STV_DEFAULT"
_ZN2at6native27unrolled_elementwise_kernelIZZZNS0_46_GLOBAL__N__5fd40885_13_AmpKernels_cu_3810c27339_amp_non_finite_check_and_unscale_cuda_ERNS_6TensorES4_RKS3_ENKUlvE_clEvENKUlvE1_clEvEUlN3c104HalfEE_St5arrayIPcLm2EELi4E23TrivialOffsetCalculatorILi1EjESG_NS0_6memory15LoadWithoutCastENSH_16StoreWithoutCastEEEviT_T0_T2_T3_T4_T5_:
.text._ZN2at6native27unrolled_elementwise_kernelIZZZNS0_46_GLOBAL__N__5fd40885_13_AmpKernels_cu_3810c27339_amp_non_finite_check_and_unscale_cuda_ERNS_6TensorES4_RKS3_ENKUlvE_clEvENKUlvE1_clEvEUlN3c104HalfEE_St5arrayIPcLm2EELi4E23TrivialOffsetCalculatorILi1EjESG_NS0_6memory15LoadWithoutCastENSH_16StoreWithoutCastEEEviT_T0_T2_T3_T4_T5_:
[----:B------:R-:W-:Y:S01]  /*0000*/  LDC R1, c[0x0][0x37c] ;  /* 0x0000df00ff017b82 */ /* 0x000fe20000000800 */
[----:B------:R-:W0:Y:S07]  /*0010*/  S2R R0, SR_CTAID.X ;  /* 0x0000000000007919 */ /* 0x000e2e0000002500 */
[----:B------:R-:W0:Y:S01]  /*0020*/  LDC R3, c[0x0][0x380] ;  /* 0x0000e000ff037b82 */ /* 0x000e220000000800 */
[----:B------:R-:W1:Y:S01]  /*0030*/  LDCU.64 UR4, c[0x0][0x358] ;  /* 0x00006b00ff0477ac */ /* 0x000e620008000a00 */
[----:B------:R-:W2:Y:S01]  /*0040*/  S2R R13, SR_TID.X ;  /* 0x00000000000d7919 */ /* 0x000ea20000002100 */
[----:B0-----:R-:W-:-:S02]  /*0050*/  IMAD R2, R0, -0x200, R3 ;  /* 0xfffffe0000027824 */ /* 0x001fc400078e0203 */
[----:B--2---:R-:W-:-:S03]  /*0060*/  IMAD.MOV.U32 R3, RZ, RZ, R13 ;  /* 0x000000ffff037224 */ /* 0x004fc600078e000d */
[----:B------:R-:W-:-:S13]  /*0070*/  ISETP.GE.AND P0, PT, R13, R2, PT ;  /* 0x000000020d00720c */ /* 0x000fda0003f06270 */
[----:B------:R-:W-:Y:S01]  /*0080*/  @!P0 VIADD R13, R3, 0x80 ;  /* 0x00000080030d8836 */ /* 0x000fe20000000000 */
[----:B------:R-:W0:Y:S01]  /*0090*/  @!P0 LDC.64 R6, c[0x0][0x3a8] ;  /* 0x0000ea00ff068b82 */ /* 0x000e220000000a00 */
[----:B------:R-:W-:-:S03]  /*00a0*/  @!P0 LEA R15, R0, R3, 0x9 ;  /* 0x00000003000f8211 */ /* 0x000fc600078e48ff */
[----:B------:R-:W-:-:S13]  /*00b0*/  ISETP.GE.AND P1, PT, R13, R2, PT ;  /* 0x000000020d00720c */ /* 0x000fda0003f26270 */
[----:B------:R-:W-:Y:S01]  /*00c0*/  @!P1 IMAD R17, R0, 0x200, R13 ;  /* 0x0000020000119824 */ /* 0x000fe200078e020d */
[----:B------:R-:W-:Y:S01]  /*00d0*/  @!P1 IADD3 R13, PT, PT, R13, 0x80, RZ ;  /* 0x000000800d0d9810 */ /* 0x000fe20007ffe0ff */
[----:B------:R-:W2:Y:S03]  /*00e0*/  @!P1 LDC.64 R8, c[0x0][0x3a8] ;  /* 0x0000ea00ff089b82 */ /* 0x000ea60000000a00 */
[----:B------:R-:W-:Y:S01]  /*00f0*/  ISETP.GE.AND P3, PT, R13, R2, PT ;  /* 0x000000020d00720c */ /* 0x000fe20003f66270 */
[----:B0-----:R-:W-:-:S12]  /*0100*/  @!P0 IMAD.WIDE.U32 R6, R15, 0x2, R6 ;  /* 0x000000020f068825 */ /* 0x001fd800078e0006 */
[----:B------:R-:W0:Y:S01]  /*0110*/  @!P3 LDC.64 R10, c[0x0][0x3a8] ;  /* 0x0000ea00ff0abb82 */ /* 0x000e220000000a00 */
[----:B------:R-:W-:Y:S02]  /*0120*/  @!P3 IMAD R19, R0, 0x200, R13 ;  /* 0x000002000013b824 */ /* 0x000fe400078e020d */
[----:B------:R-:W-:Y:S02]  /*0130*/  @!P3 VIADD R13, R13, 0x80 ;  /* 0x000000800d0db836 */ /* 0x000fe40000000000 */
[----:B--2---:R-:W-:-:S03]  /*0140*/  @!P1 IMAD.WIDE.U32 R8, R17, 0x2, R8 ;  /* 0x0000000211089825 */ /* 0x004fc600078e0008 */
[----:B------:R-:W-:-:S13]  /*0150*/  ISETP.GE.AND P2, PT, R13, R2, PT ;  /* 0x000000020d00720c */ /* 0x000fda0003f46270 */
[----:B------:R-:W2:Y:S01]  /*0160*/  @!P2 LDC.64 R4, c[0x0][0x3a8] ;  /* 0x0000ea00ff04ab82 */ /* 0x000ea20000000a00 */
[----:B------:R-:W-:Y:S02]  /*0170*/  @!P2 IMAD R13, R0, 0x200, R13 ;  /* 0x00000200000da824 */ /* 0x000fe400078e020d */
[--C-:B0-----:R-:W-:Y:S01]  /*0180*/  @!P3 IMAD.WIDE.U32 R16, R19, 0x2, R10.reuse ;  /* 0x000000021310b825 */ /* 0x101fe200078e000a */
[----:B------:R-:W-:Y:S02]  /*0190*/  PRMT R11, RZ, 0x7610, R11 ;  /* 0x00007610ff0b7816 */ /* 0x000fe4000000000b */
[----:B------:R-:W-:-:S04]  /*01a0*/  PRMT R10, RZ, 0x7610, R10 ;  /* 0x00007610ff0a7816 */ /* 0x000fc8000000000a */
[----:B-1----:R0:W5:Y:S01]  /*01b0*/  @!P0 LDG.E.U16 R11, desc[UR4][R6.64] ;  /* 0x00000004060b8981 */ /* 0x002162000c1e1500 */
[C---:B------:R-:W-:Y:S01]  /*01c0*/  ISETP.GE.AND P0, PT, R3.reuse, R2, PT ;  /* 0x000000020300720c */ /* 0x040fe20003f06270 */
[C---:B------:R-:W-:Y:S01]  /*01d0*/  VIADD R23, R3.reuse, 0x80 ;  /* 0x0000008003177836 */ /* 0x040fe20000000000 */
[C---:B------:R-:W-:Y:S01]  /*01e0*/  IADD3 R19, PT, PT, R3.reuse, 0x100, RZ ;  /* 0x0000010003137810 */ /* 0x040fe20007ffe0ff */
[----:B------:R-:W-:Y:S01]  /*01f0*/  VIADD R21, R3, 0x180 ;  /* 0x0000018003157836 */ /* 0x000fe20000000000 */
[----:B------:R-:W-:Y:S01]  /*0200*/  BSSY.RECONVERGENT B0, `(.L_x_608) ;  /* 0x000001a000007945 */ /* 0x000fe20003800200 */
[----:B------:R1:W5:Y:S08]  /*0210*/  @!P1 LDG.E.U16 R10, desc[UR4][R8.64] ;  /* 0x00000004080a9981 */ /* 0x000370000c1e1500 */
[----:B------:R-:W0:Y:S01]  /*0220*/  @!P0 LDC.64 R14, c[0x0][0x3a0] ;  /* 0x0000e800ff0e8b82 */ /* 0x000e220000000a00 */
[----:B--2---:R-:W-:Y:S01]  /*0230*/  @!P2 IMAD.WIDE.U32 R12, R13, 0x2, R4 ;  /* 0x000000020d0ca825 */ /* 0x004fe200078e0004 */
[----:B------:R-:W-:-:S02]  /*0240*/  PRMT R5, RZ, 0x7610, R5 ;  /* 0x00007610ff057816 */ /* 0x000fc40000000005 */
[----:B------:R-:W-:Y:S01]  /*0250*/  PRMT R4, RZ, 0x7610, R4 ;  /* 0x00007610ff047816 */ /* 0x000fe20000000004 */
[----:B------:R-:W-:Y:S01]  /*0260*/  @!P0 IMAD R25, R0, 0x200, R3 ;  /* 0x0000020000198824 */ /* 0x000fe200078e0203 */
[----:B------:R-:W-:Y:S02]  /*0270*/  @!P0 MOV R3, R23 ;  /* 0x0000001700038202 */ /* 0x000fe40000000f00 */
[----:B------:R1:W5:Y:S01]  /*0280*/  @!P3 LDG.E.U16 R5, desc[UR4][R16.64] ;  /* 0x000000041005b981 */ /* 0x000362000c1e1500 */
[-C--:B------:R-:W-:Y:S02]  /*0290*/  ISETP.GE.AND P4, PT, R23, R2.reuse, PT ;  /* 0x000000021700720c */ /* 0x080fe40003f86270 */
[-C--:B------:R-:W-:Y:S01]  /*02a0*/  ISETP.GE.AND P1, PT, R19, R2.reuse, PT ;  /* 0x000000021300720c */ /* 0x080fe20003f26270 */
[----:B------:R1:W5:Y:S01]  /*02b0*/  @!P2 LDG.E.U16 R4, desc[UR4][R12.64] ;  /* 0x000000040c04a981 */ /* 0x000362000c1e1500 */
[-C--:B------:R-:W-:Y:S02]  /*02c0*/  ISETP.GE.AND P2, PT, R21, R2.reuse, PT ;  /* 0x000000021500720c */ /* 0x080fe40003f46270 */
[----:B------:R-:W-:Y:S01]  /*02d0*/  ISETP.GE.AND P3, PT, R3, R2, PT ;  /* 0x000000020300720c */ /* 0x000fe20003f66270 */
[----:B0-----:R-:W-:Y:S01]  /*02e0*/  @!P0 IMAD.WIDE.U32 R6, R25, 0x2, R14 ;  /* 0x0000000219068825 */ /* 0x001fe200078e000e */
[----:B-1----:R-:W-:Y:S11]  /*02f0*/  @P0 BRA `(.L_x_609) ;  /* 0x0000000000280947 */ /* 0x002ff60003800000 */
[----:B-----5:R-:W-:Y:S01]  /*0300*/  HADD2.F32 R8, -RZ, R11.H0_H0 ;  /* 0x2000000bff087230 */ /* 0x020fe20000004100 */
[----:B------:R-:W0:Y:S04]  /*0310*/  LDC.64 R14, c[0x0][0x390] ;  /* 0x0000e400ff0e7b82 */ /* 0x000e280000000a00 */
[----:B------:R-:W-:-:S13]  /*0320*/  FSETP.NE.FTZ.AND P5, PT, |R8|, +INF , PT ;  /* 0x7f8000000800780b */ /* 0x000fda0003fb5200 */
[----:B------:R-:W1:Y:S01]  /*0330*/  @!P5 LDC.64 R12, c[0x0][0x388] ;  /* 0x0000e200ff0cdb82 */ /* 0x000e620000000a00 */
[----:B------:R-:W-:-:S05]  /*0340*/  @!P5 IMAD.MOV.U32 R9, RZ, RZ, 0x3f800000 ;  /* 0x3f800000ff09d424 */ /* 0x000fca00078e00ff */
[----:B-1----:R1:W-:Y:S04]  /*0350*/  @!P5 STG.E desc[UR4][R12.64], R9 ;  /* 0x000000090c00d986 */ /* 0x0023e8000c101904 */
[----:B0-----:R-:W2:Y:S02]  /*0360*/  LDG.E R15, desc[UR4][R14.64] ;  /* 0x000000040e0f7981 */ /* 0x001ea4000c1e1900 */
[----:B--2---:R-:W-:-:S13]  /*0370*/  FSETP.NEU.FTZ.AND P5, PT, R15, 1, PT ;  /* 0x3f8000000f00780b */ /* 0x004fda0003fbd000 */
[----:B------:R-:W-:-:S05]  /*0380*/  @P5 FMUL.FTZ R8, R8, R15 ;  /* 0x0000000f08085220 */ /* 0x000fca0000410000 */
[----:B-1----:R-:W-:-:S07]  /*0390*/  F2FP.F16.F32.PACK_AB R8, RZ, R8 ;  /* 0x00000008ff08723e */ /* 0x002fce00000000ff */
.L_x_609:
[----:B------:R-:W-:Y:S05]  /*03a0*/  BSYNC.RECONVERGENT B0 ;  /* 0x0000000000007941 */ /* 0x000fea0003800200 */
.L_x_608:
        /* <DEDUP_REMOVED lines=12> */
.L_x_611:
[----:B------:R-:W-:Y:S05]  /*0470*/  BSYNC.RECONVERGENT B0 ;  /* 0x0000000000007941 */ /* 0x000fea0003800200 */
.L_x_610:
[----:B------:R-:W-:Y:S04]  /*0480*/  BSSY.RECONVERGENT B0, `(.L_x_612) ;  /* 0x000000c000007945 */ /* 0x000fe80003800200 */
[----:B------:R-:W-:Y:S05]  /*0490*/  @P1 BRA `(.L_x_613) ;  /* 0x0000000000281947 */ /* 0x000fea0003800000 */
[----:B-----5:R-:W-:Y:S01]  /*04a0*/  HADD2.F32 R5, -RZ, R5.H0_H0 ;  /* 0x20000005ff057230 */ /* 0x020fe20000004100 */
[----:B------:R-:W0:Y:S04]  /*04b0*/  LDC.64 R12, c[0x0][0x390] ;  /* 0x0000e400ff0c7b82 */ /* 0x000e280000000a00 */
[----:B------:R-:W-:-:S13]  /*04c0*/  FSETP.NE.FTZ.AND P1, PT, |R5|, +INF , PT ;  /* 0x7f8000000500780b */ /* 0x000fda0003f35200 */
[----:B------:R-:W1:Y:S01]  /*04d0*/  @!P1 LDC.64 R10, c[0x0][0x388] ;  /* 0x0000e200ff0a9b82 */ /* 0x000e620000000a00 */
[----:B------:R-:W-:-:S05]  /*04e0*/  @!P1 MOV R15, 0x3f800000 ;  /* 0x3f800000000f9802 */ /* 0x000fca0000000f00 */
[----:B-1----:R1:W-:Y:S04]  /*04f0*/  @!P1 STG.E desc[UR4][R10.64], R15 ;  /* 0x0000000f0a009986 */ /* 0x0023e8000c101904 */
[----:B0-----:R-:W2:Y:S02]  /*0500*/  LDG.E R12, desc[UR4][R12.64] ;  /* 0x000000040c0c7981 */ /* 0x001ea4000c1e1900 */
[----:B--2---:R-:W-:-:S13]  /*0510*/  FSETP.NEU.FTZ.AND P1, PT, R12, 1, PT ;  /* 0x3f8000000c00780b */ /* 0x004fda0003f3d000 */
[----:B------:R-:W-:-:S05]  /*0520*/  @P1 FMUL.FTZ R5, R5, R12 ;  /* 0x0000000c05051220 */ /* 0x000fca0000410000 */
[----:B-1----:R-:W-:-:S07]  /*0530*/  F2FP.F16.F32.PACK_AB R13, RZ, R5 ;  /* 0x00000005ff0d723e */ /* 0x002fce00000000ff */
.L_x_613:
[----:B------:R-:W-:Y:S05]  /*0540*/  BSYNC.RECONVERGENT B0 ;  /* 0x0000000000007941 */ /* 0x000fea0003800200 */
.L_x_612:
        /* <DEDUP_REMOVED lines=12> */
.L_x_615:
[----:B------:R-:W-:Y:S05]  /*0610*/  BSYNC.RECONVERGENT B0 ;  /* 0x0000000000007941 */ /* 0x000fea0003800200 */
.L_x_614:
[----:B------:R0:W-:Y:S01]  /*0620*/  @!P0 STG.E.U16 desc[UR4][R6.64], R8 ;  /* 0x0000000806008986 */ /* 0x0001e2000c101504 */
[----:B------:R-:W-:Y:S04]  /*0630*/  BSSY.RECONVERGENT B0, `(.L_x_616) ;  /* 0x000000c000007945 */ /* 0x000fe80003800200 */
[----:B------:R-:W-:Y:S05]  /*0640*/  @P3 BRA `(.L_x_617) ;  /* 0x0000000000283947 */ /* 0x000fea0003800000 */
[----:B-----5:R-:W1:Y:S01]  /*0650*/  LDC.64 R4, c[0x0][0x3a0] ;  /* 0x0000e800ff047b82 */ /* 0x020e620000000a00 */
[----:B0-----:R-:W-:Y:S01]  /*0660*/  IMAD R7, R0, 0x200, R3 ;  /* 0x0000020000077824 */ /* 0x001fe200078e0203 */
[----:B------:R-:W-:-:S04]  /*0670*/  IADD3 R3, PT, PT, R3, 0x80, RZ ;  /* 0x0000008003037810 */ /* 0x000fc80007ffe0ff */
[----:B------:R-:W-:-:S13]  /*0680*/  ISETP.GE.AND P0, PT, R3, R2, PT ;  /* 0x000000020300720c */ /* 0x000fda0003f06270 */
[----:B------:R-:W-:Y:S02]  /*0690*/  @!P0 IMAD R11, R0, 0x200, R3 ;  /* 0x00000200000b8824 */ /* 0x000fe400078e0203 */
[----:B------:R-:W-:Y:S02]  /*06a0*/  @!P0 VIADD R3, R3, 0x80 ;  /* 0x0000008003038836 */ /* 0x000fe40000000000 */
[----:B-1----:R-:W-:-:S04]  /*06b0*/  IMAD.WIDE.U32 R6, R7, 0x2, R4 ;  /* 0x0000000207067825 */ /* 0x002fc800078e0004 */
[----:B------:R-:W-:Y:S01]  /*06c0*/  @!P0 IMAD.WIDE.U32 R4, R11, 0x2, R4 ;  /* 0x000000020b048825 */ /* 0x000fe200078e0004 */
[----:B------:R1:W-:Y:S04]  /*06d0*/  STG.E.U16 desc[UR4][R6.64], R9 ;  /* 0x0000000906007986 */ /* 0x0003e8000c101504 */
[----:B------:R1:W-:Y:S02]  /*06e0*/  @!P0 STG.E.U16 desc[UR4][R4.64], R13 ;  /* 0x0000000d04008986 */ /* 0x0003e4000c101504 */
.L_x_617:
[----:B------:R-:W-:Y:S05]  /*06f0*/  BSYNC.RECONVERGENT B0 ;  /* 0x0000000000007941 */ /* 0x000fea0003800200 */
.L_x_616:
[----:B------:R-:W-:-:S13]  /*0700*/  ISETP.GE.AND P0, PT, R3, R2, PT ;  /* 0x000000020300720c */ /* 0x000fda0003f06270 */
[----:B------:R-:W-:Y:S05]  /*0710*/  @P0 EXIT ;  /* 0x000000000000094d */ /* 0x000fea0003800000 */
[----:B-1---5:R-:W1:Y:S01]  /*0720*/  LDC.64 R4, c[0x0][0x3a0] ;  /* 0x0000e800ff047b82 */ /* 0x022e620000000a00 */
[----:B------:R-:W-:-:S05]  /*0730*/  LEA R3, R0, R3, 0x9 ;  /* 0x0000000300037211 */ /* 0x000fca00078e48ff */
[----:B-1----:R-:W-:-:S05]  /*0740*/  IMAD.WIDE.U32 R2, R3, 0x2, R4 ;  /* 0x0000000203027825 */ /* 0x002fca00078e0004 */
[----:B------:R-:W-:Y:S01]  /*0750*/  STG.E.U16 desc[UR4][R2.64], R12 ;  /* 0x0000000c02007986 */ /* 0x000fe2000c101504 */
[----:B------:R-:W-:Y:S05]  /*0760*/  EXIT ;  /* 0x000000000000794d */ /* 0x000fea0003800000 */
.L_x_618:
        /* <DEDUP_REMOVED lines=9> */
.L_x_1889:


//--------------------- .text._ZN2at6native29vectorized_elementwise_kernelILi2EZZZNS0_46_GLOBAL__N__5fd40885_13_AmpKernels_cu_3810c27339_amp_non_finite_check_and_unscale_cuda_ERNS_6TensorES4_RKS3_ENKUlvE_clEvENKUlvE1_clEvEUlN3c104HalfEE_St5arrayIPcLm2EEEEviT0_T1_ --------------------------
	.section	.text._ZN2at6native29vectorized_elementwise_kernelILi2EZZZNS0_46_GLOBAL__N__5fd40885_13_AmpKernels_cu_3810c27339_amp_non_finite_check_and_unscale_cuda_ERNS_6TensorES4_RKS3_ENKUlvE_clEvENKUlvE1_clEvEUlN3c104HalfEE_St5arrayIPcLm2EEEEviT0_T1_,"ax",@progbits
	.align	128
        .global         _ZN2at6native29vectorized_elementwise_kernelILi2EZZZNS0_46_GLOBAL__N__5fd40885_13_AmpKernels_cu_3810c27339_amp_non_finite_check_and_unscale_cuda_ERNS_6TensorES4_RKS3_ENKUlvE_clEvENKUlvE1_clEvEUlN3c104HalfEE_St5arrayIPcLm2EEEEviT0_T1_
        .type           _ZN2at6native29vectorized_elementwise_kernelILi2EZZZNS0_46_GLOBAL__N__5fd40885_13_AmpKernels_cu_3810c27339_amp_non_finite_check_and_unscale_cuda_ERNS_6TensorES4_RKS3_ENKUlvE_clEvENKUlvE1_clEvEUlN3c104HalfEE_St5arrayIPcLm2EEEEviT0_T1_,@function
        .size           _ZN2at6native29vectorized_elementwise_kernelILi2EZZZNS0_46_GLOBAL__N__5fd40885_13_AmpKernels_cu_3810c27339_amp_non_finite_check_and_unscale_cuda_ERNS_6TensorES4_RKS3_ENKUlvE_clEvENKUlvE1_clEvEUlN3c104HalfEE_St5arrayIPcLm2EEEEviT0_T1_,(.L_x_1890 - _ZN2at6native29vectorized_elementwise_kernelILi2EZZZNS0_46_GLOBAL__N__5fd40885_13_AmpKernels_cu_3810c27339_amp_non_finite_check_and_unscale_cuda_ERNS_6TensorES4_RKS3_ENKUlvE_clEvENKUlvE1_clEvEUlN3c104HalfEE_St5arrayIPcLm2EEEEviT0_T1_)
        .other          _ZN2at6native29vectorized_elementwise_kernelILi2EZZZNS0_46_GLOBAL__N__5fd40885_13_AmpKernels_cu_3810c27339_amp_non_finite_check_and_unscale_cuda_ERNS_6TensorES4_RKS3_ENKUlvE_clEvENKUlvE1_clEvEUlN3c104HalfEE_St5arrayIPcLm2EEEEviT0_T1_,@"STO_CUDA_ENTRY STV_DEFAULT"
_ZN2at6native29vectorized_elementwise_kernelILi2EZZZNS0_46_GLOBAL__N__5fd40885_13_AmpKernels_cu_3810c27339_amp_non_finite_check_and_unscale_cuda_ERNS_6TensorES4_RKS3_ENKUlvE_clEvENKUlvE1_clEvEUlN3c104HalfEE_St5arrayIPcLm2EEEEviT0_T1_:
.text._ZN2at6native29vectorized_elementwise_kernelILi2EZZZNS0_46_GLOBAL__N__5fd40885_13_AmpKernels_cu_3810c27339_amp_non_finite_check_and_unscale_cuda_ERNS_6TensorES4_RKS3_ENKUlvE_clEvENKUlvE1_clEvEUlN3c104HalfEE_St5arrayIPcLm2EEEEviT0_T1_:
[----:B------:R-:W-:Y:S01]  /*0000*/  LDC R1, c[0x0][0x37c] ;  /* 0x0000df00ff017b82 */ /* 0x000fe20000000800 */
[----:B------:R-:W0:Y:S01]  /*0010*/  S2R R9, SR_CTAID.X ;  /* 0x0000000000097919 */ /* 0x000e220000002500 */
[----:B------:R-:W1:Y:S01]  /*0020*/  LDCU UR6, c[0x0][0x380] ;  /* 0x00007000ff0677ac */ /* 0x000e620008000800 */
[----:B------:R-:W2:Y:S01]  /*0030*/  LDCU.64 UR4, c[0x0][0x358] ;  /* 0x00006b00ff0477ac */ /* 0x000ea20008000a00 */
[----:B0-----:R-:W-:-:S05]  /*0040*/  IMAD.SHL.U32 R9, R9, 0x400, RZ ;  /* 0x0000040009097824 */ /* 0x001fca00078e00ff */
[----:B-1----:R-:W-:-:S04]  /*0050*/  IADD3 R7, PT, PT, -R9, UR6, RZ ;  /* 0x0000000609077c10 */ /* 0x002fc8000fffe1ff */
[----:B------:R-:W-:-:S13]  /*0060*/  ISETP.GT.U32.AND P0, PT, R7, 0x3ff, PT ;  /* 0x000003ff0700780c */ /* 0x000fda0003f04070 */
[----:B--2---:R-:W-:Y:S05]  /*0070*/  @P0 BRA `(.L_x_619) ;  /* 0x0000000c00ac0947 */ /* 0x004fea0003800000 */
[----:B------:R-:W0:Y:S02]  /*0080*/  S2R R18, SR_TID.X ;  /* 0x0000000000127919 */ /* 0x000e240000002100 */
[----:B0-----:R-:W-:Y:S01]  /*0090*/  ISETP.GE.U32.AND P6, PT, R18, R7, PT ;  /* 0x000000071200720c */ /* 0x001fe20003fc6070 */
[----:B------:R-:W-:-:S12]  /*00a0*/  IMAD.MOV.U32 R6, RZ, RZ, R18 ;  /* 0x000000ffff067224 */ /* 0x000fd800078e0012 */
[----:B------:R-:W-:Y:S01]  /*00b0*/  @!P6 VIADD R18, R6, 0x80 ;  /* 0x000000800612e836 */ /* 0x000fe20000000000 */
[----:B------:R-:W0:Y:S01]  /*00c0*/  @!P6 LDC.64 R4, c[0x0][0x3a8] ;  /* 0x0000ea00ff04eb82 */ /* 0x000e220000000a00 */
[----:B------:R-:W-:-:S03]  /*00d0*/  @!P6 IMAD.IADD R11, R9, 0x1, R6 ;  /* 0x00000001090be824 */ /* 0x000fc600078e0206 */
[----:B------:R-:W-:-:S13]  /*00e0*/  ISETP.GE.U32.AND P5, PT, R18, R7, PT ;  /* 0x000000071200720c */ /* 0x000fda0003fa6070 */
[----:B------:R-:W-:Y:S01]  /*00f0*/  @!P5 IADD3 R13, PT, PT, R9, R18, RZ ;  /* 0x00000012090dd210 */ /* 0x000fe20007ffe0ff */
[----:B------:R-:W-:Y:S01]  /*0100*/  @!P5 VIADD R18, R18, 0x80 ;  /* 0x000000801212d836 */ /* 0x000fe20000000000 */
[----:B------:R-:W1:Y:S04]  /*0110*/  @!P5 LDC.64 R26, c[0x0][0x3a8] ;  /* 0x0000ea00ff1adb82 */ /* 0x000e680000000a00 */
[----:B------:R-:W-:Y:S01]  /*0120*/  ISETP.GE.U32.AND P4, PT, R18, R7, PT ;  /* 0x000000071200720c */ /* 0x000fe20003f86070 */
[----:B0-----:R-:W-:Y:S01]  /*0130*/  @!P6 IMAD.WIDE.U32 R4, R11, 0x2, R4 ;  /* 0x000000020b04e825 */ /* 0x001fe200078e0004 */
[----:B------:R-:W-:-:S06]  /*0140*/  PRMT R11, RZ, 0x7610, R11 ;  /* 0x00007610ff0b7816 */ /* 0x000fcc000000000b */
[----:B------:R0:W5:Y:S05]  /*0150*/  @!P6 LDG.E.U16 R11, desc[UR4][R4.64] ;  /* 0x00000004040be981 */ /* 0x00016a000c1e1500 */
[----:B------:R-:W-:Y:S01]  /*0160*/  @!P4 IMAD.IADD R29, R9, 0x1, R18 ;  /* 0x00000001091dc824 */ /* 0x000fe200078e0212 */
[----:B------:R-:W2:Y:S01]  /*0170*/  @!P4 LDC.64 R2, c[0x0][0x3a8] ;  /* 0x0000ea00ff02cb82 */ /* 0x000ea20000000a00 */
[----:B------:R-:W-:-:S05]  /*0180*/  @!P4 VIADD R18, R18, 0x80 ;  /* 0x000000801212c836 */ /* 0x000fca0000000000 */
[----:B------:R-:W-:-:S13]  /*0190*/  ISETP.GE.U32.AND P3, PT, R18, R7, PT ;  /* 0x000000071200720c */ /* 0x000fda0003f66070 */
[----:B------:R-:W-:Y:S01]  /*01a0*/  @!P3 IADD3 R25, PT, PT, R9, R18, RZ ;  /* 0x000000120919b210 */ /* 0x000fe20007ffe0ff */
[----:B------:R-:W-:Y:S01]  /*01b0*/  @!P3 VIADD R18, R18, 0x80 ;  /* 0x000000801212b836 */ /* 0x000fe20000000000 */
[----:B------:R-:W3:Y:S04]  /*01c0*/  @!P3 LDC.64 R16, c[0x0][0x3a8] ;  /* 0x0000ea00ff10bb82 */ /* 0x000ee80000000a00 */
[----:B------:R-:W-:-:S13]  /*01d0*/  ISETP.GE.U32.AND P2, PT, R18, R7, PT ;  /* 0x000000071200720c */ /* 0x000fda0003f46070 */
[----:B------:R-:W-:Y:S01]  /*01e0*/  @!P2 IMAD.IADD R23, R9, 0x1, R18 ;  /* 0x000000010917a824 */ /* 0x000fe200078e0212 */
[----:B------:R-:W4:Y:S01]  /*01f0*/  @!P2 LDC.64 R14, c[0x0][0x3a8] ;  /* 0x0000ea00ff0eab82 */ /* 0x000f220000000a00 */
[----:B------:R-:W-:-:S05]  /*0200*/  @!P2 VIADD R18, R18, 0x80 ;  /* 0x000000801212a836 */ /* 0x000fca0000000000 */
[----:B------:R-:W-:-:S13]  /*0210*/  ISETP.GE.U32.AND P1, PT, R18, R7, PT ;  /* 0x000000071200720c */ /* 0x000fda0003f26070 */
[----:B------:R-:W-:Y:S01]  /*0220*/  @!P1 IADD3 R21, PT, PT, R9, R18, RZ ;  /* 0x0000001209159210 */ /* 0x000fe20007ffe0ff */
[----:B------:R-:W-:-:S05]  /*0230*/  @!P1 VIADD R18, R18, 0x80 ;  /* 0x0000008012129836 */ /* 0x000fca0000000000 */
[----:B------:R-:W-:-:S13]  /*0240*/  ISETP.GE.U32.AND P0, PT, R18, R7, PT ;  /* 0x000000071200720c */ /* 0x000fda0003f06070 */
[----:B------:R-:W-:Y:S01]  /*0250*/  @!P0 IMAD.IADD R19, R9, 0x1, R18 ;  /* 0x0000000109138824 */ /* 0x000fe200078e0212 */
[----:B------:R-:W-:-:S04]  /*0260*/  @!P0 IADD3 R18, PT, PT, R18, 0x80, RZ ;  /* 0x0000008012128810 */ /* 0x000fc80007ffe0ff */
[----:B------:R-:W-:-:S13]  /*0270*/  ISETP.GE.U32.AND P6, PT, R18, R7, PT ;  /* 0x000000071200720c */ /* 0x000fda0003fc6070 */
[----:B0-----:R-:W0:Y:S01]  /*0280*/  @!P6 LDC.64 R4, c[0x0][0x3a8] ;  /* 0x0000ea00ff04eb82 */ /* 0x001e220000000a00 */
[----:B---3--:R-:W-:-:S04]  /*0290*/  @!P3 IMAD.WIDE.U32 R16, R25, 0x2, R16 ;  /* 0x000000021910b825 */ /* 0x008fc800078e0010 */
[--C-:B------:R-:W-:Y:S01]  /*02a0*/  @!P6 IMAD.IADD R25, R9, 0x1, R18.reuse ;  /* 0x000000010919e824 */ /* 0x100fe200078e0212 */
[----:B------:R-:W-:-:S03]  /*02b0*/  PRMT R18, RZ, 0x7610, R18 ;  /* 0x00007610ff127816 */ /* 0x000fc60000000012 */
[----:B0-----:R-:W-:-:S05]  /*02c0*/  @!P6 IMAD.WIDE.U32 R4, R25, 0x2, R4 ;  /* 0x000000021904e825 */ /* 0x001fca00078e0004 */
[----:B------:R-:W5:Y:S01]  /*02d0*/  @!P6 LDG.E.U16 R18, desc[UR4][R4.64] ;  /* 0x000000040412e981 */ /* 0x000f62000c1e1500 */
[----:B--2---:R-:W-:Y:S02]  /*02e0*/  @!P4 IMAD.WIDE.U32 R28, R29, 0x2, R2 ;  /* 0x000000021d1cc825 */ /* 0x004fe400078e0002 */
[----:B------:R-:W0:Y:S02]  /*02f0*/  @!P0 LDC.64 R2, c[0x0][0x3a8] ;  /* 0x0000ea00ff028b82 */ /* 0x000e240000000a00 */
[----:B-1----:R-:W-:Y:S01]  /*0300*/  @!P5 IMAD.WIDE.U32 R26, R13, 0x2, R26 ;  /* 0x000000020d1ad825 */ /* 0x002fe200078e001a */
[----:B------:R-:W-:-:S05]  /*0310*/  PRMT R8, RZ, 0x7610, R8 ;  /* 0x00007610ff087816 */ /* 0x000fca0000000008 */
[----:B------:R-:W1:Y:S01]  /*0320*/  @!P1 LDC.64 R12, c[0x0][0x3a8] ;  /* 0x0000ea00ff0c9b82 */ /* 0x000e620000000a00 */
[----:B------:R2:W5:Y:S01]  /*0330*/  @!P3 LDG.E.U16 R8, desc[UR4][R16.64] ;  /* 0x000000041008b981 */ /* 0x000562000c1e1500 */
[----:B0-----:R-:W-:Y:S01]  /*0340*/  @!P0 IMAD.WIDE.U32 R2, R19, 0x2, R2 ;  /* 0x0000000213028825 */ /* 0x001fe200078e0002 */
[----:B------:R-:W-:-:S06]  /*0350*/  PRMT R19, RZ, 0x7610, R19 ;  /* 0x00007610ff137816 */ /* 0x000fcc0000000013 */
[----:B------:R-:W5:Y:S01]  /*0360*/  @!P0 LDG.E.U16 R19, desc[UR4][R2.64] ;  /* 0x0000000402138981 */ /* 0x000f62000c1e1500 */
[----:B------:R-:W-:Y:S02]  /*0370*/  ISETP.GE.U32.AND P0, PT, R6, R7, PT ;  /* 0x000000070600720c */ /* 0x000fe40003f06070 */
[----:B------:R-:W-:Y:S02]  /*0380*/  PRMT R0, RZ, 0x7610, R0 ;  /* 0x00007610ff007816 */ /* 0x000fe40000000000 */
[----:B------:R-:W-:Y:S01]  /*0390*/  PRMT R10, RZ, 0x7610, R10 ;  /* 0x00007610ff0a7816 */ /* 0x000fe2000000000a */
[----:B-1----:R-:W-:-:S08]  /*03a0*/  @!P1 IMAD.WIDE.U32 R12, R21, 0x2, R12 ;  /* 0x00000002150c9825 */ /* 0x002fd000078e000c */
[----:B--2---:R-:W0:Y:S01]  /*03b0*/  @!P0 LDC.64 R16, c[0x0][0x3a0] ;  /* 0x0000e800ff108b82 */ /* 0x004e220000000a00 */
[----:B------:R-:W-:Y:S01]  /*03c0*/  PRMT R20, RZ, 0x7610, R20 ;  /* 0x00007610ff147816 */ /* 0x000fe20000000014 */
[----:B------:R1:W5:Y:S01]  /*03d0*/  @!P4 LDG.E.U16 R0, desc[UR4][R28.64] ;  /* 0x000000041c00c981 */ /* 0x000362000c1e1500 */
[----:B------:R-:W-:Y:S01]  /*03e0*/  PRMT R21, RZ, 0x7610, R21 ;  /* 0x00007610ff157816 */ /* 0x000fe20000000015 */
[----:B----4-:R-:W-:Y:S02]  /*03f0*/  @!P2 IMAD.WIDE.U32 R14, R23, 0x2, R14 ;  /* 0x00000002170ea825 */ /* 0x010fe400078e000e */
[----:B------:R2:W5:Y:S02]  /*0400*/  @!P5 LDG.E.U16 R10, desc[UR4][R26.64] ;  /* 0x000000041a0ad981 */ /* 0x000564000c1e1500 */
[C---:B------:R-:W-:Y:S02]  /*0410*/  VIADD R22, R6.reuse, 0x100 ;  /* 0x0000010006167836 */ /* 0x040fe40000000000 */
[C---:B------:R-:W-:Y:S01]  /*0420*/  VIADD R24, R6.reuse, 0x180 ;  /* 0x0000018006187836 */ /* 0x040fe20000000000 */
[----:B------:R-:W-:Y:S01]  /*0430*/  BSSY.RECONVERGENT B0, `(.L_x_620) ;  /* 0x0000016000007945 */ /* 0x000fe20003800200 */
[C---:B-1----:R-:W-:Y:S01]  /*0440*/  VIADD R28, R6.reuse, 0x280 ;  /* 0x00000280061c7836 */ /* 0x042fe20000000000 */
[----:B------:R1:W5:Y:S01]  /*0450*/  @!P2 LDG.E.U16 R20, desc[UR4][R14.64] ;  /* 0x000000040e14a981 */ /* 0x000362000c1e1500 */
[----:B--2---:R-:W-:-:S03]  /*0460*/  IADD3 R26, PT, PT, R6, 0x200, RZ ;  /* 0x00000200061a7810 */ /* 0x004fc60007ffe0ff */
[----:B------:R2:W5:Y:S01]  /*0470*/  @!P1 LDG.E.U16 R21, desc[UR4][R12.64] ;  /* 0x000000040c159981 */ /* 0x000562000c1e1500 */
[-C--:B------:R-:W-:Y:S01]  /*0480*/  ISETP.GE.U32.AND P1, PT, R22, R7.reuse, PT ;  /* 0x000000071600720c */ /* 0x080fe20003f26070 */
[----:B------:R-:W-:Y:S01]  /*0490*/  VIADD R2, R6, 0x80 ;  /* 0x0000008006027836 */ /* 0x000fe20000000000 */
[-C--:B------:R-:W-:Y:S02]  /*04a0*/  ISETP.GE.U32.AND P2, PT, R24, R7.reuse, PT ;  /* 0x000000071800720c */ /* 0x080fe40003f46070 */
[-C--:B------:R-:W-:Y:S01]  /*04b0*/  ISETP.GE.U32.AND P3, PT, R26, R7.reuse, PT ;  /* 0x000000071a00720c */ /* 0x080fe20003f66070 */
[----:B-1----:R-:W-:Y:S01]  /*04c0*/  VIADD R14, R6, 0x300 ;  /* 0x00000300060e7836 */ /* 0x002fe20000000000 */
[----:B------:R-:W-:Y:S01]  /*04d0*/  ISETP.GE.U32.AND P4, PT, R28, R7, PT ;  /* 0x000000071c00720c */ /* 0x000fe20003f86070 */
[----:B------:R-:W-:-:S12]  /*04e0*/  @P0 BRA `(.L_x_621) ;  /* 0x0000000000280947 */ /* 0x000fd80003800000 */
[----:B-----5:R-:W-:Y:S01]  /*04f0*/  HADD2.F32 R3, -RZ, R11.H0_H0 ;  /* 0x2000000bff037230 */ /* 0x020fe20000004100 */
[----:B--2---:R-:W1:Y:S04]  /*0500*/  LDC.64 R12, c[0x0][0x390] ;  /* 0x0000e400ff0c7b82 */ /* 0x004e680000000a00 */
[----:B------:R-:W-:-:S13]  /*0510*/  FSETP.NE.FTZ.AND P5, PT, |R3|, +INF , PT ;  /* 0x7f8000000300780b */ /* 0x000fda0003fb5200 */
[----:B------:R-:W2:Y:S01]  /*0520*/  @!P5 LDC.64 R4, c[0x0][0x388] ;  /* 0x0000e200ff04db82 */ /* 0x000ea20000000a00 */
[----:B------:R-:W-:-:S05]  /*0530*/  @!P5 MOV R11, 0x3f800000 ;  /* 0x3f800000000bd802 */ /* 0x000fca0000000f00 */
[----:B--2---:R3:W-:Y:S04]  /*0540*/  @!P5 STG.E desc[UR4][R4.64], R11 ;  /* 0x0000000b0400d986 */ /* 0x0047e8000c101904 */
[----:B-1----:R-:W2:Y:S02]  /*0550*/  LDG.E R12, desc[UR4][R12.64] ;  /* 0x000000040c0c7981 */ /* 0x002ea4000c1e1900 */
[----:B--2---:R-:W-:-:S13]  /*0560*/  FSETP.NEU.FTZ.AND P5, PT, R12, 1, PT ;  /* 0x3f8000000c00780b */ /* 0x004fda0003fbd000 */
[----:B------:R-:W-:-:S05]  /*0570*/  @P5 FMUL.FTZ R3, R3, R12 ;  /* 0x0000000c03035220 */ /* 0x000fca0000410000 */
[----:B---3--:R-:W-:-:S07]  /*0580*/  F2FP.F16.F32.PACK_AB R3, RZ, R3 ;  /* 0x00000003ff03723e */ /* 0x008fce00000000ff */
.L_x_621:
[----:B------:R-:W-:Y:S05]  /*0590*/  BSYNC.RECONVERGENT B0 ;  /* 0x0000000000007941 */ /* 0x000fea0003800200 */
.L_x_620:
[-C--:B------:R-:W-:Y:S01]  /*05a0*/  ISETP.GE.U32.AND P6, PT, R2, R7.reuse, PT ;  /* 0x000000070200720c */ /* 0x080fe20003fc6070 */
[----:B------:R-:W-:Y:S01]  /*05b0*/  BSSY.RECONVERGENT B0, `(.L_x_622) ;  /* 0x000000e000007945 */ /* 0x000fe20003800200 */
[----:B------:R-:W-:Y:S01]  /*05c0*/  ISETP.GE.U32.AND P5, PT, R14, R7, PT ;  /* 0x000000070e00720c */ /* 0x000fe20003fa6070 */
[----:B------:R-:W-:-:S10]  /*05d0*/  VIADD R14, R6, 0x380 ;  /* 0x00000380060e7836 */ /* 0x000fd40000000000 */
[----:B------:R-:W-:Y:S05]  /*05e0*/  @P6 BRA `(.L_x_623) ;  /* 0x0000000000286947 */ /* 0x000fea0003800000 */
[----:B-----5:R-:W-:Y:S01]  /*05f0*/  HADD2.F32 R4, -RZ, R10.H0_H0 ;  /* 0x2000000aff047230 */ /* 0x020fe20000004100 */
[----:B--2---:R-:W1:Y:S04]  /*0600*/  LDC.64 R12, c[0x0][0x390] ;  /* 0x0000e400ff0c7b82 */ /* 0x004e680000000a00 */
[----:B------:R-:W-:-:S13]  /*0610*/  FSETP.NE.FTZ.AND P6, PT, |R4|, +INF , PT ;  /* 0x7f8000000400780b */ /* 0x000fda0003fd5200 */
[----:B------:R-:W2:Y:S01]  /*0620*/  @!P6 LDC.64 R10, c[0x0][0x388] ;  /* 0x0000e200ff0aeb82 */ /* 0x000ea20000000a00 */
[----:B------:R-:W-:-:S05]  /*0630*/  @!P6 IMAD.MOV.U32 R5, RZ, RZ, 0x3f800000 ;  /* 0x3f800000ff05e424 */ /* 0x000fca00078e00ff */
[----:B--2---:R3:W-:Y:S04]  /*0640*/  @!P6 STG.E desc[UR4][R10.64], R5 ;  /* 0x000000050a00e986 */ /* 0x0047e8000c101904 */
[----:B-1----:R-:W2:Y:S02]  /*0650*/  LDG.E R13, desc[UR4][R12.64] ;  /* 0x000000040c0d7981 */ /* 0x002ea4000c1e1900 */
[----:B--2---:R-:W-:-:S13]  /*0660*/  FSETP.NEU.FTZ.AND P6, PT, R13, 1, PT ;  /* 0x3f8000000d00780b */ /* 0x004fda0003fdd000 */
[----:B------:R-:W-:-:S05]  /*0670*/  @P6 FMUL.FTZ R4, R4, R13 ;  /* 0x0000000d04046220 */ /* 0x000fca0000410000 */
[----:B---3--:R-:W-:-:S07]  /*0680*/  F2FP.F16.F32.PACK_AB R4, RZ, R4 ;  /* 0x00000004ff04723e */ /* 0x008fce00000000ff */
.L_x_623:
[----:B------:R-:W-:Y:S05]  /*0690*/  BSYNC.RECONVERGENT B0 ;  /* 0x0000000000007941 */ /* 0x000fea0003800200 */
.L_x_622:
[----:B------:R-:W-:Y:S01]  /*06a0*/  @!P0 IADD3 R5, PT, PT, R9, R6, RZ ;  /* 0x0000000609058210 */ /* 0x000fe20007ffe0ff */
[----:B------:R-:W-:Y:S01]  /*06b0*/  BSSY.RECONVERGENT B0, `(.L_x_624) ;  /* 0x000000e000007945 */ /* 0x000fe20003800200 */
[----:B------:R-:W-:-:S03]  /*06c0*/  ISETP.GE.U32.AND P6, PT, R14, R7, PT ;  /* 0x000000070e00720c */ /* 0x000fc60003fc6070 */
[----:B0-----:R-:W-:Y:S01]  /*06d0*/  @!P0 IMAD.WIDE.U32 R16, R5, 0x2, R16 ;  /* 0x0000000205108825 */ /* 0x001fe200078e0010 */
[----:B------:R-:W-:Y:S09]  /*06e0*/  @P1 BRA `(.L_x_625) ;  /* 0x0000000000281947 */ /* 0x000ff20003800000 */
[----:B-----5:R-:W-:Y:S01]  /*06f0*/  HADD2.F32 R0, -RZ, R0.H0_H0 ;  /* 0x20000000ff007230 */ /* 0x020fe20000004100 */
[----:B--2---:R-:W0:Y:S04]  /*0700*/  LDC.64 R12, c[0x0][0x390] ;  /* 0x0000e400ff0c7b82 */ /* 0x004e280000000a00 */
        /* <DEDUP_REMOVED lines=8> */
.L_x_625:
[----:B------:R-:W-:Y:S05]  /*0790*/  BSYNC.RECONVERGENT B0 ;  /* 0x0000000000007941 */ /* 0x000fea0003800200 */
.L_x_624:
[----:B------:R-:W-:Y:S04]  /*07a0*/  BSSY.RECONVERGENT B0, `(.L_x_626) ;  /* 0x000000c000007945 */ /* 0x000fe80003800200 */
[----:B------:R-:W-:Y:S05]  /*07b0*/  @P2 BRA `(.L_x_627) ;  /* 0x0000000000282947 */ /* 0x000fea0003800000 */
        /* <DEDUP_REMOVED lines=10> */
.L_x_627:
[----:B------:R-:W-:Y:S05]  /*0860*/  BSYNC.RECONVERGENT B0 ;  /* 0x0000000000007941 */ /* 0x000fea0003800200 */
.L_x_626:
[----:B------:R-:W-:Y:S04]  /*0870*/  BSSY.RECONVERGENT B0, `(.L_x_628) ;  /* 0x000000c000007945 */ /* 0x000fe80003800200 */
[----:B------:R-:W-:Y:S05]  /*0880*/  @P3 BRA `(.L_x_629) ;  /* 0x0000000000283947 */ /* 0x000fea0003800000 */
[----:B-----5:R-:W-:Y:S01]  /*0890*/  HADD2.F32 R8, -RZ, R20.H0_H0 ;  /* 0x20000014ff087230 */ /* 0x020fe20000004100 */
[----:B--2---:R-:W0:Y:S04]  /*08a0*/  LDC.64 R12, c[0x0][0x390] ;  /* 0x0000e400ff0c7b82 */ /* 0x004e280000000a00 */
        /* <DEDUP_REMOVED lines=8> */
.L_x_629:
[----:B------:R-:W-:Y:S05]  /*0930*/  BSYNC.RECONVERGENT B0 ;  /* 0x0000000000007941 */ /* 0x000fea0003800200 */
.L_x_628:
[----:B------:R-:W-:Y:S04]  /*0940*/  BSSY.RECONVERGENT B0, `(.L_x_630) ;  /* 0x000000c000007945 */ /* 0x000fe80003800200 */
[----:B------:R-:W-:Y:S05]  /*0950*/  @P4 BRA `(.L_x_631) ;  /* 0x0000000000284947 */ /* 0x000fea0003800000 */
[----:B-----5:R-:W-:Y:S01]  /*0960*/  HADD2.F32 R10, -RZ, R21.H0_H0 ;  /* 0x20000015ff0a7230 */ /* 0x020fe20000004100 */
[----:B------:R-:W0:Y:S04]  /*0970*/  LDC.64 R14, c[0x0][0x390] ;  /* 0x0000e400ff0e7b82 */ /* 0x000e280000000a00 */
[----:B------:R-:W-:-:S13]  /*0980*/  FSETP.NE.FTZ.AND P1, PT, |R10|, +INF , PT ;  /* 0x7f8000000a00780b */ /* 0x000fda0003f35200 */
[----:B--2---:R-:W1:Y:S01]  /*0990*/  @!P1 LDC.64 R12, c[0x0][0x388] ;  /* 0x0000e200ff0c9b82 */ /* 0x004e620000000a00 */
[----:B------:R-:W-:-:S05]  /*09a0*/  @!P1 IMAD.MOV.U32 R11, RZ, RZ, 0x3f800000 ;  /* 0x3f800000ff0b9424 */ /* 0x000fca00078e00ff */
[----:B-1----:R1:W-:Y:S04]  /*09b0*/  @!P1 STG.E desc[UR4][R12.64], R11 ;  /* 0x0000000b0c009986 */ /* 0x0023e8000c101904 */
[----:B0-----:R-:W2:Y:S02]  /*09c0*/  LDG.E R15, desc[UR4][R14.64] ;  /* 0x000000040e0f7981 */ /* 0x001ea4000c1e1900 */
[----:B--2---:R-:W-:-:S13]  /*09d0*/  FSETP.NEU.FTZ.AND P1, PT, R15, 1, PT ;  /* 0x3f8000000f00780b */ /* 0x004fda0003f3d000 */
[----:B------:R-:W-:-:S05]  /*09e0*/  @P1 FMUL.FTZ R10, R10, R15 ;  /* 0x0000000f0a0a1220 */ /* 0x000fca0000410000 */
[----:B-1----:R-:W-:-:S07]  /*09f0*/  F2FP.F16.F32.PACK_AB R10, RZ, R10 ;  /* 0x0000000aff0a723e */ /* 0x002fce00000000ff */
.L_x_631:
[----:B------:R-:W-:Y:S05]  /*0a00*/  BSYNC.RECONVERGENT B0 ;  /* 0x0000000000007941 */ /* 0x000fea0003800200 */
.L_x_630:
        /* <DEDUP_REMOVED lines=12> */
.L_x_633:
[----:B------:R-:W-:Y:S05]  /*0ad0*/  BSYNC.RECONVERGENT B0 ;  /* 0x0000000000007941 */ /* 0x000fea0003800200 */
.L_x_632:
[----:B------:R-:W-:Y:S04]  /*0ae0*/  BSSY.RECONVERGENT B0, `(.L_x_634) ;  /* 0x000000c000007945 */ /* 0x000fe80003800200 */
[----:B------:R-:W-:Y:S05]  /*0af0*/  @P6 BRA `(.L_x_635) ;  /* 0x0000000000286947 */ /* 0x000fea0003800000 */
[----:B--2--5:R-:W-:Y:S02]  /*0b00*/  HADD2.F32 R12, -RZ, R18.H0_H0 ;  /* 0x20000012ff0c7230 */ /* 0x024fe40000004100 */
[----:B------:R-:W0:Y:S03]  /*0b10*/  LDC.64 R18, c[0x0][0x390] ;  /* 0x0000e400ff127b82 */ /* 0x000e260000000a00 */
        /* <DEDUP_REMOVED lines=8> */
.L_x_635:
[----:B------:R-:W-:Y:S05]  /*0ba0*/  BSYNC.RECONVERGENT B0 ;  /* 0x0000000000007941 */ /* 0x000fea0003800200 */
.L_x_634:
[----:B------:R-:W-:Y:S01]  /*0bb0*/  @!P0 IMAD.MOV.U32 R6, RZ, RZ, R2 ;  /* 0x000000ffff068224 */ /* 0x000fe200078e0002 */
[----:B------:R0:W-:Y:S01]  /*0bc0*/  @!P0 STG.E.U16 desc[UR4][R16.64], R3 ;  /* 0x0000000310008986 */ /* 0x0001e2000c101504 */
[----:B------:R-:W-:Y:S04]  /*0bd0*/  BSSY.RECONVERGENT B0, `(.L_x_636) ;  /* 0x000002d000007945 */ /* 0x000fe80003800200 */
[----:B------:R-:W-:Y:S01]  /*0be0*/  BSSY.RELIABLE B1, `(.L_x_637) ;  /* 0x0000025000017945 */ /* 0x000fe20003800100 */
[----:B------:R-:W-:-:S13]  /*0bf0*/  ISETP.GE.U32.AND P0, PT, R6, R7, PT ;  /* 0x000000070600720c */ /* 0x000fda0003f06070 */
[----:B0-----:R-:W-:Y:S05]  /*0c00*/  @P0 BRA `(.L_x_638) ;  /* 0x0000000000300947 */ /* 0x001fea0003800000 */
[----:B------:R-:W0:Y:S01]  /*0c10*/  LDC.64 R2, c[0x0][0x3a0] ;  /* 0x0000e800ff027b82 */ /* 0x000e220000000a00 */
[----:B--2---:R-:W-:Y:S01]  /*0c20*/  IMAD.IADD R13, R9, 0x1, R6 ;  /* 0x00000001090d7824 */ /* 0x004fe200078e0206 */
[----:B------:R-:W-:-:S04]  /*0c30*/  IADD3 R6, PT, PT, R6, 0x80, RZ ;  /* 0x0000008006067810 */ /* 0x000fc80007ffe0ff */
[----:B------:R-:W-:Y:S01]  /*0c40*/  ISETP.GE.U32.AND P0, PT, R6, R7, PT ;  /* 0x000000070600720c */ /* 0x000fe20003f06070 */
[----:B0-----:R-:W-:-:S05]  /*0c50*/  IMAD.WIDE.U32 R2, R13, 0x2, R2 ;  /* 0x000000020d027825 */ /* 0x001fca00078e0002 */
[----:B------:R0:W-:Y:S07]  /*0c60*/  STG.E.U16 desc[UR4][R2.64], R4 ;  /* 0x0000000402007986 */ /* 0x0001ee000c101504 */
[----:B------:R-:W-:Y:S05]  /*0c70*/  @P0 BRA `(.L_x_639) ;  /* 0x0000000000300947 */ /* 0x000fea0003800000 */
[----:B0-----:R-:W0:Y:S01]  /*0c80*/  LDC.64 R2, c[0x0][0x3a0] ;  /* 0x0000e800ff027b82 */ /* 0x001e220000000a00 */
[----:B------:R-:W-:Y:S02]  /*0c90*/  IMAD.IADD R13, R9, 0x1, R6 ;  /* 0x00000001090d7824 */ /* 0x000fe400078e0206 */
[----:B------:R-:W-:Y:S02]  /*0ca0*/  VIADD R6, R6, 0x80 ;  /* 0x0000008006067836 */ /* 0x000fe40000000000 */
[----:B0-----:R-:W-:-:S05]  /*0cb0*/  IMAD.WIDE.U32 R2, R13, 0x2, R2 ;  /* 0x000000020d027825 */ /* 0x001fca00078e0002 */
[----:B-----5:R0:W-:Y:S02]  /*0cc0*/  STG.E.U16 desc[UR4][R2.64], R0 ;  /* 0x0000000002007986 */ /* 0x0201e4000c101504 */
.L_x_638:
[----:B------:R-:W-:-:S13]  /*0cd0*/  ISETP.GE.U32.AND P0, PT, R6, R7, PT ;  /* 0x000000070600720c */ /* 0x000fda0003f06070 */
[----:B------:R-:W-:Y:S05]  /*0ce0*/  @P0 BRA `(.L_x_640) ;  /* 0x0000000000300947 */ /* 0x000fea0003800000 */
[----:B0-----:R-:W0:Y:S01]  /*0cf0*/  LDC.64 R2, c[0x0][0x3a0] ;  /* 0x0000e800ff027b82 */ /* 0x001e220000000a00 */
[----:B--2---:R-:W-:Y:S01]  /*0d00*/  IADD3 R13, PT, PT, R9, R6, RZ ;  /* 0x00000006090d7210 */ /* 0x004fe20007ffe0ff */
[----:B------:R-:W-:-:S04]  /*0d10*/  VIADD R6, R6, 0x80 ;  /* 0x0000008006067836 */ /* 0x000fc80000000000 */
[----:B0-----:R-:W-:-:S05]  /*0d20*/  IMAD.WIDE.U32 R2, R13, 0x2, R2 ;  /* 0x000000020d027825 */ /* 0x001fca00078e0002 */
[----:B------:R1:W-:Y:S02]  /*0d30*/  STG.E.U16 desc[UR4][R2.64], R5 ;  /* 0x0000000502007986 */ /* 0x0003e4000c101504 */
.L_x_639:
[----:B------:R-:W-:-:S13]  /*0d40*/  ISETP.GE.U32.AND P0, PT, R6, R7, PT ;  /* 0x000000070600720c */ /* 0x000fda0003f06070 */
[----:B------:R-:W-:Y:S05]  /*0d50*/  @P0 BRA `(.L_x_641) ;  /* 0x0000000000340947 */ /* 0x000fea0003800000 */
[----:B01----:R-:W0:Y:S01]  /*0d60*/  LDC.64 R2, c[0x0][0x3a0] ;  /* 0x0000e800ff027b82 */ /* 0x003e220000000a00 */
[----:B------:R-:W-:Y:S01]  /*0d70*/  IMAD.IADD R5, R9, 0x1, R6 ;  /* 0x0000000109057824 */ /* 0x000fe200078e0206 */
[----:B------:R-:W-:-:S03]  /*0d80*/  IADD3 R6, PT, PT, R6, 0x80, RZ ;  /* 0x0000008006067810 */ /* 0x000fc60007ffe0ff */
[----:B0-----:R-:W-:-:S05]  /*0d90*/  IMAD.WIDE.U32 R2, R5, 0x2, R2 ;  /* 0x0000000205027825 */ /* 0x001fca00078e0002 */
[----:B-----5:R1:W-:Y:S02]  /*0da0*/  STG.E.U16 desc[UR4][R2.64], R8 ;  /* 0x0000000802007986 */ /* 0x0203e4000c101504 */
.L_x_640:
[----:B------:R-:W-:-:S13]  /*0db0*/  ISETP.GE.U32.AND P0, PT, R6, R7, PT ;  /* 0x000000070600720c */ /* 0x000fda0003f06070 */
[----:B------:R-:W-:Y:S05]  /*0dc0*/  @P0 BREAK.RELIABLE B1 ;  /* 0x0000000000010942 */ /* 0x000fea0003800100 */
[----:B------:R-:W-:Y:S05]  /*0dd0*/  @P0 BRA `(.L_x_642) ;  /* 0x0000000000300947 */ /* 0x000fea0003800000 */
[----:B01----:R-:W0:Y:S01]  /*0de0*/  LDC.64 R2, c[0x0][0x3a0] ;  /* 0x0000e800ff027b82 */ /* 0x003e220000000a00 */
[----:B------:R-:W-:Y:S02]  /*0df0*/  IMAD.IADD R5, R9, 0x1, R6 ;  /* 0x0000000109057824 */ /* 0x000fe400078e0206 */
[----:B------:R-:W-:Y:S02]  /*0e00*/  VIADD R6, R6, 0x80 ;  /* 0x0000008006067836 */ /* 0x000fe40000000000 */
[----:B0-----:R-:W-:-:S05]  /*0e10*/  IMAD.WIDE.U32 R2, R5, 0x2, R2 ;  /* 0x0000000205027825 */ /* 0x001fca00078e0002 */
[----:B-----5:R3:W-:Y:S02]  /*0e20*/  STG.E.U16 desc[UR4][R2.64], R10 ;  /* 0x0000000a02007986 */ /* 0x0207e4000c101504 */
.L_x_641:
[----:B------:R-:W-:Y:S05]  /*0e30*/  BSYNC.RELIABLE B1 ;  /* 0x0000000000017941 */ /* 0x000fea0003800100 */
.L_x_637:
[----:B------:R-:W-:-:S13]  /*0e40*/  ISETP.GE.U32.AND P0, PT, R6, R7, PT ;  /* 0x000000070600720c */ /* 0x000fda0003f06070 */
[----:B01-3--:R-:W0:Y:S01]  /*0e50*/  @!P0 LDC.64 R2, c[0x0][0x3a0] ;  /* 0x0000e800ff028b82 */ /* 0x00be220000000a00 */
[----:B------:R-:W-:Y:S01]  /*0e60*/  @!P0 IADD3 R5, PT, PT, R9, R6, RZ ;  /* 0x0000000609058210 */ /* 0x000fe20007ffe0ff */
[----:B------:R-:W-:-:S04]  /*0e70*/  @!P0 VIADD R6, R6, 0x80 ;  /* 0x0000008006068836 */ /* 0x000fc80000000000 */
[----:B0-----:R-:W-:-:S05]  /*0e80*/  @!P0 IMAD.WIDE.U32 R2, R5, 0x2, R2 ;  /* 0x0000000205028825 */ /* 0x001fca00078e0002 */
[----:B-----5:R3:W-:Y:S02]  /*0e90*/  @!P0 STG.E.U16 desc[UR4][R2.64], R11 ;  /* 0x0000000b02008986 */ /* 0x0207e4000c101504 */
.L_x_642:
[----:B------:R-:W-:Y:S05]  /*0ea0*/  BSYNC.RECONVERGENT B0 ;  /* 0x0000000000007941 */ /* 0x000fea0003800200 */
.L_x_636:
[----:B------:R-:W-:Y:S05]  /*0eb0*/  WARPSYNC.ALL ;  /* 0x0000000000007948 */ /* 0x000fea0003800000 */
[----:B------:R-:W-:-:S13]  /*0ec0*/  ISETP.GE.U32.AND P0, PT, R6, R7, PT ;  /* 0x000000070600720c */ /* 0x000fda0003f06070 */
[----:B------:R-:W-:Y:S05]  /*0ed0*/  @P0 EXIT ;  /* 0x000000000000094d */ /* 0x000fea0003800000 */
[----:B01-3--:R-:W0:Y:S01]  /*0ee0*/  LDC.64 R2, c[0x0][0x3a0] ;  /* 0x0000e800ff027b82 */ /* 0x00be220000000a00 */
[----:B------:R-:W-:-:S04]  /*0ef0*/  IMAD.IADD R9, R9, 0x1, R6 ;  /* 0x0000000109097824 */ /* 0x000fc800078e0206 */
[----:B0-----:R-:W-:-:S05]  /*0f00*/  IMAD.WIDE.U32 R2, R9, 0x2, R2 ;  /* 0x0000000209027825 */ /* 0x001fca00078e0002 */
[----:B------:R-:W-:Y:S01]  /*0f10*/  STG.E.U16 desc[UR4][R2.64], R12 ;  /* 0x0000000c02007986 */ /* 0x000fe2000c101504 */
[----:B------:R-:W-:Y:S05]  /*0f20*/  EXIT ;  /* 0x000000000000794d */ /* 0x000fea0003800000 */
.L_x_619:
[----:B------:R-:W0:Y:S01]  /*0f30*/  S2R R0, SR_TID.X ;  /* 0x0000000000007919 */ /* 0x000e220000002100 */
[----:B------:R-:W1:Y:S02]  /*0f40*/  LDC.64 R2, c[0x0][0x3a8] ;  /* 0x0000ea00ff027b82 */ /* 0x000e640000000a00 */
[----:B-1----:R-:W-:-:S04]  /*0f50*/  IMAD.WIDE.U32 R2, R9, 0x2, R2 ;  /* 0x0000000209027825 */ /* 0x002fc800078e0002 */
[----:B0-----:R-:W-:-:S05]  /*0f60*/  IMAD.WIDE.U32 R12, R0, 0x4, R2 ;  /* 0x00000004000c7825 */ /* 0x001fca00078e0002 */
[----:B------:R-:W2:Y:S01]  /*0f70*/  LDG.E R5, desc[UR4][R12.64] ;  /* 0x000000040c057981 */ /* 0x000ea2000c1e1900 */
[----:B------:R-:W0:Y:S03]  /*0f80*/  LDC.64 R2, c[0x0][0x390] ;  /* 0x0000e400ff027b82 */ /* 0x000e260000000a00 */
[----:B------:R-:W3:Y:S04]  /*0f90*/  LDG.E R8, desc[UR4][R12.64+0x200] ;  /* 0x000200040c087981 */ /* 0x000ee8000c1e1900 */
[----:B------:R-:W4:Y:S04]  /*0fa0*/  LDG.E R11, desc[UR4][R12.64+0x400] ;  /* 0x000400040c0b7981 */ /* 0x000f28000c1e1900 */
[----:B------:R1:W5:Y:S01]  /*0fb0*/  LDG.E R10, desc[UR4][R12.64+0x600] ;  /* 0x000600040c0a7981 */ /* 0x000362000c1e1900 */
[----:B--2---:R-:W-:-:S05]  /*0fc0*/  HADD2.F32 R4, -RZ, R5.H0_H0 ;  /* 0x20000005ff047230 */ /* 0x004fca0000004100 */
[----:B------:R-:W-:-:S13]  /*0fd0*/  FSETP.NE.FTZ.AND P0, PT, |R4|, +INF , PT ;  /* 0x7f8000000400780b */ /* 0x000fda0003f15200 */
[----:B------:R-:W2:Y:S01]  /*0fe0*/  @!P0 LDC.64 R14, c[0x0][0x388] ;  /* 0x0000e200ff0e8b82 */ /* 0x000ea20000000a00 */
[----:B------:R-:W-:-:S05]  /*0ff0*/  @!P0 MOV R19, 0x3f800000 ;  /* 0x3f80000000138802 */ /* 0x000fca0000000f00 */
[----:B--2---:R2:W-:Y:S04]  /*1000*/  @!P0 STG.E desc[UR4][R14.64], R19 ;  /* 0x000000130e008986 */ /* 0x0045e8000c101904 */
[----:B0-----:R-:W3:Y:S01]  /*1010*/  LDG.E R7, desc[UR4][R2.64] ;  /* 0x0000000402077981 */ /* 0x001ee2000c1e1900 */
[----:B------:R-:W-:-:S05]  /*1020*/  HADD2.F32 R5, -RZ, R5.H1_H1 ;  /* 0x30000005ff057230 */ /* 0x000fca0000004100 */
[----:B------:R-:W-:-:S13]  /*1030*/  FSETP.NE.FTZ.AND P0, PT, |R5|, +INF , PT ;  /* 0x7f8000000500780b */ /* 0x000fda0003f15200 */
[----:B------:R-:W0:Y:S01]  /*1040*/  @!P0 LDC.64 R16, c[0x0][0x388] ;  /* 0x0000e200ff108b82 */ /* 0x000e220000000a00 */
[----:B------:R-:W-:-:S05]  /*1050*/  @!P0 IMAD.MOV.U32 R21, RZ, RZ, 0x3f800000 ;  /* 0x3f800000ff158424 */ /* 0x000fca00078e00ff */
[----:B0-----:R0:W-:Y:S01]  /*1060*/  @!P0 STG.E desc[UR4][R16.64], R21 ;  /* 0x0000001510008986 */ /* 0x0011e2000c101904 */
[----:B---3--:R-:W-:-:S13]  /*1070*/  FSETP.NEU.FTZ.AND P1, PT, R7, 1, PT ;  /* 0x3f8000000700780b */ /* 0x008fda0003f3d000 */
[----:B------:R-:W-:Y:S02]  /*1080*/  @P1 FMUL.FTZ R4, R4, R7 ;  /* 0x0000000704041220 */ /* 0x000fe40000410000 */
[----:B------:R-:W3:Y:S01]  /*1090*/  @!P0 LDG.E R7, desc[UR4][R2.64] ;  /* 0x0000000402078981 */ /* 0x000ee2000c1e1900 */
[----:B------:R-:W-:-:S05]  /*10a0*/  HADD2.F32 R6, -RZ, R8.H0_H0 ;  /* 0x20000008ff067230 */ /* 0x000fca0000004100 */
[----:B------:R-:W-:-:S13]  /*10b0*/  FSETP.NE.FTZ.AND P0, PT, |R6|, +INF , PT ;  /* 0x7f8000000600780b */ /* 0x000fda0003f15200 */
[----:B-1----:R-:W1:Y:S01]  /*10c0*/  @!P0 LDC.64 R12, c[0x0][0x388] ;  /* 0x0000e200ff0c8b82 */ /* 0x002e620000000a00 */
[----:B--2---:R-:W-:-:S05]  /*10d0*/  @!P0 IMAD.MOV.U32 R19, RZ, RZ, 0x3f800000 ;  /* 0x3f800000ff138424 */ /* 0x004fca00078e00ff */
[----:B-1----:R4:W-:Y:S01]  /*10e0*/  @!P0 STG.E desc[UR4][R12.64], R19 ;  /* 0x000000130c008986 */ /* 0x0029e2000c101904 */
[----:B---3--:R-:W-:-:S13]  /*10f0*/  FSETP.NEU.FTZ.AND P1, PT, R7, 1, PT ;  /* 0x3f8000000700780b */ /* 0x008fda0003f3d000 */
[----:B------:R-:W-:Y:S02]  /*1100*/  @P1 FMUL.FTZ R5, R5, R7 ;  /* 0x0000000705051220 */ /* 0x000fe40000410000 */
[----:B------:R-:W2:Y:S01]  /*1110*/  @!P0 LDG.E R7, desc[UR4][R2.64] ;  /* 0x0000000402078981 */ /* 0x000ea2000c1e1900 */
[----:B------:R-:W-:-:S05]  /*1120*/  HADD2.F32 R8, -RZ, R8.H1_H1 ;  /* 0x30000008ff087230 */ /* 0x000fca0000004100 */
[----:B------:R-:W-:-:S13]  /*1130*/  FSETP.NE.FTZ.AND P0, PT, |R8|, +INF , PT ;  /* 0x7f8000000800780b */ /* 0x000fda0003f15200 */
[----:B------:R-:W1:Y:S01]  /*1140*/  @!P0 LDC.64 R14, c[0x0][0x388] ;  /* 0x0000e200ff0e8b82 */ /* 0x000e620000000a00 */
[----:B0-----:R-:W-:-:S05]  /*1150*/  @!P0 MOV R21, 0x3f800000 ;  /* 0x3f80000000158802 */ /* 0x001fca0000000f00 */
[----:B-1----:R0:W-:Y:S01]  /*1160*/  @!P0 STG.E desc[UR4][R14.64], R21 ;  /* 0x000000150e008986 */ /* 0x0021e2000c101904 */
[----:B--2---:R-:W-:-:S13]  /*1170*/  FSETP.NEU.FTZ.AND P1, PT, R7, 1, PT ;  /* 0x3f8000000700780b */ /* 0x004fda0003f3d000 */
[----:B------:R-:W-:Y:S02]  /*1180*/  @P1 FMUL.FTZ R6, R7, R6 ;  /* 0x0000000607061220 */ /* 0x000fe40000410000 */
[----:B------:R-:W2:Y:S01]  /*1190*/  @!P0 LDG.E R7, desc[UR4][R2.64] ;  /* 0x0000000402078981 */ /* 0x000ea2000c1e1900 */
[----:B----4-:R-:W-:-:S05]  /*11a0*/  HADD2.F32 R12, -RZ, R11.H0_H0 ;  /* 0x2000000bff0c7230 */ /* 0x010fca0000004100 */
[----:B------:R-:W-:-:S13]  /*11b0*/  FSETP.NE.FTZ.AND P0, PT, |R12|, +INF , PT ;  /* 0x7f8000000c00780b */ /* 0x000fda0003f15200 */
[----:B------:R-:W1:Y:S01]  /*11c0*/  @!P0 LDC.64 R16, c[0x0][0x388] ;  /* 0x0000e200ff108b82 */ /* 0x000e620000000a00 */
[----:B------:R-:W-:-:S05]  /*11d0*/  @!P0 IMAD.MOV.U32 R13, RZ, RZ, 0x3f800000 ;  /* 0x3f800000ff0d8424 */ /* 0x000fca00078e00ff */
[----:B-1----:R-:W-:Y:S01]  /*11e0*/  @!P0 STG.E desc[UR4][R16.64], R13 ;  /* 0x0000000d10008986 */ /* 0x002fe2000c101904 */
[----:B--2---:R-:W-:-:S13]  /*11f0*/  FSETP.NEU.FTZ.AND P1, PT, R7, 1, PT ;  /* 0x3f8000000700780b */ /* 0x004fda0003f3d000 */
[----:B------:R-:W-:Y:S02]  /*1200*/  @P1 FMUL.FTZ R8, R7, R8 ;  /* 0x0000000807081220 */ /* 0x000fe40000410000 */
[----:B------:R-:W2:Y:S01]  /*1210*/  @!P0 LDG.E R7, desc[UR4][R2.64] ;  /* 0x0000000402078981 */ /* 0x000ea2000c1e1900 */
[----:B------:R-:W-:-:S05]  /*1220*/  HADD2.F32 R11, -RZ, R11.H1_H1 ;  /* 0x3000000bff0b7230 */ /* 0x000fca0000004100 */
[----:B------:R-:W-:-:S13]  /*1230*/  FSETP.NE.FTZ.AND P0, PT, |R11|, +INF , PT ;  /* 0x7f8000000b00780b */ /* 0x000fda0003f15200 */
[----:B0-----:R-:W0:Y:S01]  /*1240*/  @!P0 LDC.64 R14, c[0x0][0x388] ;  /* 0x0000e200ff0e8b82 */ /* 0x001e220000000a00 */
[----:B------:R-:W-:-:S05]  /*1250*/  @!P0 IMAD.MOV.U32 R19, RZ, RZ, 0x3f800000 ;  /* 0x3f800000ff138424 */ /* 0x000fca00078e00ff */
[----:B0-----:R0:W-:Y:S01]  /*1260*/  @!P0 STG.E desc[UR4][R14.64], R19 ;  /* 0x000000130e008986 */ /* 0x0011e2000c101904 */
[----:B-----5:R-:W-:Y:S01]  /*1270*/  HADD2.F32 R20, -RZ, R10.H0_H0 ;  /* 0x2000000aff147230 */ /* 0x020fe20000004100 */
[----:B--2---:R-:W-:Y:S01]  /*1280*/  FSETP.NEU.FTZ.AND P1, PT, R7, 1, PT ;  /* 0x3f8000000700780b */ /* 0x004fe20003f3d000 */
[----:B0-----:R-:W0:-:S12]  /*1290*/  LDC.64 R14, c[0x0][0x3a0] ;  /* 0x0000e800ff0e7b82 */ /* 0x001e180000000a00 */
[----:B------:R-:W-:Y:S02]  /*12a0*/  @P1 FMUL.FTZ R12, R7, R12 ;  /* 0x0000000c070c1220 */ /* 0x000fe40000410000 */
[----:B------:R-:W2:Y:S01]  /*12b0*/  @!P0 LDG.E R7, desc[UR4][R2.64] ;  /* 0x0000000402078981 */ /* 0x000ea2000c1e1900 */
[----:B------:R-:W-:-:S13]  /*12c0*/  FSETP.NE.FTZ.AND P0, PT, |R20|, +INF , PT ;  /* 0x7f8000001400780b */ /* 0x000fda0003f15200 */
[----:B------:R-:W1:Y:S01]  /*12d0*/  @!P0 LDC.64 R16, c[0x0][0x388] ;  /* 0x0000e200ff108b82 */ /* 0x000e620000000a00 */
[----:B------:R-:W-:-:S05]  /*12e0*/  @!P0 MOV R13, 0x3f800000 ;  /* 0x3f800000000d8802 */ /* 0x000fca0000000f00 */
[----:B-1----:R-:W-:Y:S01]  /*12f0*/  @!P0 STG.E desc[UR4][R16.64], R13 ;  /* 0x0000000d10008986 */ /* 0x002fe2000c101904 */
[----:B--2---:R-:W-:-:S13]  /*1300*/  FSETP.NEU.FTZ.AND P1, PT, R7, 1, PT ;  /* 0x3f8000000700780b */ /* 0x004fda0003f3d000 */
[----:B------:R-:W-:Y:S02]  /*1310*/  @P1 FMUL.FTZ R11, R7, R11 ;  /* 0x0000000b070b1220 */ /* 0x000fe40000410000 */
[----:B------:R-:W2:Y:S01]  /*1320*/  @!P0 LDG.E R7, desc[UR4][R2.64] ;  /* 0x0000000402078981 */ /* 0x000ea2000c1e1900 */
[----:B------:R-:W-:-:S05]  /*1330*/  HADD2.F32 R10, -RZ, R10.H1_H1 ;  /* 0x3000000aff0a7230 */ /* 0x000fca0000004100 */
[----:B------:R-:W-:-:S13]  /*1340*/  FSETP.NE.FTZ.AND P0, PT, |R10|, +INF , PT ;  /* 0x7f8000000a00780b */ /* 0x000fda0003f15200 */
[----:B------:R-:W1:Y:S01]  /*1350*/  @!P0 LDC.64 R18, c[0x0][0x388] ;  /* 0x0000e200ff128b82 */ /* 0x000e620000000a00 */
[----:B------:R-:W-:-:S05]  /*1360*/  @!P0 IMAD.MOV.U32 R21, RZ, RZ, 0x3f800000 ;  /* 0x3f800000ff158424 */ /* 0x000fca00078e00ff */
[----:B-1----:R-:W-:Y:S01]  /*1370*/  @!P0 STG.E desc[UR4][R18.64], R21 ;  /* 0x0000001512008986 */ /* 0x002fe2000c101904 */
[----:B--2---:R-:W-:-:S13]  /*1380*/  FSETP.NEU.FTZ.AND P1, PT, R7, 1, PT ;  /* 0x3f8000000700780b */ /* 0x004fda0003f3d000 */
[----:B------:R-:W-:Y:S02]  /*1390*/  @P1 FMUL.FTZ R20, R7, R20 ;  /* 0x0000001407141220 */ /* 0x000fe40000410000 */
[----:B------:R-:W2:Y:S01]  /*13a0*/  @!P0 LDG.E R7, desc[UR4][R2.64] ;  /* 0x0000000402078981 */ /* 0x000ea2000c1e1900 */
[----:B0-----:R-:W-:Y:S01]  /*13b0*/  IMAD.WIDE.U32 R14, R9, 0x2, R14 ;  /* 0x00000002090e7825 */ /* 0x001fe200078e000e */
[----:B------:R-:W-:Y:S02]  /*13c0*/  F2FP.F16.F32.PACK_AB R5, R5, R4 ;  /* 0x000000040505723e */ /* 0x000fe400000000ff */
[----:B------:R-:W-:Y:S01]  /*13d0*/  F2FP.F16.F32.PACK_AB R11, R11, R12 ;  /* 0x0000000c0b0b723e */ /* 0x000fe200000000ff */
[----:B------:R-:W-:-:S05]  /*13e0*/  IMAD.WIDE.U32 R14, R0, 0x4, R14 ;  /* 0x00000004000e7825 */ /* 0x000fca00078e000e */
[----:B------:R-:W-:Y:S04]  /*13f0*/  STG.E desc[UR4][R14.64], R5 ;  /* 0x000000050e007986 */ /* 0x000fe8000c101904 */
[----:B------:R-:W-:Y:S01]  /*1400*/  STG.E desc[UR4][R14.64+0x400], R11 ;  /* 0x0004000b0e007986 */ /* 0x000fe2000c101904 */
[----:B--2---:R-:W-:-:S13]  /*1410*/  FSETP.NEU.FTZ.AND P0, PT, R7, 1, PT ;  /* 0x3f8000000700780b */ /* 0x004fda0003f1d000 */
[----:B------:R-:W-:Y:S01]  /*1420*/  @P0 FMUL.FTZ R10, R10, R7 ;  /* 0x000000070a0a0220 */ /* 0x000fe20000410000 */
[----:B------:R-:W-:-:S04]  /*1430*/  F2FP.F16.F32.PACK_AB R7, R8, R6 ;  /* 0x000000060807723e */ /* 0x000fc800000000ff */
[----:B------:R-:W-:Y:S01]  /*1440*/  F2FP.F16.F32.PACK_AB R9, R10, R20 ;  /* 0x000000140a09723e */ /* 0x000fe200000000ff */
[----:B------:R-:W-:Y:S04]  /*1450*/  STG.E desc[UR4][R14.64+0x200], R7 ;  /* 0x000200070e007986 */ /* 0x000fe8000c101904 */
[----:B------:R-:W-:Y:S01]  /*1460*/  STG.E desc[UR4][R14.64+0x600], R9 ;  /* 0x000600090e007986 */ /* 0x000fe2000c101904 */
[----:B------:R-:W-:Y:S05]  /*1470*/  EXIT ;  /* 0x000000000000794d */ /* 0x000fea0003800000 */
.L_x_643:
        /* <DEDUP_REMOVED lines=16> */
.L_x_1890:


//--------------------- .text._ZN2at6native29vectorized_elementwise_kernelILi4EZZZNS0_46_GLOBAL__N__5fd40885_13_AmpKernels_cu_3810c27339_amp_non_finite_check_and_unscale_cuda_ERNS_6TensorES4_RKS3_ENKUlvE_clEvENKUlvE1_clEvEUlN3c104HalfEE_St5arrayIPcLm2EEEEviT0_T1_ --------------------------
	.section	.text._ZN2at6native29vectorized_elementwise_kernelILi4EZZZNS0_46_GLOBAL__N__5fd40885_13_AmpKernels_cu_3810c27339_amp_non_finite_check_and_unscale_cuda_ERNS_6TensorES4_RKS3_ENKUlvE_clEvENKUlvE1_clEvEUlN3c104HalfEE_St5arrayIPcLm2EEEEviT0_T1_,"ax",@progbits
	.align	128
        .global         _ZN2at6native29vectorized_elementwise_kernelILi4EZZZNS0_46_GLOBAL__N__5fd40885_13_AmpKernels_cu_3810c27339_amp_non_finite_check_and_unscale_cuda_ERNS_6TensorES4_RKS3_ENKUlvE_clEvENKUlvE1_clEvEUlN3c104HalfEE_St5arrayIPcLm2EEEEviT0_T1_
        .type           _ZN2at6native29vectorized_elementwise_kernelILi4EZZZNS0_46_GLOBAL__N__5fd40885_13_AmpKernels_cu_3810c27339_amp_non_finite_check_and_unscale_cuda_ERNS_6TensorES4_RKS3_ENKUlvE_clEvENKUlvE1_clEvEUlN3c104HalfEE_St5arrayIPcLm2EEEEviT0_T1_,@function
        .size           _ZN2at6native29vectorized_elementwise_kernelILi4EZZZNS0_46_GLOBAL__N__5fd40885_13_AmpKernels_cu_3810c27339_amp_non_finite_check_and_unscale_cuda_ERNS_6TensorES4_RKS3_ENKUlvE_clEvENKUlvE1_clEvEUlN3c104HalfEE_St5arrayIPcLm2EEEEviT0_T1_,(.L_x_1891 - _ZN2at6native29vectorized_elementwise_kernelILi4EZZZNS0_46_GLOBAL__N__5fd40885_13_AmpKernels_cu_3810c27339_amp_non_finite_check_and_unscale_cuda_ERNS_6TensorES4_RKS3_ENKUlvE_clEvENKUlvE1_clEvEUlN3c104HalfEE_St5arrayIPcLm2EEEEviT0_T1_)
        .other          _ZN2at6native29vectorized_elementwise_kernelILi4EZZZNS0_46_GLOBAL__N__5fd40885_13_AmpKernels_cu_3810c27339_amp_non_finite_check_and_unscale_cuda_ERNS_6TensorES4_RKS3_ENKUlvE_clEvENKUlvE1_clEvEUlN3c104HalfEE_St5arrayIPcLm2EEEEviT0_T1_,@"STO_CUDA_ENTRY STV_DEFAULT"
_ZN2at6native29vectorized_elementwise_kernelILi4EZZZNS0_46_GLOBAL__N__5fd40885_13_AmpKernels_cu_3810c27339_amp_non_finite_check_and_unscale_cuda_ERNS_6TensorES4_RKS3_ENKUlvE_clEvENKUlvE1_clEvEUlN3c104HalfEE_St5arrayIPcLm2EEEEviT0_T1_:
.text._ZN2at6native29vectorized_elementwise_kernelILi4EZZZNS0_46_GLOBAL__N__5fd40885_13_AmpKernels_cu_3810c27339_amp_non_finite_check_and_unscale_cuda_ERNS_6TensorES4_RKS3_ENKUlvE_clEvENKUlvE1_clEvEUlN3c104HalfEE_St5arrayIPcLm2EEEEviT0_T1_:
        /* <DEDUP_REMOVED lines=89> */
.L_x_646:
[----:B------:R-:W-:Y:S05]  /*0590*/  BSYNC.RECONVERGENT B0 ;  /* 0x0000000000007941 */ /* 0x000fea0003800200 */
.L_x_645:
        /* <DEDUP_REMOVED lines=15> */
.L_x_648:
[----:B------:R-:W-:Y:S05]  /*0690*/  BSYNC.RECONVERGENT B0 ;  /* 0x0000000000007941 */ /* 0x000fea0003800200 */
.L_x_647:
        /* <DEDUP_REMOVED lines=15> */
.L_x_650:
[----:B------:R-:W-:Y:S05]  /*0790*/  BSYNC.RECONVERGENT B0 ;  /* 0x0000000000007941 */ /* 0x000fea0003800200 */
.L_x_649:
        /* <DEDUP_REMOVED lines=12> */
.L_x_652:
[----:B------:R-:W-:Y:S05]  /*0860*/  BSYNC.RECONVERGENT B0 ;  /* 0x0000000000007941 */ /* 0x000fea0003800200 */
.L_x_651:
        /* <DEDUP_REMOVED lines=12> */
.L_x_654:
[----:B------:R-:W-:Y:S05]  /*0930*/  BSYNC.RECONVERGENT B0 ;  /* 0x0000000000007941 */ /* 0x000fea0003800200 */
.L_x_653:
        /* <DEDUP_REMOVED lines=12> */
.L_x_656:
[----:B------:R-:W-:Y:S05]  /*0a00*/  BSYNC.RECONVERGENT B0 ;  /* 0x0000000000007941 */ /* 0x000fea0003800200 */
.L_x_655:
        /* <DEDUP_REMOVED lines=12> */
.L_x_658:
[----:B------:R-:W-:Y:S05]  /*0ad0*/  BSYNC.RECONVERGENT B0 ;  /* 0x0000000000007941 */ /* 0x000fea0003800200 */
.L_x_657:
        /* <DEDUP_REMOVED lines=12> */
.L_x_660:
[----:B------:R-:W-:Y:S05]  /*0ba0*/  BSYNC.RECONVERGENT B0 ;  /* 0x0000000000007941 */ /* 0x000fea0003800200 */
.L_x_659:
        /* <DEDUP_REMOVED lines=18> */
.L_x_663:
[----:B------:R-:W-:-:S13]  /*0cd0*/  ISETP.GE.U32.AND P0, PT, R6, R7, PT ;  /* 0x000000070600720c */ /* 0x000fda0003f06070 */
[----:B------:R-:W-:Y:S05]  /*0ce0*/  @P0 BRA `(.L_x_665) ;  /* 0x0000000000300947 */ /* 0x000fea0003800000 */
[----:B0-----:R-:W0:Y:S01]  /*0cf0*/  LDC.64 R2, c[0x0][0x3a0] ;  /* 0x0000e800ff027b82 */ /* 0x001e220000000a00 */
[----:B--2---:R-:W-:Y:S01]  /*0d00*/  IADD3 R13, PT, PT, R9, R6, RZ ;  /* 0x00000006090d7210 */ /* 0x004fe20007ffe0ff */
[----:B------:R-:W-:-:S04]  /*0d10*/  VIADD R6, R6, 0x80 ;  /* 0x0000008006067836 */ /* 0x000fc80000000000 */
[----:B0-----:R-:W-:-:S05]  /*0d20*/  IMAD.WIDE.U32 R2, R13, 0x2, R2 ;  /* 0x000000020d027825 */ /* 0x001fca00078e0002 */
[----:B------:R1:W-:Y:S02]  /*0d30*/  STG.E.U16 desc[UR4][R2.64], R5 ;  /* 0x0000000502007986 */ /* 0x0003e4000c101504 */
.L_x_664:
[----:B------:R-:W-:-:S13]  /*0d40*/  ISETP.GE.U32.AND P0, PT, R6, R7, PT ;  /* 0x000000070600720c */ /* 0x000fda0003f06070 */
[----:B------:R-:W-:Y:S05]  /*0d50*/  @P0 BRA `(.L_x_666) ;  /* 0x0000000000340947 */ /* 0x000fea0003800000 */
[----:B01----:R-:W0:Y:S01]  /*0d60*/  LDC.64 R2, c[0x0][0x3a0] ;  /* 0x0000e800ff027b82 */ /* 0x003e220000000a00 */
[----:B------:R-:W-:Y:S01]  /*0d70*/  IMAD.IADD R5, R9, 0x1, R6 ;  /* 0x0000000109057824 */ /* 0x000fe200078e0206 */
[----:B------:R-:W-:-:S03]  /*0d80*/  IADD3 R6, PT, PT, R6, 0x80, RZ ;  /* 0x0000008006067810 */ /* 0x000fc60007ffe0ff */
[----:B0-----:R-:W-:-:S05]  /*0d90*/  IMAD.WIDE.U32 R2, R5, 0x2, R2 ;  /* 0x0000000205027825 */ /* 0x001fca00078e0002 */
[----:B-----5:R1:W-:Y:S02]  /*0da0*/  STG.E.U16 desc[UR4][R2.64], R8 ;  /* 0x0000000802007986 */ /* 0x0203e4000c101504 */
.L_x_665:
        /* <DEDUP_REMOVED lines=8> */
.L_x_666:
[----:B------:R-:W-:Y:S05]  /*0e30*/  BSYNC.RELIABLE B1 ;  /* 0x0000000000017941 */ /* 0x000fea0003800100 */
.L_x_662:
[----:B------:R-:W-:-:S13]  /*0e40*/  ISETP.GE.U32.AND P0, PT, R6, R7, PT ;  /* 0x000000070600720c */ /* 0x000fda0003f06070 */
[----:B01-3--:R-:W0:Y:S01]  /*0e50*/  @!P0 LDC.64 R2, c[0x0][0x3a0] ;  /* 0x0000e800ff028b82 */ /* 0x00be220000000a00 */
[----:B------:R-:W-:Y:S01]  /*0e60*/  @!P0 IADD3 R5, PT, PT, R9, R6, RZ ;  /* 0x0000000609058210 */ /* 0x000fe20007ffe0ff */
[----:B------:R-:W-:-:S04]  /*0e70*/  @!P0 VIADD R6, R6, 0x80 ;  /* 0x0000008006068836 */ /* 0x000fc80000000000 */
[----:B0-----:R-:W-:-:S05]  /*0e80*/  @!P0 IMAD.WIDE.U32 R2, R5, 0x2, R2 ;  /* 0x0000000205028825 */ /* 0x001fca00078e0002 */
[----:B-----5:R3:W-:Y:S02]  /*0e90*/  @!P0 STG.E.U16 desc[UR4][R2.64], R11 ;  /* 0x0000000b02008986 */ /* 0x0207e4000c101504 */
.L_x_667:
[----:B------:R-:W-:Y:S05]  /*0ea0*/  BSYNC.RECONVERGENT B0 ;  /* 0x0000000000007941 */ /* 0x000fea0003800200 */
.L_x_661:
        /* <DEDUP_REMOVED lines=8> */
.L_x_644:
[----:B------:R-:W0:Y:S01]  /*0f30*/  S2R R0, SR_TID.X ;  /* 0x0000000000007919 */ /* 0x000e220000002100 */
[----:B------:R-:W1:Y:S02]  /*0f40*/  LDC.64 R2, c[0x0][0x3a8] ;  /* 0x0000ea00ff027b82 */ /* 0x000e640000000a00 */
[----:B-1----:R-:W-:-:S04]  /*0f50*/  IMAD.WIDE.U32 R2, R9, 0x2, R2 ;  /* 0x0000000209027825 */ /* 0x002fc800078e0002 */
[----:B0-----:R-:W-:-:S05]  /*0f60*/  IMAD.WIDE.U32 R14, R0, 0x8, R2 ;  /* 0x00000008000e7825 */ /* 0x001fca00078e0002 */
[----:B------:R-:W2:Y:S01]  /*0f70*/  LDG.E.64 R12, desc[UR4][R14.64] ;  /* 0x000000040e0c7981 */ /* 0x000ea2000c1e1b00 */
[----:B------:R-:W0:Y:S03]  /*0f80*/  LDC.64 R2, c[0x0][0x390] ;  /* 0x0000e400ff027b82 */ /* 0x000e260000000a00 */
[----:B------:R1:W3:Y:S01]  /*0f90*/  LDG.E.64 R4, desc[UR4][R14.64+0x400] ;  /* 0x000400040e047981 */ /* 0x0002e2000c1e1b00 */
[----:B--2---:R-:W-:-:S05]  /*0fa0*/  HADD2.F32 R6, -RZ, R12.H0_H0 ;  /* 0x2000000cff067230 */ /* 0x004fca0000004100 */
[----:B------:R-:W-:-:S13]  /*0fb0*/  FSETP.NE.FTZ.AND P0, PT, |R6|, +INF , PT ;  /* 0x7f8000000600780b */ /* 0x000fda0003f15200 */
[----:B------:R-:W2:Y:S01]  /*0fc0*/  @!P0 LDC.64 R16, c[0x0][0x388] ;  /* 0x0000e200ff108b82 */ /* 0x000ea20000000a00 */
[----:B------:R-:W-:-:S05]  /*0fd0*/  @!P0 MOV R21, 0x3f800000 ;  /* 0x3f80000000158802 */ /* 0x000fca0000000f00 */
[----:B--2---:R2:W-:Y:S04]  /*0fe0*/  @!P0 STG.E desc[UR4][R16.64], R21 ;  /* 0x0000001510008986 */ /* 0x0045e8000c101904 */
[----:B0-----:R-:W4:Y:S01]  /*0ff0*/  LDG.E R11, desc[UR4][R2.64] ;  /* 0x00000004020b7981 */ /* 0x001f22000c1e1900 */
[----:B------:R-:W-:-:S05]  /*1000*/  HADD2.F32 R7, -RZ, R12.H1_H1 ;  /* 0x3000000cff077230 */ /* 0x000fca0000004100 */
[----:B------:R-:W-:-:S13]  /*1010*/  FSETP.NE.FTZ.AND P0, PT, |R7|, +INF , PT ;  /* 0x7f8000000700780b */ /* 0x000fda0003f15200 */
[----:B------:R-:W0:Y:S01]  /*1020*/  @!P0 LDC.64 R18, c[0x0][0x388] ;  /* 0x0000e200ff128b82 */ /* 0x000e220000000a00 */
[----:B------:R-:W-:-:S05]  /*1030*/  @!P0 IMAD.MOV.U32 R23, RZ, RZ, 0x3f800000 ;  /* 0x3f800000ff178424 */ /* 0x000fca00078e00ff */
[----:B0-----:R-:W-:Y:S01]  /*1040*/  @!P0 STG.E desc[UR4][R18.64], R23 ;  /* 0x0000001712008986 */ /* 0x001fe2000c101904 */
[----:B----4-:R-:W-:-:S13]  /*1050*/  FSETP.NEU.FTZ.AND P1, PT, R11, 1, PT ;  /* 0x3f8000000b00780b */ /* 0x010fda0003f3d000 */
[----:B------:R-:W-:Y:S02]  /*1060*/  @P1 FMUL.FTZ R6, R6, R11 ;  /* 0x0000000b06061220 */ /* 0x000fe40000410000 */
[----:B------:R-:W4:Y:S01]  /*1070*/  @!P0 LDG.E R11, desc[UR4][R2.64] ;  /* 0x00000004020b8981 */ /* 0x000f22000c1e1900 */
[----:B------:R-:W-:-:S05]  /*1080*/  HADD2.F32 R8, -RZ, R13.H0_H0 ;  /* 0x2000000dff087230 */ /* 0x000fca0000004100 */
[----:B------:R-:W-:-:S13]  /*1090*/  FSETP.NE.FTZ.AND P0, PT, |R8|, +INF , PT ;  /* 0x7f8000000800780b */ /* 0x000fda0003f15200 */
[----:B-1----:R-:W0:Y:S01]  /*10a0*/  @!P0 LDC.64 R14, c[0x0][0x388] ;  /* 0x0000e200ff0e8b82 */ /* 0x002e220000000a00 */
[----:B--2---:R-:W-:-:S05]  /*10b0*/  @!P0 IMAD.MOV.U32 R21, RZ, RZ, 0x3f800000 ;  /* 0x3f800000ff158424 */ /* 0x004fca00078e00ff */
[----:B0-----:R0:W-:Y:S01]  /*10c0*/  @!P0 STG.E desc[UR4][R14.64], R21 ;  /* 0x000000150e008986 */ /* 0x0011e2000c101904 */
[----:B----4-:R-:W-:-:S13]  /*10d0*/  FSETP.NEU.FTZ.AND P1, PT, R11, 1, PT ;  /* 0x3f8000000b00780b */ /* 0x010fda0003f3d000 */
[----:B------:R-:W-:Y:S02]  /*10e0*/  @P1 FMUL.FTZ R7, R7, R11 ;  /* 0x0000000b07071220 */ /* 0x000fe40000410000 */
[----:B------:R-:W2:Y:S01]  /*10f0*/  @!P0 LDG.E R11, desc[UR4][R2.64] ;  /* 0x00000004020b8981 */ /* 0x000ea2000c1e1900 */
[----:B------:R-:W-:-:S05]  /*1100*/  HADD2.F32 R10, -RZ, R13.H1_H1 ;  /* 0x3000000dff0a7230 */ /* 0x000fca0000004100 */
[----:B------:R-:W-:-:S13]  /*1110*/  FSETP.NE.FTZ.AND P0, PT, |R10|, +INF , PT ;  /* 0x7f8000000a00780b */ /* 0x000fda0003f15200 */
[----:B------:R-:W1:Y:S01]  /*1120*/  @!P0 LDC.64 R16, c[0x0][0x388] ;  /* 0x0000e200ff108b82 */ /* 0x000e620000000a00 */
[----:B------:R-:W-:-:S05]  /*1130*/  @!P0 MOV R13, 0x3f800000 ;  /* 0x3f800000000d8802 */ /* 0x000fca0000000f00 */
[----:B-1----:R1:W-:Y:S01]  /*1140*/  @!P0 STG.E desc[UR4][R16.64], R13 ;  /* 0x0000000d10008986 */ /* 0x0023e2000c101904 */
[----:B--2---:R-:W-:-:S13]  /*1150*/  FSETP.NEU.FTZ.AND P1, PT, R11, 1, PT ;  /* 0x3f8000000b00780b */ /* 0x004fda0003f3d000 */
[----:B------:R-:W-:Y:S02]  /*1160*/  @P1 FMUL.FTZ R8, R11, R8 ;  /* 0x000000080b081220 */ /* 0x000fe40000410000 */
[----:B------:R-:W2:Y:S01]  /*1170*/  @!P0 LDG.E R11, desc[UR4][R2.64] ;  /* 0x00000004020b8981 */ /* 0x000ea2000c1e1900 */
[----:B---3--:R-:W-:-:S05]  /*1180*/  HADD2.F32 R12, -RZ, R4.H0_H0 ;  /* 0x20000004ff0c7230 */ /* 0x008fca0000004100 */
[----:B------:R-:W-:-:S13]  /*1190*/  FSETP.NE.FTZ.AND P0, PT, |R12|, +INF , PT ;  /* 0x7f8000000c00780b */ /* 0x000fda0003f15200 */
[----:B0-----:R-:W0:Y:S01]  /*11a0*/  @!P0 LDC.64 R14, c[0x0][0x388] ;  /* 0x0000e200ff0e8b82 */ /* 0x001e220000000a00 */
[----:B------:R-:W-:-:S05]  /*11b0*/  @!P0 IMAD.MOV.U32 R19, RZ, RZ, 0x3f800000 ;  /* 0x3f800000ff138424 */ /* 0x000fca00078e00ff */
[----:B0-----:R0:W-:Y:S01]  /*11c0*/  @!P0 STG.E desc[UR4][R14.64], R19 ;  /* 0x000000130e008986 */ /* 0x0011e2000c101904 */
[----:B--2---:R-:W-:-:S13]  /*11d0*/  FSETP.NEU.FTZ.AND P1, PT, R11, 1, PT ;  /* 0x3f8000000b00780b */ /* 0x004fda0003f3d000 */
[----:B------:R-:W-:Y:S02]  /*11e0*/  @P1 FMUL.FTZ R10, R11, R10 ;  /* 0x0000000a0b0a1220 */ /* 0x000fe40000410000 */
[----:B------:R-:W2:Y:S01]  /*11f0*/  @!P0 LDG.E R11, desc[UR4][R2.64] ;  /* 0x00000004020b8981 */ /* 0x000ea2000c1e1900 */
[----:B------:R-:W-:-:S05]  /*1200*/  HADD2.F32 R4, -RZ, R4.H1_H1 ;  /* 0x30000004ff047230 */ /* 0x000fca0000004100 */
[----:B------:R-:W-:-:S13]  /*1210*/  FSETP.NE.FTZ.AND P0, PT, |R4|, +INF , PT ;  /* 0x7f8000000400780b */ /* 0x000fda0003f15200 */
[----:B-1----:R-:W1:Y:S01]  /*1220*/  @!P0 LDC.64 R16, c[0x0][0x388] ;  /* 0x0000e200ff108b82 */ /* 0x002e620000000a00 */
[----:B------:R-:W-:-:S05]  /*1230*/  @!P0 IMAD.MOV.U32 R13, RZ, RZ, 0x3f800000 ;  /* 0x3f800000ff0d8424 */ /* 0x000fca00078e00ff */
[----:B-1----:R-:W-:Y:S01]  /*1240*/  @!P0 STG.E desc[UR4][R16.64], R13 ;  /* 0x0000000d10008986 */ /* 0x002fe2000c101904 */
[----:B--2---:R-:W-:-:S13]  /*1250*/  FSETP.NEU.FTZ.AND P1, PT, R11, 1, PT ;  /* 0x3f8000000b00780b */ /* 0x004fda0003f3d000 */
[----:B------:R-:W-:Y:S02]  /*1260*/  @P1 FMUL.FTZ R12, R11, R12 ;  /* 0x0000000c0b0c1220 */ /* 0x000fe40000410000 */
[----:B------:R-:W2:Y:S01]  /*1270*/  @!P0 LDG.E R11, desc[UR4][R2.64] ;  /* 0x00000004020b8981 */ /* 0x000ea2000c1e1900 */
[----:B------:R-:W-:-:S05]  /*1280*/  HADD2.F32 R18, -RZ, R5.H0_H0 ;  /* 0x20000005ff127230 */ /* 0x000fca0000004100 */
[----:B------:R-:W-:-:S13]  /*1290*/  FSETP.NE.FTZ.AND P0, PT, |R18|, +INF , PT ;  /* 0x7f8000001200780b */ /* 0x000fda0003f15200 */
[----:B0-----:R-:W0:Y:S01]  /*12a0*/  @!P0 LDC.64 R14, c[0x0][0x388] ;  /* 0x0000e200ff0e8b82 */ /* 0x001e220000000a00 */
[----:B------:R-:W-:-:S05]  /*12b0*/  @!P0 MOV R19, 0x3f800000 ;  /* 0x3f80000000138802 */ /* 0x000fca0000000f00 */
[----:B0-----:R0:W-:Y:S01]  /*12c0*/  @!P0 STG.E desc[UR4][R14.64], R19 ;  /* 0x000000130e008986 */ /* 0x0011e2000c101904 */
[C---:B--2---:R-:W-:Y:S01]  /*12d0*/  FSETP.NEU.FTZ.AND P1, PT, R11.reuse, 1, PT ;  /* 0x3f8000000b00780b */ /* 0x044fe20003f3d000 */
[----:B------:R-:W-:Y:S01]  /*12e0*/  HADD2.F32 R5, -RZ, R5.H1_H1 ;  /* 0x30000005ff057230 */ /* 0x000fe20000004100 */
[----:B0-----:R-:W0:Y:S11]  /*12f0*/  LDC.64 R14, c[0x0][0x3a0] ;  /* 0x0000e800ff0e7b82 */ /* 0x001e360000000a00 */
[----:B------:R-:W-:-:S02]  /*1300*/  @P1 FMUL.FTZ R4, R11, R4 ;  /* 0x000000040b041220 */ /* 0x000fc40000410000 */
[----:B------:R-:W2:Y:S01]  /*1310*/  @!P0 LDG.E R11, desc[UR4][R2.64] ;  /* 0x00000004020b8981 */ /* 0x000ea2000c1e1900 */
        /* <DEDUP_REMOVED lines=9> */
[----:B------:R-:W-:Y:S02]  /*13b0*/  F2FP.F16.F32.PACK_AB R7, R10, R8 ;  /* 0x000000080a07723e */ /* 0x000fe400000000ff */
[----:B------:R-:W-:Y:S01]  /*13c0*/  F2FP.F16.F32.PACK_AB R4, R4, R12 ;  /* 0x0000000c0404723e */ /* 0x000fe200000000ff */
[----:B------:R-:W-:-:S05]  /*13d0*/  IMAD.WIDE.U32 R14, R0, 0x8, R14 ;  /* 0x00000008000e7825 */ /* 0x000fca00078e000e */
[----:B------:R-:W-:Y:S01]  /*13e0*/  STG.E.64 desc[UR4][R14.64], R6 ;  /* 0x000000060e007986 */ /* 0x000fe2000c101b04 */
[----:B--2---:R-:W-:-:S13]  /*13f0*/  FSETP.NEU.FTZ.AND P0, PT, R11, 1, PT ;  /* 0x3f8000000b00780b */ /* 0x004fda0003f1d000 */
[----:B------:R-:W-:-:S05]  /*1400*/  @P0 FMUL.FTZ R5, R5, R11 ;  /* 0x0000000b05050220 */ /* 0x000fca0000410000 */
[----:B------:R-:W-:-:S05]  /*1410*/  F2FP.F16.F32.PACK_AB R5, R5, R18 ;  /* 0x000000120505723e */ /* 0x000fca00000000ff */
[----:B------:R-:W-:Y:S01]  /*1420*/  STG.E.64 desc[UR4][R14.64+0x400], R4 ;  /* 0x000400040e007986 */ /* 0x000fe2000c101b04 */
[----:B------:R-:W-:Y:S05]  /*1430*/  EXIT ;  /* 0x000000000000794d */ /* 0x000fea0003800000 */
.L_x_668:
        /* <DEDUP_REMOVED lines=12> */
.L_x_1891:


//--------------------- .text._ZN2at6native29vectorized_elementwise_kernelILi8EZZZNS0_46_GLOBAL__N__5fd40885_13_AmpKernels_cu_3810c27339_amp_non_finite_check_and_unscale_cuda_ERNS_6TensorES4_RKS3_ENKUlvE_clEvENKUlvE1_clEvEUlN3c104HalfEE_St5arrayIPcLm2EEEEviT0_T1_ --------------------------
	.section	.text._ZN2at6native29vectorized_elementwise_kernelILi8EZZZNS0_46_GLOBAL__N__5fd40885_13_AmpKernels_cu_3810c27339_amp_non_finite_check_and_unscale_cuda_ERNS_6TensorES4_RKS3_ENKUlvE_clEvENKUlvE1_clEvEUlN3c104HalfEE_St5arrayIPcLm2EEEEviT0_T1_,"ax",@progbits
	.align	128
        .global         _ZN2at6native29vectorized_elementwise_kernelILi8EZZZNS0_46_GLOBAL__N__5fd40885_13_AmpKernels_cu_3810c27339_amp_non_finite_check_and_unscale_cuda_ERNS_6TensorES4_RKS3_ENKUlvE_clEvENKUlvE1_clEvEUlN3c104HalfEE_St5arrayIPcLm2EEEEviT0_T1_
        .type           _ZN2at6native29vectorized_elementwise_kernelILi8EZZZNS0_46_GLOBAL__N__5fd40885_13_AmpKernels_cu_3810c27339_amp_non_finite_check_and_unscale_cuda_ERNS_6TensorES4_RKS3_ENKUlvE_clEvENKUlvE1_clEvEUlN3c104HalfEE_St5arrayIPcLm2EEEEviT0_T1_,@function
        .size           _ZN2at6native29vectorized_elementwise_kernelILi8EZZZNS0_46_GLOBAL__N__5fd40885_13_AmpKernels_cu_3810c27339_amp_non_finite_check_and_unscale_cuda_ERNS_6TensorES4_RKS3_ENKUlvE_clEvENKUlvE1_clEvEUlN3c104HalfEE_St5arrayIPcLm2EEEEviT0_T1_,(.L_x_1892 - _ZN2at6native29vectorized_elementwise_kernelILi8EZZZNS0_46_GLOBAL__N__5fd40885_13_AmpKernels_cu_3810c27339_amp_non_finite_check_and_unscale_cuda_ERNS_6TensorES4_RKS3_ENKUlvE_clEvENKUlvE1_clEvEUlN3c104HalfEE_St5arrayIPcLm2EEEEviT0_T1_)
        .other          _ZN2at6native29vectorized_elementwise_kernelILi8EZZZNS0_46_GLOBAL__N__5fd40885_13_AmpKernels_cu_3810c27339_amp_non_finite_check_and_unscale_cuda_ERNS_6TensorES4_RKS3_ENKUlvE_clEvENKUlvE1_clEvEUlN3c104HalfEE_St5arrayIPcLm2EEEEviT0_T1_,@"STO_CUDA_ENTRY STV_DEFAULT"
_ZN2at6native29vectorized_elementwise_kernelILi8EZZZNS0_46_GLOBAL__N__5fd40885_13_AmpKernels_cu_3810c27339_amp_non_finite_check_and_unscale_cuda_ERNS_6TensorES4_RKS3_ENKUlvE_clEvENKUlvE1_clEvEUlN3c104HalfEE_St5arrayIPcLm2EEEEviT0_T1_:
.text._ZN2at6native29vectorized_elementwise_kernelILi8EZZZNS0_46_GLOBAL__N__5fd40885_13_AmpKernels_cu_3810c27339_amp_non_finite_check_and_unscale_cuda_ERNS_6TensorES4_RKS3_ENKUlvE_clEvENKUlvE1_clEvEUlN3c104HalfEE_St5arrayIPcLm2EEEEviT0_T1_:
[----:B------:R-:W-:Y:S01]  /*0000*/  LDC R1, c[0x0][0x37c] ;  /* 0x0000df00ff017b82 */ /* 0x000fe20000000800 */
[----:B------:R-:W-:Y:S05]  /*0010*/  EXIT ;  /* 0x000000000000794d */ /* 0x000fea0003800000 */
.L_x_669:
        /* <DEDUP_REMOVED lines=14> */
.L_x_1892:


//--------------------- .text._ZN2at6native18elementwise_kernelILi128ELi4EZNS0_15gpu_kernel_implIZZZNS0_46_GLOBAL__N__5fd40885_13_AmpKernels_cu_3810c27339_amp_non_finite_check_and_unscale_cuda_ERNS_6TensorES5_RKS4_ENKUlvE_clEvENKUlvE0_clEvEUlfE_EEvRNS_18TensorIteratorBaseERKT_EUliE_EEviT1_ --------------------------
	.section	.text._ZN2at6native18elementwise_kernelILi128ELi4EZNS0_15gpu_kernel_implIZZZNS0_46_GLOBAL__N__5fd40885_13_AmpKernels_cu_3810c27339_amp_non_finite_check_and_unscale_cuda_ERNS_6TensorES5_RKS4_ENKUlvE_clEvENKUlvE0_clEvEUlfE_EEvRNS_18TensorIteratorBaseERKT_EUliE_EEviT1_,"ax",@progbits
	.align	128
        .global         _ZN2at6native18elementwise_kernelILi128ELi4EZNS0_15gpu_kernel_implIZZZNS0_46_GLOBAL__N__5fd40885_13_AmpKernels_cu_3810c27339_amp_non_finite_check_and_unscale_cuda_ERNS_6TensorES5_RKS4_ENKUlvE_clEvENKUlvE0_clEvEUlfE_EEvRNS_18TensorIteratorBaseERKT_EUliE_EEviT1_
        .type           _ZN2at6native18elementwise_kernelILi128ELi4EZNS0_15gpu_kernel_implIZZZNS0_46_GLOBAL__N__5fd40885_13_AmpKernels_cu_3810c27339_amp_non_finite_check_and_unscale_cuda_ERNS_6TensorES5_RKS4_ENKUlvE_clEvENKUlvE0_clEvEUlfE_EEvRNS_18TensorIteratorBaseERKT_EUliE_EEviT1_,@function
        .size           _ZN2at6native18elementwise_kernelILi128ELi4EZNS0_15gpu_kernel_implIZZZNS0_46_GLOBAL__N__5fd40885_13_AmpKernels_cu_3810c27339_amp_non_finite_check_and_unscale_cuda_ERNS_6TensorES5_RKS4_ENKUlvE_clEvENKUlvE0_clEvEUlfE_EEvRNS_18TensorIteratorBaseERKT_EUliE_EEviT1_,(.L_x_1893 - _ZN2at6native18elementwise_kernelILi128ELi4EZNS0_15gpu_kernel_implIZZZNS0_46_GLOBAL__N__5fd40885_13_AmpKernels_cu_3810c27339_amp_non_finite_check_and_unscale_cuda_ERNS_6TensorES5_RKS4_ENKUlvE_clEvENKUlvE0_clEvEUlfE_EEvRNS_18TensorIteratorBaseERKT_EUliE_EEviT1_)
        .other          _ZN2at6native18elementwise_kernelILi128ELi4EZNS0_15gpu_kernel_implIZZZNS0_46_GLOBAL__N__5fd40885_13_AmpKernels_cu_3810c27339_amp_non_finite_check_and_unscale_cuda_ERNS_6TensorES5_RKS4_ENKUlvE_clEvENKUlvE0_clEvEUlfE_EEvRNS_18TensorIteratorBaseERKT_EUliE_EEviT1_,@"STO_CUDA_ENTRY STV_DEFAULT"
_ZN2at6native18elementwise_kernelILi128ELi4EZNS0_15gpu_kernel_implIZZZNS0_46_GLOBAL__N__5fd40885_13_AmpKernels_cu_3810c27339_amp_non_finite_check_and_unscale_cuda_ERNS_6TensorES5_RKS4_ENKUlvE_clEvENKUlvE0_clEvEUlfE_EEvRNS_18TensorIteratorBaseERKT_EUliE_EEviT1_:
.text._ZN2at6native18elementwise_kernelILi128ELi4EZNS0_15gpu_kernel_implIZZZNS0_46_GLOBAL__N__5fd40885_13_AmpKernels_cu_3810c27339_amp_non_finite_check_and_unscale_cuda_ERNS_6TensorES5_RKS4_ENKUlvE_clEvENKUlvE0_clEvEUlfE_EEvRNS_18TensorIteratorBaseERKT_EUliE_EEviT1_:
        /* <DEDUP_REMOVED lines=319> */
.L_x_672:
[----:B------:R-:W0:Y:S01]  /*13f0*/  LDCU.64 UR6, c[0x0][0x588] ;  /* 0x0000b100ff0677ac */ /* 0x000e220008000a00 */
[----:B------:R-:W-:Y:S01]  /*1400*/  BSSY.RECONVERGENT B6, `(.L_x_673) ;  /* 0x00000e5000067945 */ /* 0x000fe20003800200 */
        /* <DEDUP_REMOVED lines=14> */
[----:B--2---:R4:W0:Y:S01]  /*14f0*/  I2F.S16 R4, R2 ;  /* 0x0000000200047306 */ /* 0x0048220000101400 */
[----:B------:R-:W-:Y:S05]  /*1500*/  BRA `(.L_x_679) ;  /* 0x0000000c00507947 */ /* 0x000fea0003800000 */
.L_x_677:
[----:B------:R-:W2:Y:S02]  /*1510*/  LDG.E.U8 R2, desc[UR36][R2.64] ;  /* 0x0000002402027981 */ /* 0x000ea4000c1e1100 */
[----:B--2---:R-:W-:Y:S01]  /*1520*/  I2FP.F32.U32 R4, R2 ;  /* 0x0000000200047245 */ /* 0x004fe20000201000 */
[----:B------:R-:W-:Y:S06]  /*1530*/  BRA `(.L_x_679) ;  /* 0x0000000c00447947 */ /* 0x000fec0003800000 */
.L_x_676:
[----:B------:R-:W-:-:S09]  /*1540*/  UISETP.NE.AND UP0, UPT, UR4, 0x2, UPT ;  /* 0x000000020400788c */ /* 0x000fd2000bf05270 */
[----:B------:R-:W-:Y:S05]  /*1550*/  BRA.U !UP0, `(.L_x_680) ;  /* 0x0000000108287547 */ /* 0x000fea000b800000 */
[----:B------:R-:W-:-:S09]  /*1560*/  UISETP.NE.AND UP0, UPT, UR4, 0x3, UPT ;  /* 0x000000030400788c */ /* 0x000fd2000bf05270 */
[----:B------:R-:W-:Y:S05]  /*1570*/  BRA.U !UP0, `(.L_x_681) ;  /* 0x0000000108147547 */ /* 0x000fea000b800000 */
[----:B------:R-:W-:-:S09]  /*1580*/  UISETP.NE.AND UP0, UPT, UR4, 0x4, UPT ;  /* 0x000000040400788c */ /* 0x000fd2000bf05270 */
[----:B------:R-:W-:Y:S05]  /*1590*/  BRA.U UP0, `(.L_x_678) ;  /* 0x0000000900b07547 */ /* 0x000fea000b800000 */
[----:B------:R-:W2:Y:S02]  /*15a0*/  LDG.E.64 R2, desc[UR36][R2.64] ;  /* 0x0000002402027981 */ /* 0x000ea4000c1e1b00 */
[----:B--2---:R2:W3:Y:S02]  /*15b0*/  I2F.S64 R4, R2 ;  /* 0x0000000200047312 */ /* 0x0044e40000301400 */
[----:B--23--:R-:W-:Y:S05]  /*15c0*/  BRA `(.L_x_679) ;  /* 0x0000000c00207947 */ /* 0x00cfea0003800000 */
.L_x_681:
[----:B------:R-:W2:Y:S02]  /*15d0*/  LDG.E R2, desc[UR36][R2.64] ;  /* 0x0000002402027981 */ /* 0x000ea4000c1e1900 */
[----:B--2---:R-:W-:Y:S01]  /*15e0*/  I2FP.F32.S32 R4, R2 ;  /* 0x0000000200047245 */ /* 0x004fe20000201400 */
[----:B------:R-:W-:Y:S06]  /*15f0*/  BRA `(.L_x_679) ;  /* 0x0000000c00147947 */ /* 0x000fec0003800000 */
.L_x_680:
[----:B------:R-:W2:Y:S02]  /*1600*/  LDG.E.U16 R2, desc[UR36][R2.64] ;  /* 0x0000002402027981 */ /* 0x000ea4000c1e1500 */
[----:B--2---:R2:W3:Y:S01]  /*1610*/  I2F.S16 R4, R2 ;  /* 0x0000000200047306 */ /* 0x0044e20000101400 */
[----:B------:R-:W-:Y:S05]  /*1620*/  BRA `(.L_x_679) ;  /* 0x0000000c00087947 */ /* 0x000fea0003800000 */
.L_x_675:
[----:B------:R-:W-:-:S09]  /*1630*/  UISETP.GT.AND UP0, UPT, UR4, 0x6, UPT ;  /* 0x000000060400788c */ /* 0x000fd2000bf04270 */
[----:B------:R-:W-:Y:S05]  /*1640*/  BRA.U UP0, `(.L_x_682) ;  /* 0x0000000100247547 */ /* 0x000fea000b800000 */
[----:B------:R-:W-:-:S09]  /*1650*/  UISETP.NE.AND UP0, UPT, UR4, 0x5, UPT ;  /* 0x000000050400788c */ /* 0x000fd2000bf05270 */
[----:B------:R-:W-:Y:S05]  /*1660*/  BRA.U !UP0, `(.L_x_683) ;  /* 0x0000000108107547 */ /* 0x000fea000b800000 */
[----:B------:R-:W-:-:S09]  /*1670*/  UISETP.NE.AND UP0, UPT, UR4, 0x6, UPT ;  /* 0x000000060400788c */ /* 0x000fd2000bf05270 */
[----:B------:R-:W-:Y:S05]  /*1680*/  BRA.U UP0, `(.L_x_678) ;  /* 0x0000000900747547 */ /* 0x000fea000b800000 */
[----:B------:R0:W5:Y:S01]  /*1690*/  LDG.E R4, desc[UR36][R2.64] ;  /* 0x0000002402047981 */ /* 0x000162000c1e1900 */
[----:B------:R-:W-:Y:S05]  /*16a0*/  BRA `(.L_x_679) ;  /* 0x0000000800e87947 */ /* 0x000fea0003800000 */
.L_x_683:
[----:B------:R-:W2:Y:S02]  /*16b0*/  LDG.E.U16 R2, desc[UR36][R2.64] ;  /* 0x0000002402027981 */ /* 0x000ea4000c1e1500 */
[----:B--2---:R-:W-:Y:S01]  /*16c0*/  HADD2.F32 R4, -RZ, R2.H0_H0 ;  /* 0x20000002ff047230 */ /* 0x004fe20000004100 */
[----:B------:R-:W-:Y:S06]  /*16d0*/  BRA `(.L_x_679) ;  /* 0x0000000800dc7947 */ /* 0x000fec0003800000 */
.L_x_682:
[----:B------:R-:W-:-:S09]  /*16e0*/  UISETP.NE.AND UP0, UPT, UR4, 0x7, UPT ;  /* 0x000000070400788c */ /* 0x000fd2000bf05270 */
[----:B------:R-:W-:Y:S05]  /*16f0*/  BRA.U !UP0, `(.L_x_684) ;  /* 0x0000000108247547 */ /* 0x000fea000b800000 */
[----:B------:R-:W-:-:S09]  /*1700*/  UISETP.NE.AND UP0, UPT, UR4, 0x8, UPT ;  /* 0x000000080400788c */ /* 0x000fd2000bf05270 */
[----:B------:R-:W-:Y:S05]  /*1710*/  BRA.U !UP0, `(.L_x_685) ;  /* 0x0000000108107547 */ /* 0x000fea000b800000 */
[----:B------:R-:W-:-:S09]  /*1720*/  UISETP.NE.AND UP0, UPT, UR4, 0x9, UPT ;  /* 0x000000090400788c */ /* 0x000fd2000bf05270 */
[----:B------:R-:W-:Y:S05]  /*1730*/  BRA.U UP0, `(.L_x_678) ;  /* 0x0000000900487547 */ /* 0x000fea000b800000 */
[----:B------:R1:W5:Y:S01]  /*1740*/  LDG.E R4, desc[UR36][R2.64] ;  /* 0x0000002402047981 */ /* 0x000362000c1e1900 */
[----:B------:R-:W-:Y:S05]  /*1750*/  BRA `(.L_x_679) ;  /* 0x0000000800bc7947 */ /* 0x000fea0003800000 */
.L_x_685:
[----:B------:R-:W2:Y:S02]  /*1760*/  LDG.E.U16 R2, desc[UR36][R2.64] ;  /* 0x0000002402027981 */ /* 0x000ea4000c1e1500 */
[----:B--2---:R-:W-:Y:S01]  /*1770*/  HADD2.F32 R4, -RZ, R2.H0_H0 ;  /* 0x20000002ff047230 */ /* 0x004fe20000004100 */
[----:B------:R-:W-:Y:S06]  /*1780*/  BRA `(.L_x_679) ;  /* 0x0000000800b07947 */ /* 0x000fec0003800000 */
.L_x_684:
        /* <DEDUP_REMOVED lines=9> */
[----:B0-----:R-:W-:Y:S01]  /*1820*/  @!P0 FMUL R4, R4, 1.175494350822287508e-38 ;  /* 0x0080000004048820 */ /* 0x001fe20000400000 */
[----:B------:R-:W-:Y:S06]  /*1830*/  BRA `(.L_x_679) ;  /* 0x0000000800847947 */ /* 0x000fec0003800000 */
.L_x_674:
        /* <DEDUP_REMOVED lines=10> */
[----:B------:R-:W-:Y:S01]  /*18e0*/  FSEL R4, RZ, 1, !P0 ;  /* 0x3f800000ff047808 */ /* 0x000fe20004000000 */
[----:B------:R-:W-:Y:S08]  /*18f0*/  BRA `(.L_x_679) ;  /* 0x0000000800547947 */ /* 0x000ff00003800000 */
.L_x_688:
        /* <DEDUP_REMOVED lines=11> */
.L_x_687:
        /* <DEDUP_REMOVED lines=23> */
[----:B------:R-:W-:Y:S01]  /*1b20*/  LOP3.LUT R4, R5, 0x80000000, R4, 0xf8, !PT ;  /* 0x8000000005047812 */ /* 0x000fe200078ef804 */
[----:B------:R-:W-:Y:S06]  /*1b30*/  BRA `(.L_x_679) ;  /* 0x0000000400c47947 */ /* 0x000fec0003800000 */
.L_x_690:
        /* <DEDUP_REMOVED lines=10> */
[----:B------:R-:W-:Y:S01]  /*1be0*/  LOP3.LUT R4, R0, 0x80000000, R5, 0xf8, !PT ;  /* 0x8000000000047812 */ /* 0x000fe200078ef805 */
[----:B------:R-:W-:Y:S06]  /*1bf0*/  BRA `(.L_x_679) ;  /* 0x0000000400947947 */ /* 0x000fec0003800000 */
.L_x_689:
[----:B------:R-:W2:Y:S02]  /*1c00*/  LDG.E.U16 R2, desc[UR36][R2.64] ;  /* 0x0000002402027981 */ /* 0x000ea4000c1e1500 */
[----:B--2---:R-:W-:Y:S01]  /*1c10*/  SHF.L.U32 R4, R2, 0x10, RZ ;  /* 0x0000001002047819 */ /* 0x004fe200000006ff */
[----:B------:R-:W-:Y:S06]  /*1c20*/  BRA `(.L_x_679) ;  /* 0x0000000400887947 */ /* 0x000fec0003800000 */
.L_x_686:
        /* <DEDUP_REMOVED lines=9> */
[----:B--2---:R-:W-:Y:S01]  /*1cc0*/  I2FP.F32.U32 R4, R2 ;  /* 0x0000000200047245 */ /* 0x004fe20000201000 */
[----:B------:R-:W-:Y:S06]  /*1cd0*/  BRA `(.L_x_679) ;  /* 0x00000004005c7947 */ /* 0x000fec0003800000 */
.L_x_693:
[----:B------:R-:W2:Y:S01]  /*1ce0*/  LDG.E.U8 R3, desc[UR36][R2.64] ;  /* 0x0000002402037981 */ /* 0x000ea2000c1e1100 */
        /* <DEDUP_REMOVED lines=19> */
.L_x_695:
[----:B------:R-:W-:Y:S05]  /*1e20*/  BSYNC.RECONVERGENT B0 ;  /* 0x0000000000007941 */ /* 0x000fea0003800200 */
.L_x_694:
[----:B------:R-:W-:Y:S01]  /*1e30*/  IMAD.SHL.U32 R0, R0, 0x100000, RZ ;  /* 0x0010000000007824 */ /* 0x000fe200078e00ff */
[----:B------:R-:W-:-:S04]  /*1e40*/  LEA R2, R2, 0x3b800000, 0x17 ;  /* 0x3b80000002027811 */ /* 0x000fc800078eb8ff */
[----:B------:R-:W-:Y:S01]  /*1e50*/  LOP3.LUT R4, R2, R0, R7, 0xfe, !PT ;  /* 0x0000000002047212 */ /* 0x000fe200078efe07 */
[----:B------:R-:W-:Y:S06]  /*1e60*/  BRA `(.L_x_679) ;  /* 0x0000000000f87947 */ /* 0x000fec0003800000 */
.L_x_692:
[----:B------:R-:W2:Y:S01]  /*1e70*/  LDG.E.U8 R3, desc[UR36][R2.64] ;  /* 0x0000002402037981 */ /* 0x000ea2000c1e1100 */
        /* <DEDUP_REMOVED lines=19> */
.L_x_697:
[----:B------:R-:W-:Y:S05]  /*1fb0*/  BSYNC.RECONVERGENT B0 ;  /* 0x0000000000007941 */ /* 0x000fea0003800200 */
.L_x_696:
[----:B------:R-:W-:Y:S01]  /*1fc0*/  IMAD.SHL.U32 R0, R0, 0x200000, RZ ;  /* 0x0020000000007824 */ /* 0x000fe200078e00ff */
[----:B------:R-:W-:-:S04]  /*1fd0*/  LEA R2, R2, 0x37800000, 0x17 ;  /* 0x3780000002027811 */ /* 0x000fc800078eb8ff */
[----:B------:R-:W-:Y:S01]  /*1fe0*/  LOP3.LUT R4, R2, R0, R7, 0xfe, !PT ;  /* 0x0000000002047212 */ /* 0x000fe200078efe07 */
[----:B------:R-:W-:Y:S06]  /*1ff0*/  BRA `(.L_x_679) ;  /* 0x0000000000947947 */ /* 0x000fec0003800000 */
.L_x_691:
[----:B------:R-:W-:-:S09]  /*2000*/  UISETP.NE.AND UP0, UPT, UR4, 0x1c, UPT ;  /* 0x0000001c0400788c */ /* 0x000fd2000bf05270 */
[----:B------:R-:W-:Y:S05]  /*2010*/  BRA.U !UP0, `(.L_x_698) ;  /* 0x0000000108847547 */ /* 0x000fea000b800000 */
[----:B------:R-:W-:-:S09]  /*2020*/  UISETP.NE.AND UP0, UPT, UR4, 0x1d, UPT ;  /* 0x0000001d0400788c */ /* 0x000fd2000bf05270 */
[----:B------:R-:W-:Y:S05]  /*2030*/  BRA.U !UP0, `(.L_x_699) ;  /* 0x0000000108707547 */ /* 0x000fea000b800000 */
[----:B------:R-:W-:-:S09]  /*2040*/  UISETP.NE.AND UP0, UPT, UR4, 0x2c, UPT ;  /* 0x0000002c0400788c */ /* 0x000fd2000bf05270 */
[----:B------:R-:W-:Y:S05]  /*2050*/  BRA.U !UP0, `(.L_x_700) ;  /* 0x0000000108487547 */ /* 0x000fea000b800000 */
.L_x_678:
        /* <DEDUP_REMOVED lines=16> */
.L_x_701:
[----:B------:R-:W-:Y:S01]  /*2160*/  IMAD.MOV.U32 R4, RZ, RZ, RZ ;  /* 0x000000ffff047224 */ /* 0x000fe200078e00ff */
[----:B------:R-:W-:Y:S06]  /*2170*/  BRA `(.L_x_679) ;  /* 0x0000000000347947 */ /* 0x000fec0003800000 */
.L_x_700:
[----:B------:R-:W2:Y:S01]  /*2180*/  LDG.E.U8 R2, desc[UR36][R2.64] ;  /* 0x0000002402027981 */ /* 0x000ea2000c1e1100 */
[----:B------:R-:W-:Y:S02]  /*2190*/  MOV R4, 0x400000 ;  /* 0x0040000000047802 */ /* 0x000fe40000000f00 */
[----:B--2---:R-:W-:-:S13]  /*21a0*/  ISETP.NE.AND P0, PT, R2, RZ, PT ;  /* 0x000000ff0200720c */ /* 0x004fda0003f05270 */
[----:B------:R-:W-:Y:S05]  /*21b0*/  @!P0 BRA `(.L_x_679) ;  /* 0x0000000000248947 */ /* 0x000fea0003800000 */
[----:B------:R-:W-:-:S13]  /*21c0*/  ISETP.NE.AND P0, PT, R2, 0xff, PT ;  /* 0x000000ff0200780c */ /* 0x000fda0003f05270 */
[----:B------:R-:W-:Y:S02]  /*21d0*/  @!P0 IMAD.MOV.U32 R4, RZ, RZ, 0x7f800001 ;  /* 0x7f800001ff048424 */ /* 0x000fe400078e00ff */
[----:B------:R-:W-:Y:S01]  /*21e0*/  @P0 IMAD.SHL.U32 R4, R2, 0x800000, RZ ;  /* 0x0080000002040824 */ /* 0x000fe200078e00ff */
[----:B------:R-:W-:Y:S06]  /*21f0*/  BRA `(.L_x_679) ;  /* 0x0000000000147947 */ /* 0x000fec0003800000 */
.L_x_699:
[----:B------:R-:W2:Y:S02]  /*2200*/  LDG.E.64 R2, desc[UR36][R2.64] ;  /* 0x0000002402027981 */ /* 0x000ea4000c1e1b00 */
[----:B--2---:R0:W1:Y:S02]  /*2210*/  I2F.U64 R4, R2 ;  /* 0x0000000200047312 */ /* 0x0040640000301000 */
[----:B01----:R-:W-:Y:S05]  /*2220*/  BRA `(.L_x_679) ;  /* 0x0000000000087947 */ /* 0x003fea0003800000 */
.L_x_698:
[----:B------:R-:W2:Y:S02]  /*2230*/  LDG.E R2, desc[UR36][R2.64] ;  /* 0x0000002402027981 */ /* 0x000ea4000c1e1900 */
[----:B--2---:R-:W-:-:S07]  /*2240*/  I2FP.F32.U32 R4, R2 ;  /* 0x0000000200047245 */ /* 0x004fce0000201000 */
.L_x_679:
[----:B------:R-:W-:Y:S05]  /*2250*/  BSYNC.RECONVERGENT B6 ;  /* 0x0000000000067941 */ /* 0x000fea0003800200 */
.L_x_673:
[----:B0--3-5:R-:W-:Y:S01]  /*2260*/  FSETP.NE.FTZ.AND P0, PT, |R4|, +INF , PT ;  /* 0x7f8000000400780b */ /* 0x029fe20003f15200 */
[----:B------:R-:W0:Y:S01]  /*2270*/  LDC.64 R8, c[0x0][0x598] ;  /* 0x00016600ff087b82 */ /* 0x000e220000000a00 */
[----:B------:R-:W1:Y:S11]  /*2280*/  LDCU.64 UR6, c[0x0][0x580] ;  /* 0x0000b000ff0677ac */ /* 0x000e760008000a00 */
[----:B------:R-:W3:Y:S01]  /*2290*/  @!P0 LDC.64 R6, c[0x0][0x590] ;  /* 0x00016400ff068b82 */ /* 0x000ee20000000a00 */
[----:B------:R-:W-:-:S05]  /*22a0*/  @!P0 MOV R5, 0x3f800000 ;  /* 0x3f80000000058802 */ /* 0x000fca0000000f00 */
[----:B---3--:R3:W-:Y:S04]  /*22b0*/  @!P0 STG.E desc[UR36][R6.64], R5 ;  /* 0x0000000506008986 */ /* 0x0087e8000c101924 */
[----:B0-----:R-:W3:Y:S01]  /*22c0*/  LDG.E R9, desc[UR36][R8.64] ;  /* 0x0000002408097981 */ /* 0x001ee2000c1e1900 */
[----:B------:R-:W-:Y:S01]  /*22d0*/  UPRMT UR4, UR41, 0x9910, URZ ;  /* 0x0000991029047896 */ /* 0x000fe200080000ff */
[----:B-12-4-:R-:W-:-:S03]  /*22e0*/  IADD3 R2, P1, PT, R16, UR6, RZ ;  /* 0x0000000610027c10 */ /* 0x016fc6000ff3e0ff */
[----:B------:R-:W-:Y:S02]  /*22f0*/  UISETP.GT.AND UP0, UPT, UR4, 0x9, UPT ;  /* 0x000000090400788c */ /* 0x000fe4000bf04270 */
[----:B------:R-:W-:Y:S01]  /*2300*/  IMAD.X R3, RZ, RZ, UR7, P1 ;  /* 0x00000007ff037e24 */ /* 0x000fe200088e06ff */
[----:B---3--:R-:W-:-:S13]  /*2310*/  FSETP.NEU.FTZ.AND P0, PT, R9, 1, PT ;  /* 0x3f8000000900780b */ /* 0x008fda0003f1d000 */
[----:B------:R-:W-:Y:S01]  /*2320*/  @P0 FMUL.FTZ R4, R9, R4 ;  /* 0x0000000409040220 */ /* 0x000fe20000410000 */
[----:B------:R-:W-:Y:S06]  /*2330*/  BRA.U UP0, `(.L_x_702) ;  /* 0x0000000100e87547 */ /* 0x000fec000b800000 */
        /* <DEDUP_REMOVED lines=8> */
[----:B------:R-:W0:Y:S02]  /*23c0*/  F2I.FTZ.TRUNC.NTZ R5, R4 ;  /* 0x0000000400057305 */ /* 0x000e24000021f100 */
[----:B0-----:R0:W-:Y:S01]  /*23d0*/  STG.E.U8 desc[UR36][R2.64], R5 ;  /* 0x0000000502007986 */ /* 0x0011e2000c101124 */
[----:B------:R-:W-:Y:S05]  /*23e0*/  BRA `(.L_x_707) ;  /* 0x0000000c003c7947 */ /* 0x000fea0003800000 */
.L_x_705:
[----:B------:R-:W0:Y:S02]  /*23f0*/  F2I.S64.TRUNC R4, R4 ;  /* 0x0000000400047311 */ /* 0x000e24000020d900 */
[----:B0-----:R-:W-:-:S05]  /*2400*/  IMAD.MOV.U32 R7, RZ, RZ, R4 ;  /* 0x000000ffff077224 */ /* 0x001fca00078e0004 */
[----:B------:R0:W-:Y:S01]  /*2410*/  STG.E.U8 desc[UR36][R2.64], R7 ;  /* 0x0000000702007986 */ /* 0x0001e2000c101124 */
[----:B------:R-:W-:Y:S05]  /*2420*/  BRA `(.L_x_707) ;  /* 0x0000000c002c7947 */ /* 0x000fea0003800000 */
.L_x_704:
[----:B------:R-:W-:-:S09]  /*2430*/  UISETP.NE.AND UP0, UPT, UR4, 0x2, UPT ;  /* 0x000000020400788c */ /* 0x000fd2000bf05270 */
[----:B------:R-:W-:Y:S05]  /*2440*/  BRA.U !UP0, `(.L_x_708) ;  /* 0x0000000108287547 */ /* 0x000fea000b800000 */
[----:B------:R-:W-:-:S09]  /*2450*/  UISETP.NE.AND UP0, UPT, UR4, 0x3, UPT ;  /* 0x000000030400788c */ /* 0x000fd2000bf05270 */
[----:B------:R-:W-:Y:S05]  /*2460*/  BRA.U !UP0, `(.L_x_709) ;  /* 0x0000000108147547 */ /* 0x000fea000b800000 */
[----:B------:R-:W-:-:S09]  /*2470*/  UISETP.NE.AND UP0, UPT, UR4, 0x4, UPT ;  /* 0x000000040400788c */ /* 0x000fd2000bf05270 */
[----:B------:R-:W-:Y:S05]  /*2480*/  BRA.U UP0, `(.L_x_706) ;  /* 0x0000000900807547 */ /* 0x000fea000b800000 */
[----:B------:R-:W0:Y:S02]  /*2490*/  F2I.S64.TRUNC R4, R4 ;  /* 0x0000000400047311 */ /* 0x000e24000020d900 */
[----:B0-----:R0:W-:Y:S01]  /*24a0*/  STG.E.64 desc[UR36][R2.64], R4 ;  /* 0x0000000402007986 */ /* 0x0011e2000c101b24 */
[----:B------:R-:W-:Y:S05]  /*24b0*/  BRA `(.L_x_707) ;  /* 0x0000000c00087947 */ /* 0x000fea0003800000 */
.L_x_709:
[----:B------:R-:W0:Y:S02]  /*24c0*/  F2I.FTZ.TRUNC.NTZ R5, R4 ;  /* 0x0000000400057305 */ /* 0x000e24000021f100 */
[----:B0-----:R0:W-:Y:S01]  /*24d0*/  STG.E desc[UR36][R2.64], R5 ;  /* 0x0000000502007986 */ /* 0x0011e2000c101924 */
[----:B------:R-:W-:Y:S05]  /*24e0*/  BRA `(.L_x_707) ;  /* 0x0000000800fc7947 */ /* 0x000fea0003800000 */
.L_x_708:
[----:B------:R-:W0:Y:S02]  /*24f0*/  F2I.FTZ.TRUNC.NTZ R5, R4 ;  /* 0x0000000400057305 */ /* 0x000e24000021f100 */
[----:B0-----:R0:W-:Y:S01]  /*2500*/  STG.E.U16 desc[UR36][R2.64], R5 ;  /* 0x0000000502007986 */ /* 0x0011e2000c101524 */
[----:B------:R-:W-:Y:S05]  /*2510*/  BRA `(.L_x_707) ;  /* 0x0000000800f07947 */ /* 0x000fea0003800000 */
.L_x_703:
[----:B------:R-:W-:-:S09]  /*2520*/  UISETP.GT.AND UP0, UPT, UR4, 0x6, UPT ;  /* 0x000000060400788c */ /* 0x000fd2000bf04270 */
[----:B------:R-:W-:Y:S05]  /*2530*/  BRA.U UP0, `(.L_x_710) ;  /* 0x0000000100247547 */ /* 0x000fea000b800000 */
[----:B------:R-:W-:-:S09]  /*2540*/  UISETP.NE.AND UP0, UPT, UR4, 0x5, UPT ;  /* 0x000000050400788c */ /* 0x000fd2000bf05270 */
[----:B------:R-:W-:Y:S05]  /*2550*/  BRA.U !UP0, `(.L_x_711) ;  /* 0x0000000108107547 */ /* 0x000fea000b800000 */
[----:B------:R-:W-:-:S09]  /*2560*/  UISETP.NE.AND UP0, UPT, UR4, 0x6, UPT ;  /* 0x000000060400788c */ /* 0x000fd2000bf05270 */
[----:B------:R-:W-:Y:S05]  /*2570*/  BRA.U UP0, `(.L_x_706) ;  /* 0x0000000900447547 */ /* 0x000fea000b800000 */
[----:B------:R0:W-:Y:S01]  /*2580*/  STG.E desc[UR36][R2.64], R4 ;  /* 0x0000000402007986 */ /* 0x0001e2000c101924 */
[----:B------:R-:W-:Y:S05]  /*2590*/  BRA `(.L_x_707) ;  /* 0x0000000800d07947 */ /* 0x000fea0003800000 */
.L_x_711:
[----:B------:R-:W-:-:S05]  /*25a0*/  F2FP.F16.F32.PACK_AB R4, RZ, R4 ;  /* 0x00000004ff04723e */ /* 0x000fca00000000ff */
[----:B------:R0:W-:Y:S01]  /*25b0*/  STG.E.U16 desc[UR36][R2.64], R4 ;  /* 0x0000000402007986 */ /* 0x0001e2000c101524 */
[----:B------:R-:W-:Y:S05]  /*25c0*/  BRA `(.L_x_707) ;  /* 0x0000000800c47947 */ /* 0x000fea0003800000 */
.L_x_710:
[----:B------:R-:W-:-:S09]  /*25d0*/  UISETP.NE.AND UP0, UPT, UR4, 0x7, UPT ;  /* 0x000000070400788c */ /* 0x000fd2000bf05270 */
[----:B------:R-:W-:Y:S05]  /*25e0*/  BRA.U !UP0, `(.L_x_712) ;  /* 0x00000001082c7547 */ /* 0x000fea000b800000 */
[----:B------:R-:W-:-:S09]  /*25f0*/  UISETP.NE.AND UP0, UPT, UR4, 0x8, UPT ;  /* 0x000000080400788c */ /* 0x000fd2000bf05270 */
[----:B------:R-:W-:Y:S05]  /*2600*/  BRA.U !UP0, `(.L_x_713) ;  /* 0x0000000108147547 */ /* 0x000fea000b800000 */
[----:B------:R-:W-:-:S09]  /*2610*/  UISETP.NE.AND UP0, UPT, UR4, 0x9, UPT ;  /* 0x000000090400788c */ /* 0x000fd2000bf05270 */
[----:B------:R-:W-:Y:S05]  /*2620*/  BRA.U UP0, `(.L_x_706) ;  /* 0x0000000900187547 */ /* 0x000fea000b800000 */
[----:B------:R-:W-:-:S05]  /*2630*/  HFMA2 R5, -RZ, RZ, 0, 0 ;  /* 0x00000000ff057431 */ /* 0x000fca00000001ff */
[----:B------:R0:W-:Y:S01]  /*2640*/  STG.E.64 desc[UR36][R2.64], R4 ;  /* 0x0000000402007986 */ /* 0x0001e2000c101b24 */
[----:B------:R-:W-:Y:S05]  /*2650*/  BRA `(.L_x_707) ;  /* 0x0000000800a07947 */ /* 0x000fea0003800000 */
.L_x_713:
[----:B------:R-:W-:-:S04]  /*2660*/  F2FP.F16.F32.PACK_AB R5, RZ, R4 ;  /* 0x00000004ff05723e */ /* 0x000fc800000000ff */
[----:B------:R-:W-:-:S05]  /*2670*/  PRMT R5, R5, 0x5410, RZ ;  /* 0x0000541005057816 */ /* 0x000fca00000000ff */
[----:B------:R0:W-:Y:S01]  /*2680*/  STG.E desc[UR36][R2.64], R5 ;  /* 0x0000000502007986 */ /* 0x0001e2000c101924 */
[----:B------:R-:W-:Y:S05]  /*2690*/  BRA `(.L_x_707) ;  /* 0x0000000800907947 */ /* 0x000fea0003800000 */
.L_x_712:
[----:B------:R-:W-:-:S06]  /*26a0*/  FMUL.FTZ R4, R4, 1 ;  /* 0x3f80000004047820 */ /* 0x000fcc0000410000 */
[----:B------:R-:W0:Y:S02]  /*26b0*/  F2F.F64.F32 R4, R4 ;  /* 0x0000000400047310 */ /* 0x000e240000201800 */
[----:B0-----:R0:W-:Y:S01]  /*26c0*/  STG.E.64 desc[UR36][R2.64], R4 ;  /* 0x0000000402007986 */ /* 0x0011e2000c101b24 */
[----:B------:R-:W-:Y:S05]  /*26d0*/  BRA `(.L_x_707) ;  /* 0x0000000800807947 */ /* 0x000fea0003800000 */
.L_x_702:
        /* <DEDUP_REMOVED lines=8> */
[----:B------:R-:W-:-:S04]  /*2760*/  FSETP.NEU.FTZ.AND P0, PT, R4, RZ, PT ;  /* 0x000000ff0400720b */ /* 0x000fc80003f1d000 */
[----:B------:R-:W-:-:S05]  /*2770*/  SEL R5, RZ, 0x1, !P0 ;  /* 0x00000001ff057807 */ /* 0x000fca0004000000 */
[----:B------:R0:W-:Y:S01]  /*2780*/  STG.E.U8 desc[UR36][R2.64], R5 ;  /* 0x0000000502007986 */ /* 0x0001e2000c101124 */
[----:B------:R-:W-:Y:S05]  /*2790*/  BRA `(.L_x_707) ;  /* 0x0000000800507947 */ /* 0x000fea0003800000 */
.L_x_716:
[----:B------:R-:W-:Y:S01]  /*27a0*/  FMUL.FTZ R4, R4, 1 ;  /* 0x3f80000004047820 */ /* 0x000fe20000410000 */
[----:B------:R-:W-:-:S05]  /*27b0*/  CS2R R6, SRZ ;  /* 0x0000000000067805 */ /* 0x000fca000001ff00 */
[----:B------:R-:W0:Y:S02]  /*27c0*/  F2F.F64.F32 R4, R4 ;  /* 0x0000000400047310 */ /* 0x000e240000201800 */
[----:B0-----:R0:W-:Y:S01]  /*27d0*/  STG.E.128 desc[UR36][R2.64], R4 ;  /* 0x0000000402007986 */ /* 0x0011e2000c101d24 */
[----:B------:R-:W-:Y:S05]  /*27e0*/  BRA `(.L_x_707) ;  /* 0x00000008003c7947 */ /* 0x000fea0003800000 */
.L_x_715:
[----:B------:R-:W-:-:S09]  /*27f0*/  UISETP.NE.AND UP0, UPT, UR4, 0xf, UPT ;  /* 0x0000000f0400788c */ /* 0x000fd2000bf05270 */
[----:B------:R-:W-:Y:S05]  /*2800*/  BRA.U !UP0, `(.L_x_717) ;  /* 0x0000000108987547 */ /* 0x000fea000b800000 */
[----:B------:R-:W-:-:S09]  /*2810*/  UISETP.NE.AND UP0, UPT, UR4, 0x17, UPT ;  /* 0x000000170400788c */ /* 0x000fd2000bf05270 */
[----:B------:R-:W-:Y:S05]  /*2820*/  BRA.U !UP0, `(.L_x_718) ;  /* 0x0000000108487547 */ /* 0x000fea000b800000 */
[----:B------:R-:W-:-:S09]  /*2830*/  UISETP.NE.AND UP0, UPT, UR4, 0x18, UPT ;  /* 0x000000180400788c */ /* 0x000fd2000bf05270 */
[----:B------:R-:W-:Y:S05]  /*2840*/  BRA.U UP0, `(.L_x_706) ;  /* 0x0000000500907547 */ /* 0x000fea000b800000 */
[----:B------:R-:W-:Y:S01]  /*2850*/  LOP3.LUT R6, R4, 0x7fffffff, RZ, 0xc0, !PT ;  /* 0x7fffffff04067812 */ /* 0x000fe200078ec0ff */
[----:B------:R-:W-:Y:S01]  /*2860*/  BSSY.RECONVERGENT B0, `(.L_x_719) ;  /* 0x000000b000007945 */ /* 0x000fe20003800200 */
[----:B------:R-:W-:Y:S01]  /*2870*/  SHF.R.U32.HI R7, RZ, 0x18, R4 ;  /* 0x00000018ff077819 */ /* 0x000fe20000011604 */
[----:B------:R-:W-:Y:S01]  /*2880*/  IMAD.MOV.U32 R0, RZ, RZ, 0x7f ;  /* 0x0000007fff007424 */ /* 0x000fe200078e00ff */
        /* <DEDUP_REMOVED lines=8> */
.L_x_720:
[----:B------:R-:W-:Y:S05]  /*2910*/  BSYNC.RECONVERGENT B0 ;  /* 0x0000000000007941 */ /* 0x000fea0003800200 */
.L_x_719:
[----:B------:R-:W-:-:S05]  /*2920*/  LOP3.LUT R7, R0, 0x80, R7, 0xf8, !PT ;  /* 0x0000008000077812 */ /* 0x000fca00078ef807 */
[----:B------:R0:W-:Y:S01]  /*2930*/  STG.E.U8 desc[UR36][R2.64], R7 ;  /* 0x0000000702007986 */ /* 0x0001e2000c101124 */
[----:B------:R-:W-:Y:S05]  /*2940*/  BRA `(.L_x_707) ;  /* 0x0000000400e47947 */ /* 0x000fea0003800000 */
.L_x_718:
[----:B------:R-:W-:Y:S01]  /*2950*/  LOP3.LUT R6, R4, 0x7fffffff, RZ, 0xc0, !PT ;  /* 0x7fffffff04067812 */ /* 0x000fe200078ec0ff */
[----:B------:R-:W-:Y:S01]  /*2960*/  BSSY.RECONVERGENT B0, `(.L_x_721) ;  /* 0x000000d000007945 */ /* 0x000fe20003800200 */
        /* <DEDUP_REMOVED lines=12> */
.L_x_722:
[----:B------:R-:W-:Y:S05]  /*2a30*/  BSYNC.RECONVERGENT B0 ;  /* 0x0000000000007941 */ /* 0x000fea0003800200 */
.L_x_721:
[----:B------:R-:W-:-:S05]  /*2a40*/  LOP3.LUT R5, R0, 0x80, R7, 0xf8, !PT ;  /* 0x0000008000057812 */ /* 0x000fca00078ef807 */
[----:B------:R0:W-:Y:S01]  /*2a50*/  STG.E.U8 desc[UR36][R2.64], R5 ;  /* 0x0000000502007986 */ /* 0x0001e2000c101124 */
[----:B------:R-:W-:Y:S05]  /*2a60*/  BRA `(.L_x_707) ;  /* 0x00000004009c7947 */ /* 0x000fea0003800000 */
.L_x_717:
[----:B------:R-:W-:-:S05]  /*2a70*/  F2FP.BF16.F32.PACK_AB R4, RZ, R4 ;  /* 0x00000004ff04723e */ /* 0x000fca00000010ff */
[----:B------:R0:W-:Y:S01]  /*2a80*/  STG.E.U16 desc[UR36][R2.64], R4 ;  /* 0x0000000402007986 */ /* 0x0001e2000c101524 */
[----:B------:R-:W-:Y:S05]  /*2a90*/  BRA `(.L_x_707) ;  /* 0x0000000400907947 */ /* 0x000fea0003800000 */
.L_x_714:
        /* <DEDUP_REMOVED lines=8> */
[----:B------:R-:W0:Y:S02]  /*2b20*/  F2I.FTZ.U32.TRUNC.NTZ R5, R4 ;  /* 0x0000000400057305 */ /* 0x000e24000021f000 */
[----:B0-----:R0:W-:Y:S01]  /*2b30*/  STG.E.U16 desc[UR36][R2.64], R5 ;  /* 0x0000000502007986 */ /* 0x0011e2000c101524 */
[----:B------:R-:W-:Y:S05]  /*2b40*/  BRA `(.L_x_707) ;  /* 0x0000000400647947 */ /* 0x000fea0003800000 */
.L_x_725:
[----:B------:R-:W-:Y:S01]  /*2b50*/  LOP3.LUT R5, R4, 0x7fffffff, RZ, 0xc0, !PT ;  /* 0x7fffffff04057812 */ /* 0x000fe200078ec0ff */
[----:B------:R-:W-:Y:S01]  /*2b60*/  BSSY.RECONVERGENT B0, `(.L_x_726) ;  /* 0x0000013000007945 */ /* 0x000fe20003800200 */
[----:B------:R-:W-:Y:S02]  /*2b70*/  MOV R0, 0x80 ;  /* 0x0000008000007802 */ /* 0x000fe40000000f00 */
        /* <DEDUP_REMOVED lines=9> */
.L_x_728:
[----:B------:R-:W-:-:S04]  /*2c10*/  SHF.R.U32.HI R0, RZ, 0x14, R4 ;  /* 0x00000014ff007819 */ /* 0x000fc80000011604 */
[----:B------:R-:W-:-:S04]  /*2c20*/  LOP3.LUT R5, R0, 0x1, RZ, 0xc0, !PT ;  /* 0x0000000100057812 */ /* 0x000fc800078ec0ff */
[----:B------:R-:W-:-:S04]  /*2c30*/  IADD3 R0, PT, PT, R4, 0x487ffff, R5 ;  /* 0x0487ffff04007810 */ /* 0x000fc80007ffe005 */
[----:B------:R-:W-:-:S04]  /*2c40*/  SHF.R.U32.HI R0, RZ, 0x14, R0 ;  /* 0x00000014ff007819 */ /* 0x000fc80000011600 */
[----:B------:R-:W-:-:S07]  /*2c50*/  LOP3.LUT R5, R0, 0xff, RZ, 0xc0, !PT ;  /* 0x000000ff00057812 */ /* 0x000fce00078ec0ff */
.L_x_729:
[----:B------:R-:W-:-:S04]  /*2c60*/  SHF.R.U32.HI R4, RZ, 0x18, R4 ;  /* 0x00000018ff047819 */ /* 0x000fc80000011604 */
[----:B------:R-:W-:-:S04]  /*2c70*/  LOP3.LUT R5, R5, 0x80, R4, 0xf8, !PT ;  /* 0x0000008005057812 */ /* 0x000fc800078ef804 */
[----:B------:R-:W-:-:S07]  /*2c80*/  PRMT R0, R5, 0x7610, R0 ;  /* 0x0000761005007816 */ /* 0x000fce0000000000 */
.L_x_727:
[----:B------:R-:W-:Y:S05]  /*2c90*/  BSYNC.RECONVERGENT B0 ;  /* 0x0000000000007941 */ /* 0x000fea0003800200 */
.L_x_726:
[----:B------:R4:W-:Y:S01]  /*2ca0*/  STG.E.U8 desc[UR36][R2.64], R0 ;  /* 0x0000000002007986 */ /* 0x0009e2000c101124 */
[----:B------:R-:W-:Y:S05]  /*2cb0*/  BRA `(.L_x_707) ;  /* 0x0000000400087947 */ /* 0x000fea0003800000 */
.L_x_724:
[----:B------:R-:W-:Y:S01]  /*2cc0*/  LOP3.LUT R5, R4, 0x7fffffff, RZ, 0xc0, !PT ;  /* 0x7fffffff04057812 */ /* 0x000fe200078ec0ff */
[----:B------:R-:W-:Y:S01]  /*2cd0*/  BSSY.RECONVERGENT B0, `(.L_x_730) ;  /* 0x0000013000007945 */ /* 0x000fe20003800200 */
[----:B------:R-:W-:Y:S02]  /*2ce0*/  IMAD.MOV.U32 R0, RZ, RZ, 0x80 ;  /* 0x00000080ff007424 */ /* 0x000fe400078e00ff */
        /* <DEDUP_REMOVED lines=9> */
.L_x_732:
[----:B------:R-:W-:-:S04]  /*2d80*/  SHF.R.U32.HI R0, RZ, 0x15, R4 ;  /* 0x00000015ff007819 */ /* 0x000fc80000011604 */
[----:B------:R-:W-:-:S04]  /*2d90*/  LOP3.LUT R5, R0, 0x1, RZ, 0xc0, !PT ;  /* 0x0000000100057812 */ /* 0x000fc800078ec0ff */
[----:B------:R-:W-:-:S04]  /*2da0*/  IADD3 R0, PT, PT, R4, 0x88fffff, R5 ;  /* 0x088fffff04007810 */ /* 0x000fc80007ffe005 */
[----:B------:R-:W-:-:S04]  /*2db0*/  SHF.R.U32.HI R0, RZ, 0x15, R0 ;  /* 0x00000015ff007819 */ /* 0x000fc80000011600 */
[----:B------:R-:W-:-:S07]  /*2dc0*/  LOP3.LUT R5, R0, 0xff, RZ, 0xc0, !PT ;  /* 0x000000ff00057812 */ /* 0x000fce00078ec0ff */
.L_x_733:
[----:B------:R-:W-:-:S04]  /*2dd0*/  SHF.R.U32.HI R4, RZ, 0x18, R4 ;  /* 0x00000018ff047819 */ /* 0x000fc80000011604 */
[----:B------:R-:W-:-:S04]  /*2de0*/  LOP3.LUT R5, R5, 0x80, R4, 0xf8, !PT ;  /* 0x0000008005057812 */ /* 0x000fc800078ef804 */
[----:B------:R-:W-:-:S07]  /*2df0*/  PRMT R0, R5, 0x7610, R0 ;  /* 0x0000761005007816 */ /* 0x000fce0000000000 */
.L_x_731:
[----:B------:R-:W-:Y:S05]  /*2e00*/  BSYNC.RECONVERGENT B0 ;  /* 0x0000000000007941 */ /* 0x000fea0003800200 */
.L_x_730:
[----:B------:R3:W-:Y:S01]  /*2e10*/  STG.E.U8 desc[UR36][R2.64], R0 ;  /* 0x0000000002007986 */ /* 0x0007e2000c101124 */
[----:B------:R-:W-:Y:S05]  /*2e20*/  BRA `(.L_x_707) ;  /* 0x0000000000ac7947 */ /* 0x000fea0003800000 */
.L_x_723:
[----:B------:R-:W-:-:S09]  /*2e30*/  UISETP.NE.AND UP0, UPT, UR4, 0x1c, UPT ;  /* 0x0000001c0400788c */ /* 0x000fd2000bf05270 */
[----:B------:R-:W-:Y:S05]  /*2e40*/  BRA.U !UP0, `(.L_x_734) ;  /* 0x00000001089c7547 */ /* 0x000fea000b800000 */
[----:B------:R-:W-:-:S09]  /*2e50*/  UISETP.NE.AND UP0, UPT, UR4, 0x1d, UPT ;  /* 0x0000001d0400788c */ /* 0x000fd2000bf05270 */
[----:B------:R-:W-:Y:S05]  /*2e60*/  BRA.U !UP0, `(.L_x_735) ;  /* 0x0000000108887547 */ /* 0x000fea000b800000 */
[----:B------:R-:W-:-:S09]  /*2e70*/  UISETP.NE.AND UP0, UPT, UR4, 0x2c, UPT ;  /* 0x0000002c0400788c */ /* 0x000fd2000bf05270 */
[----:B------:R-:W-:Y:S05]  /*2e80*/  BRA.U !UP0, `(.L_x_736) ;  /* 0x0000000108447547 */ /* 0x000fea000b800000 */
.L_x_706:
        /* <DEDUP_REMOVED lines=16> */
.L_x_737:
[----:B------:R-:W-:Y:S05]  /*2f90*/  BRA `(.L_x_707) ;  /* 0x0000000000507947 */ /* 0x000fea0003800000 */
.L_x_736:
[----:B------:R-:W-:-:S04]  /*2fa0*/  SHF.R.U32.HI R6, RZ, 0x17, R4 ;  /* 0x00000017ff067819 */ /* 0x000fc80000011604 */
[----:B------:R-:W-:-:S04]  /*2fb0*/  LOP3.LUT R5, R6, 0xff, RZ, 0xc0, !PT ;  /* 0x000000ff06057812 */ /* 0x000fc800078ec0ff */
[----:B------:R-:W-:-:S13]  /*2fc0*/  ISETP.NE.AND P1, PT, R5, 0xff, PT ;  /* 0x000000ff0500780c */ /* 0x000fda0003f25270 */
[--C-:B------:R-:W-:Y:S02]  /*2fd0*/  @P1 SHF.R.U32.HI R0, RZ, 0x16, R4.reuse ;  /* 0x00000016ff001819 */ /* 0x100fe40000011604 */
[----:B------:R-:W-:Y:S01]  /*2fe0*/  @P1 LOP3.LUT P0, RZ, R5, 0x3fffff, R4, 0xf8, !PT ;  /* 0x003fffff05ff1812 */ /* 0x000fe2000780f804 */
[----:B------:R-:W-:Y:S01]  /*2ff0*/  IMAD.MOV.U32 R5, RZ, RZ, 0xff ;  /* 0x000000ffff057424 */ /* 0x000fe200078e00ff */
[----:B------:R-:W-:-:S04]  /*3000*/  @P1 LOP3.LUT R0, R0, 0x1, RZ, 0xc0, !PT ;  /* 0x0000000100001812 */ /* 0x000fc800078ec0ff */
[----:B------:R-:W-:Y:S02]  /*3010*/  @P1 ISETP.EQ.U32.AND P2, PT, R0, 0x1, P0 ;  /* 0x000000010000180c */ /* 0x000fe40000742070 */
[----:B------:R-:W-:Y:S02]  /*3020*/  PLOP3.LUT P0, PT, PT, PT, PT, 0x80, 0x8 ;  /* 0x000000000008781c */ /* 0x000fe40003f0f070 */
[----:B------:R-:W-:Y:S02]  /*3030*/  @P1 PLOP3.LUT P0, PT, P2, PT, PT, 0x80, 0x8 ;  /* 0x000000000008181c */ /* 0x000fe4000170f070 */
[----:B------:R-:W-:-:S11]  /*3040*/  @P1 IADD3 R0, PT, PT, R6, 0x1, RZ ;  /* 0x0000000106001810 */ /* 0x000fd60007ffe0ff */
[----:B------:R-:W-:-:S04]  /*3050*/  @!P0 IMAD.MOV R0, RZ, RZ, R6 ;  /* 0x000000ffff008224 */ /* 0x000fc800078e0206 */
[----:B------:R-:W-:-:S05]  /*3060*/  @P1 IMAD.MOV.U32 R5, RZ, RZ, R0 ;  /* 0x000000ffff051224 */ /* 0x000fca00078e0000 */
[----:B------:R2:W-:Y:S01]  /*3070*/  STG.E.U8 desc[UR36][R2.64], R5 ;  /* 0x0000000502007986 */ /* 0x0005e2000c101124 */
[----:B------:R-:W-:Y:S05]  /*3080*/  BRA `(.L_x_707) ;  /* 0x0000000000147947 */ /* 0x000fea0003800000 */
.L_x_735:
[----:B------:R-:W0:Y:S02]  /*3090*/  F2I.U64.TRUNC R4, R4 ;  /* 0x0000000400047311 */ /* 0x000e24000020d800 */
[----:B0-----:R1:W-:Y:S01]  /*30a0*/  STG.E.64 desc[UR36][R2.64], R4 ;  /* 0x0000000402007986 */ /* 0x0013e2000c101b24 */
[----:B------:R-:W-:Y:S05]  /*30b0*/  BRA `(.L_x_707) ;  /* 0x0000000000087947 */ /* 0x000fea0003800000 */
.L_x_734:
[----:B------:R-:W0:Y:S02]  /*30c0*/  F2I.FTZ.U32.TRUNC.NTZ R5, R4 ;  /* 0x0000000400057305 */ /* 0x000e24000021f000 */
[----:B0-----:R0:W-:Y:S02]  /*30d0*/  STG.E desc[UR36][R2.64], R5 ;  /* 0x0000000502007986 */ /* 0x0011e4000c101924 */
.L_x_707:
[----:B------:R-:W-:-:S07]  /*30e0*/  IADD3 R17, PT, PT, R17, 0x80, RZ ;  /* 0x0000008011117810 */ /* 0x000fce0007ffe0ff */
.L_x_671:
[----:B------:R-:W-:Y:S05]  /*30f0*/  BSYNC.RECONVERGENT B7 ;  /* 0x0000000000077941 */ /* 0x000fea0003800200 */
.L_x_670:
[----:B------:R-:W5:Y:S01]  /*3100*/  LDCU UR4, c[0x0][0x380] ;  /* 0x00007000ff0477ac */ /* 0x000f620008000800 */
[----:B------:R-:W-:Y:S01]  /*3110*/  BSSY.RECONVERGENT B7, `(.L_x_738) ;  /* 0x0000301000077945 */ /* 0x000fe20003800200 */
[----:B-----5:R-:W-:-:S13]  /*3120*/  ISETP.GE.AND P0, PT, R17, UR4, PT ;  /* 0x0000000411007c0c */ /* 0x020fda000bf06270 */
[----:B------:R-:W-:Y:S05]  /*3130*/  @P0 BRA `(.L_x_739) ;  /* 0x0000002c00f80947 */ /* 0x000fea0003800000 */
[----:B------:R-:W5:Y:S01]  /*3140*/  LDCU UR4, c[0x0][0x388] ;  /* 0x00007100ff0477ac */ /* 0x000f620008000800 */
[----:B---34-:R-:W-:Y:S02]  /*3150*/  IMAD.MOV.U32 R0, RZ, RZ, RZ ;  /* 0x000000ffff007224 */ /* 0x018fe400078e00ff */
[----:B------:R-:W-:Y:S01]  /*3160*/  IMAD.MOV.U32 R16, RZ, RZ, RZ ;  /* 0x000000ffff107224 */ /* 0x000fe200078e00ff */
[----:B-----5:R-:W-:-:S09]  /*3170*/  UISETP.NE.AND UP0, UPT, UR4, URZ, UPT ;  /* 0x000000ff0400728c */ /* 0x020fd2000bf05270 */
[----:B------:R-:W-:Y:S05]  /*3180*/  BRA.U !UP0, `(.L_x_740) ;  /* 0x0000001108a87547 */ /* 0x000fea000b800000 */
[----:B------:R-:W0:Y:S01]  /*3190*/  LDCU.64 UR4, c[0x0][0x390] ;  /* 0x00007200ff0477ac */ /* 0x000e220008000a00 */
[----:B------:R-:W-:Y:S01]  /*31a0*/  HFMA2 R16, -RZ, RZ, 0, 0 ;  /* 0x00000000ff107431 */ /* 0x000fe200000001ff */
[----:B------:R-:W3:Y:S01]  /*31b0*/  LDCU UR6, c[0x0][0x38c] ;  /* 0x00007180ff0677ac */ /* 0x000ee20008000800 */
[----:B------:R-:W4:Y:S01]  /*31c0*/  LDCU.64 UR8, c[0x0][0x4b8] ;  /* 0x00009700ff0877ac */ /* 0x000f220008000a00 */
[----:B------:R-:W-:Y:S02]  /*31d0*/  UISETP.NE.AND UP0, UPT, UR40, URZ, UPT ;  /* 0x000000ff2800728c */ /* 0x000fe4000bf05270 */
[----:B012---:R-:W-:-:S05]  /*31e0*/  IMAD.HI.U32 R2, R17, UR4, R16 ;  /* 0x0000000411027c27 */ /* 0x007fca000f8e0010 */
[----:B------:R-:W-:-:S05]  /*31f0*/  SHF.R.U32.HI R3, RZ, UR5, R2 ;  /* 0x00000005ff037c19 */ /* 0x000fca0008011602 */
[----:B------:R-:W-:-:S04]  /*3200*/  IMAD.MOV R0, RZ, RZ, -R3 ;  /* 0x000000ffff007224 */ /* 0x000fc800078e0a03 */
[----:B---3--:R-:W-:-:S04]  /*3210*/  IMAD R0, R0, UR6, R17 ;  /* 0x0000000600007c24 */ /* 0x008fc8000f8e0211 */
[C---:B----4-:R-:W-:Y:S02]  /*3220*/  IMAD R16, R0.reuse, UR8, RZ ;  /* 0x0000000800107c24 */ /* 0x050fe4000f8e02ff */
        /* <DEDUP_REMOVED lines=288> */
.L_x_740:
[----:B------:R-:W0:Y:S01]  /*4430*/  LDCU.64 UR6, c[0x0][0x588] ;  /* 0x0000b100ff0677ac */ /* 0x000e220008000a00 */
[----:B------:R-:W-:Y:S01]  /*4440*/  BSSY.RECONVERGENT B6, `(.L_x_741) ;  /* 0x00000e5000067945 */ /* 0x000fe20003800200 */
[----:B------:R-:W-:-:S04]  /*4450*/  UPRMT UR4, UR42, 0x9910, URZ ;  /* 0x000099102a047896 */ /* 0x000fc800080000ff */
[----:B------:R-:W-:Y:S01]  /*4460*/  UISETP.GT.AND UP0, UPT, UR4, 0x9, UPT ;  /* 0x000000090400788c */ /* 0x000fe2000bf04270 */
[----:B012---:R-:W-:-:S05]  /*4470*/  IADD3 R2, P0, PT, R0, UR6, RZ ;  /* 0x0000000600027c10 */ /* 0x007fca000ff1e0ff */
        /* <DEDUP_REMOVED lines=13> */
.L_x_745:
[----:B------:R-:W2:Y:S02]  /*4550*/  LDG.E.U8 R2, desc[UR36][R2.64] ;  /* 0x0000002402027981 */ /* 0x000ea4000c1e1100 */
[----:B--2---:R-:W-:Y:S01]  /*4560*/  I2FP.F32.U32 R4, R2 ;  /* 0x0000000200047245 */ /* 0x004fe20000201000 */
[----:B------:R-:W-:Y:S06]  /*4570*/  BRA `(.L_x_747) ;  /* 0x0000000c00447947 */ /* 0x000fec0003800000 */
.L_x_744:
        /* <DEDUP_REMOVED lines=9> */
.L_x_749:
[----:B------:R-:W2:Y:S02]  /*4610*/  LDG.E R2, desc[UR36][R2.64] ;  /* 0x0000002402027981 */ /* 0x000ea4000c1e1900 */
[----:B--2---:R-:W-:Y:S01]  /*4620*/  I2FP.F32.S32 R4, R2 ;  /* 0x0000000200047245 */ /* 0x004fe20000201400 */
[----:B------:R-:W-:Y:S06]  /*4630*/  BRA `(.L_x_747) ;  /* 0x0000000c00147947 */ /* 0x000fec0003800000 */
.L_x_748:
[----:B------:R-:W2:Y:S02]  /*4640*/  LDG.E.U16 R2, desc[UR36][R2.64] ;  /* 0x0000002402027981 */ /* 0x000ea4000c1e1500 */
[----:B--2---:R2:W3:Y:S01]  /*4650*/  I2F.S16 R4, R2 ;  /* 0x0000000200047306 */ /* 0x0044e20000101400 */
[----:B------:R-:W-:Y:S05]  /*4660*/  BRA `(.L_x_747) ;  /* 0x0000000c00087947 */ /* 0x000fea0003800000 */
.L_x_743:
        /* <DEDUP_REMOVED lines=8> */
.L_x_751:
[----:B------:R-:W2:Y:S02]  /*46f0*/  LDG.E.U16 R2, desc[UR36][R2.64] ;  /* 0x0000002402027981 */ /* 0x000ea4000c1e1500 */
[----:B--2---:R-:W-:Y:S01]  /*4700*/  HADD2.F32 R4, -RZ, R2.H0_H0 ;  /* 0x20000002ff047230 */ /* 0x004fe20000004100 */
[----:B------:R-:W-:Y:S06]  /*4710*/  BRA `(.L_x_747) ;  /* 0x0000000800dc7947 */ /* 0x000fec0003800000 */
.L_x_750:
        /* <DEDUP_REMOVED lines=8> */
.L_x_753:
[----:B------:R-:W2:Y:S02]  /*47a0*/  LDG.E.U16 R2, desc[UR36][R2.64] ;  /* 0x0000002402027981 */ /* 0x000ea4000c1e1500 */
[----:B--2---:R-:W-:Y:S01]  /*47b0*/  HADD2.F32 R4, -RZ, R2.H0_H0 ;  /* 0x20000002ff047230 */ /* 0x004fe20000004100 */
[----:B------:R-:W-:Y:S06]  /*47c0*/  BRA `(.L_x_747) ;  /* 0x0000000800b07947 */ /* 0x000fec0003800000 */
.L_x_752:
        /* <DEDUP_REMOVED lines=11> */
.L_x_742:
        /* <DEDUP_REMOVED lines=12> */
.L_x_756:
        /* <DEDUP_REMOVED lines=11> */
.L_x_755:
        /* <DEDUP_REMOVED lines=25> */
.L_x_758:
        /* <DEDUP_REMOVED lines=10> */
[----:B------:R-:W-:Y:S01]  /*4c20*/  LOP3.LUT R4, R0, 0x80000000, R5, 0xf8, !PT ;  /* 0x8000000000047812 */ /* 0x000fe200078ef805 */
[----:B------:R-:W-:Y:S06]  /*4c30*/  BRA `(.L_x_747) ;  /* 0x0000000400947947 */ /* 0x000fec0003800000 */
.L_x_757:
[----:B------:R-:W2:Y:S02]  /*4c40*/  LDG.E.U16 R2, desc[UR36][R2.64] ;  /* 0x0000002402027981 */ /* 0x000ea4000c1e1500 */
[----:B--2---:R-:W-:Y:S01]  /*4c50*/  SHF.L.U32 R4, R2, 0x10, RZ ;  /* 0x0000001002047819 */ /* 0x004fe200000006ff */
[----:B------:R-:W-:Y:S06]  /*4c60*/  BRA `(.L_x_747) ;  /* 0x0000000400887947 */ /* 0x000fec0003800000 */
.L_x_754:
        /* <DEDUP_REMOVED lines=11> */
.L_x_761:
        /* <DEDUP_REMOVED lines=20> */
.L_x_763:
[----:B------:R-:W-:Y:S05]  /*4e60*/  BSYNC.RECONVERGENT B0 ;  /* 0x0000000000007941 */ /* 0x000fea0003800200 */
.L_x_762:
[----:B------:R-:W-:Y:S01]  /*4e70*/  IMAD.SHL.U32 R0, R0, 0x100000, RZ ;  /* 0x0010000000007824 */ /* 0x000fe200078e00ff */
[----:B------:R-:W-:-:S04]  /*4e80*/  LEA R2, R2, 0x3b800000, 0x17 ;  /* 0x3b80000002027811 */ /* 0x000fc800078eb8ff */
[----:B------:R-:W-:Y:S01]  /*4e90*/  LOP3.LUT R4, R2, R0, R7, 0xfe, !PT ;  /* 0x0000000002047212 */ /* 0x000fe200078efe07 */
[----:B------:R-:W-:Y:S06]  /*4ea0*/  BRA `(.L_x_747) ;  /* 0x0000000000f87947 */ /* 0x000fec0003800000 */
.L_x_760:
        /* <DEDUP_REMOVED lines=20> */
.L_x_765:
[----:B------:R-:W-:Y:S05]  /*4ff0*/  BSYNC.RECONVERGENT B0 ;  /* 0x0000000000007941 */ /* 0x000fea0003800200 */
.L_x_764:
[----:B------:R-:W-:Y:S01]  /*5000*/  IMAD.SHL.U32 R0, R0, 0x200000, RZ ;  /* 0x0020000000007824 */ /* 0x000fe200078e00ff */
[----:B------:R-:W-:-:S04]  /*5010*/  LEA R2, R2, 0x37800000, 0x17 ;  /* 0x3780000002027811 */ /* 0x000fc800078eb8ff */
[----:B------:R-:W-:Y:S01]  /*5020*/  LOP3.LUT R4, R2, R0, R7, 0xfe, !PT ;  /* 0x0000000002047212 */ /* 0x000fe200078efe07 */
[----:B------:R-:W-:Y:S06]  /*5030*/  BRA `(.L_x_747) ;  /* 0x0000000000947947 */ /* 0x000fec0003800000 */
.L_x_759:
        /* <DEDUP_REMOVED lines=8> */
[----:B--2---:R-:W-:-:S13]  /*50c0*/  ISETP.NE.AND P0, PT, R2, RZ, PT ;  /* 0x000000ff0200720c */ /* 0x004fda0003f05270 */
[----:B------:R-:W-:Y:S05]  /*50d0*/  @!P0 BRA `(.L_x_747) ;  /* 0x00000000006c8947 */ /* 0x000fea0003800000 */
[----:B------:R-:W-:-:S13]  /*50e0*/  ISETP.NE.AND P0, PT, R2, 0xff, PT ;  /* 0x000000ff0200780c */ /* 0x000fda0003f05270 */
[----:B------:R-:W-:Y:S01]  /*50f0*/  @!P0 MOV R4, 0x7f800001 ;  /* 0x7f80000100048802 */ /* 0x000fe20000000f00 */
[----:B------:R-:W-:Y:S01]  /*5100*/  @P0 IMAD.SHL.U32 R4, R2, 0x800000, RZ ;  /* 0x0080000002040824 */ /* 0x000fe200078e00ff */
[----:B------:R-:W-:Y:S06]  /*5110*/  BRA `(.L_x_747) ;  /* 0x00000000005c7947 */ /* 0x000fec0003800000 */
.L_x_746:
        /* <DEDUP_REMOVED lines=16> */
.L_x_768:
[----:B------:R-:W-:Y:S01]  /*5220*/  IMAD.MOV.U32 R4, RZ, RZ, RZ ;  /* 0x000000ffff047224 */ /* 0x000fe200078e00ff */
[----:B------:R-:W-:Y:S06]  /*5230*/  BRA `(.L_x_747) ;  /* 0x0000000000147947 */ /* 0x000fec0003800000 */
.L_x_767:
[----:B------:R-:W2:Y:S02]  /*5240*/  LDG.E.64 R2, desc[UR36][R2.64] ;  /* 0x0000002402027981 */ /* 0x000ea4000c1e1b00 */
[----:B--2---:R0:W1:Y:S02]  /*5250*/  I2F.U64 R4, R2 ;  /* 0x0000000200047312 */ /* 0x0040640000301000 */
[----:B01----:R-:W-:Y:S05]  /*5260*/  BRA `(.L_x_747) ;  /* 0x0000000000087947 */ /* 0x003fea0003800000 */
.L_x_766:
[----:B------:R-:W2:Y:S02]  /*5270*/  LDG.E R2, desc[UR36][R2.64] ;  /* 0x0000002402027981 */ /* 0x000ea4000c1e1900 */
[----:B--2---:R-:W-:-:S07]  /*5280*/  I2FP.F32.U32 R4, R2 ;  /* 0x0000000200047245 */ /* 0x004fce0000201000 */
.L_x_747:
[----:B------:R-:W-:Y:S05]  /*5290*/  BSYNC.RECONVERGENT B6 ;  /* 0x0000000000067941 */ /* 0x000fea0003800200 */
.L_x_741:
        /* <DEDUP_REMOVED lines=25> */
.L_x_772:
[----:B------:R-:W0:Y:S02]  /*5430*/  F2I.S64.TRUNC R4, R4 ;  /* 0x0000000400047311 */ /* 0x000e24000020d900 */
[----:B0-----:R-:W-:-:S05]  /*5440*/  IMAD.MOV.U32 R7, RZ, RZ, R4 ;  /* 0x000000ffff077224 */ /* 0x001fca00078e0004 */
[----:B------:R3:W-:Y:S01]  /*5450*/  STG.E.U8 desc[UR36][R2.64], R7 ;  /* 0x0000000702007986 */ /* 0x0007e2000c101124 */
[----:B------:R-:W-:Y:S05]  /*5460*/  BRA `(.L_x_774) ;  /* 0x0000000c00287947 */ /* 0x000fea0003800000 */
.L_x_771:
        /* <DEDUP_REMOVED lines=9> */
.L_x_776:
[----:B------:R-:W0:Y:S02]  /*5500*/  F2I.FTZ.TRUNC.NTZ R5, R4 ;  /* 0x0000000400057305 */ /* 0x000e24000021f100 */
[----:B0-----:R2:W-:Y:S01]  /*5510*/  STG.E desc[UR36][R2.64], R5 ;  /* 0x0000000502007986 */ /* 0x0015e2000c101924 */
[----:B------:R-:W-:Y:S05]  /*5520*/  BRA `(.L_x_774) ;  /* 0x0000000800f87947 */ /* 0x000fea0003800000 */
.L_x_775:
[----:B------:R-:W0:Y:S02]  /*5530*/  F2I.FTZ.TRUNC.NTZ R5, R4 ;  /* 0x0000000400057305 */ /* 0x000e24000021f100 */
[----:B0-----:R0:W-:Y:S01]  /*5540*/  STG.E.U16 desc[UR36][R2.64], R5 ;  /* 0x0000000502007986 */ /* 0x0011e2000c101524 */
[----:B------:R-:W-:Y:S05]  /*5550*/  BRA `(.L_x_774) ;  /* 0x0000000800ec7947 */ /* 0x000fea0003800000 */
.L_x_770:
        /* <DEDUP_REMOVED lines=8> */
.L_x_778:
[----:B------:R-:W-:-:S05]  /*55e0*/  F2FP.F16.F32.PACK_AB R4, RZ, R4 ;  /* 0x00000004ff04723e */ /* 0x000fca00000000ff */
[----:B------:R0:W-:Y:S01]  /*55f0*/  STG.E.U16 desc[UR36][R2.64], R4 ;  /* 0x0000000402007986 */ /* 0x0001e2000c101524 */
[----:B------:R-:W-:Y:S05]  /*5600*/  BRA `(.L_x_774) ;  /* 0x0000000800c07947 */ /* 0x000fea0003800000 */
.L_x_777:
        /* <DEDUP_REMOVED lines=9> */
.L_x_780:
[----:B------:R-:W-:-:S04]  /*56a0*/  F2FP.F16.F32.PACK_AB R5, RZ, R4 ;  /* 0x00000004ff05723e */ /* 0x000fc800000000ff */
[----:B------:R-:W-:-:S05]  /*56b0*/  PRMT R5, R5, 0x5410, RZ ;  /* 0x0000541005057816 */ /* 0x000fca00000000ff */
[----:B------:R0:W-:Y:S01]  /*56c0*/  STG.E desc[UR36][R2.64], R5 ;  /* 0x0000000502007986 */ /* 0x0001e2000c101924 */
[----:B------:R-:W-:Y:S05]  /*56d0*/  BRA `(.L_x_774) ;  /* 0x00000008008c7947 */ /* 0x000fea0003800000 */
.L_x_779:
[----:B------:R-:W-:-:S06]  /*56e0*/  FMUL.FTZ R4, R4, 1 ;  /* 0x3f80000004047820 */ /* 0x000fcc0000410000 */
[----:B------:R-:W0:Y:S02]  /*56f0*/  F2F.F64.F32 R4, R4 ;  /* 0x0000000400047310 */ /* 0x000e240000201800 */
[----:B0-----:R0:W-:Y:S01]  /*5700*/  STG.E.64 desc[UR36][R2.64], R4 ;  /* 0x0000000402007986 */ /* 0x0011e2000c101b24 */
[----:B------:R-:W-:Y:S05]  /*5710*/  BRA `(.L_x_774) ;  /* 0x00000008007c7947 */ /* 0x000fea0003800000 */
.L_x_769:
        /* <DEDUP_REMOVED lines=13> */
.L_x_784:
[----:B------:R-:W-:Y:S01]  /*57f0*/  LOP3.LUT R6, R4, 0x7fffffff, RZ, 0xc0, !PT ;  /* 0x7fffffff04067812 */ /* 0x000fe200078ec0ff */
[----:B------:R-:W-:Y:S01]  /*5800*/  BSSY.RECONVERGENT B0, `(.L_x_785) ;  /* 0x0000012000007945 */ /* 0x000fe20003800200 */
[----:B------:R-:W-:Y:S02]  /*5810*/  IMAD.MOV.U32 R0, RZ, RZ, 0x80 ;  /* 0x00000080ff007424 */ /* 0x000fe400078e00ff */
        /* <DEDUP_REMOVED lines=13> */
.L_x_787:
[----:B------:R-:W-:-:S04]  /*58f0*/  SHF.R.U32.HI R4, RZ, 0x18, R4 ;  /* 0x00000018ff047819 */ /* 0x000fc80000011604 */
[----:B------:R-:W-:-:S04]  /*5900*/  LOP3.LUT R4, R5, 0x80, R4, 0xf8, !PT ;  /* 0x0000008005047812 */ /* 0x000fc800078ef804 */
[----:B------:R-:W-:-:S07]  /*5910*/  PRMT R0, R4, 0x7610, R0 ;  /* 0x0000761004007816 */ /* 0x000fce0000000000 */
.L_x_786:
[----:B------:R-:W-:Y:S05]  /*5920*/  BSYNC.RECONVERGENT B0 ;  /* 0x0000000000007941 */ /* 0x000fea0003800200 */
.L_x_785:
[----:B------:R0:W-:Y:S01]  /*5930*/  STG.E.U8 desc[UR36][R2.64], R0 ;  /* 0x0000000002007986 */ /* 0x0001e2000c101124 */
[----:B------:R-:W-:Y:S05]  /*5940*/  BRA `(.L_x_774) ;  /* 0x0000000400f07947 */ /* 0x000fea0003800000 */
.L_x_783:
        /* <DEDUP_REMOVED lines=16> */
.L_x_790:
[----:B------:R-:W-:-:S04]  /*5a50*/  SHF.R.U32.HI R4, RZ, 0x18, R4 ;  /* 0x00000018ff047819 */ /* 0x000fc80000011604 */
[----:B------:R-:W-:-:S04]  /*5a60*/  LOP3.LUT R5, R5, 0x80, R4, 0xf8, !PT ;  /* 0x0000008005057812 */ /* 0x000fc800078ef804 */
[----:B------:R-:W-:-:S07]  /*5a70*/  PRMT R0, R5, 0x7610, R0 ;  /* 0x0000761005007816 */ /* 0x000fce0000000000 */
.L_x_789:
[----:B------:R-:W-:Y:S05]  /*5a80*/  BSYNC.RECONVERGENT B0 ;  /* 0x0000000000007941 */ /* 0x000fea0003800200 */
.L_x_788:
[----:B------:R0:W-:Y:S01]  /*5a90*/  STG.E.U8 desc[UR36][R2.64], R0 ;  /* 0x0000000002007986 */ /* 0x0001e2000c101124 */
[----:B------:R-:W-:Y:S05]  /*5aa0*/  BRA `(.L_x_774) ;  /* 0x0000000400987947 */ /* 0x000fea0003800000 */
.L_x_782:
[----:B------:R-:W-:-:S09]  /*5ab0*/  UISETP.NE.AND UP0, UPT, UR4, 0x1c, UPT ;  /* 0x0000001c0400788c */ /* 0x000fd2000bf05270 */
[----:B------:R-:W-:Y:S05]  /*5ac0*/  BRA.U !UP0, `(.L_x_791) ;  /* 0x0000000108587547 */ /* 0x000fea000b800000 */
[----:B------:R-:W-:-:S09]  /*5ad0*/  UISETP.NE.AND UP0, UPT, UR4, 0x1d, UPT ;  /* 0x0000001d0400788c */ /* 0x000fd2000bf05270 */
[----:B------:R-:W-:Y:S05]  /*5ae0*/  BRA.U !UP0, `(.L_x_792) ;  /* 0x0000000108447547 */ /* 0x000fea000b800000 */
[----:B------:R-:W-:-:S09]  /*5af0*/  UISETP.NE.AND UP0, UPT, UR4, 0x2c, UPT ;  /* 0x0000002c0400788c */ /* 0x000fd2000bf05270 */
[----:B------:R-:W-:Y:S05]  /*5b00*/  BRA.U UP0, `(.L_x_773) ;  /* 0x0000000100a87547 */ /* 0x000fea000b800000 */
        /* <DEDUP_REMOVED lines=15> */
.L_x_792:
[----:B------:R-:W0:Y:S02]  /*5c00*/  F2I.U64.TRUNC R4, R4 ;  /* 0x0000000400047311 */ /* 0x000e24000020d800 */
[----:B0-----:R0:W-:Y:S01]  /*5c10*/  STG.E.64 desc[UR36][R2.64], R4 ;  /* 0x0000000402007986 */ /* 0x0011e2000c101b24 */
[----:B------:R-:W-:Y:S05]  /*5c20*/  BRA `(.L_x_774) ;  /* 0x0000000400387947 */ /* 0x000fea0003800000 */
.L_x_791:
[----:B------:R-:W0:Y:S02]  /*5c30*/  F2I.FTZ.U32.TRUNC.NTZ R5, R4 ;  /* 0x0000000400057305 */ /* 0x000e24000021f000 */
[----:B0-----:R0:W-:Y:S01]  /*5c40*/  STG.E desc[UR36][R2.64], R5 ;  /* 0x0000000502007986 */ /* 0x0011e2000c101924 */
[----:B------:R-:W-:Y:S05]  /*5c50*/  BRA `(.L_x_774) ;  /* 0x00000004002c7947 */ /* 0x000fea0003800000 */
.L_x_781:
        /* <DEDUP_REMOVED lines=10> */
.L_x_794:
[----:B------:R-:W-:Y:S01]  /*5d00*/  FMUL.FTZ R4, R4, 1 ;  /* 0x3f80000004047820 */ /* 0x000fe20000410000 */
[----:B------:R-:W-:-:S05]  /*5d10*/  CS2R R6, SRZ ;  /* 0x0000000000067805 */ /* 0x000fca000001ff00 */
[----:B------:R-:W0:Y:S02]  /*5d20*/  F2F.F64.F32 R4, R4 ;  /* 0x0000000400047310 */ /* 0x000e240000201800 */
[----:B0-----:R0:W-:Y:S01]  /*5d30*/  STG.E.128 desc[UR36][R2.64], R4 ;  /* 0x0000000402007986 */ /* 0x0011e2000c101d24 */
[----:B------:R-:W-:Y:S05]  /*5d40*/  BRA `(.L_x_774) ;  /* 0x0000000000f07947 */ /* 0x000fea0003800000 */
.L_x_793:
[----:B------:R-:W-:-:S09]  /*5d50*/  UISETP.NE.AND UP0, UPT, UR4, 0xf, UPT ;  /* 0x0000000f0400788c */ /* 0x000fd2000bf05270 */
[----:B------:R-:W-:Y:S05]  /*5d60*/  BRA.U !UP0, `(.L_x_795) ;  /* 0x0000000108e07547 */ /* 0x000fea000b800000 */
[----:B------:R-:W-:-:S09]  /*5d70*/  UISETP.NE.AND UP0, UPT, UR4, 0x17, UPT ;  /* 0x000000170400788c */ /* 0x000fd2000bf05270 */
[----:B------:R-:W-:Y:S05]  /*5d80*/  BRA.U !UP0, `(.L_x_796) ;  /* 0x00000001088c7547 */ /* 0x000fea000b800000 */
[----:B------:R-:W-:-:S09]  /*5d90*/  UISETP.NE.AND UP0, UPT, UR4, 0x18, UPT ;  /* 0x000000180400788c */ /* 0x000fd2000bf05270 */
[----:B------:R-:W-:Y:S05]  /*5da0*/  BRA.U !UP0, `(.L_x_797) ;  /* 0x0000000108447547 */ /* 0x000fea000b800000 */
.L_x_773:
[----:B------:R-:W-:Y:S01]  /*5db0*/  MOV R0, 0x120 ;  /* 0x0000012000007802 */ /* 0x000fe20000000f00 */
[----:B------:R-:W0:Y:S01]  /*5dc0*/  LDCU.64 UR4, c[0x4][0x110] ;  /* 0x01002200ff0477ac */ /* 0x000e220008000a00 */
[----:B------:R-:W-:Y:S02]  /*5dd0*/  HFMA2 R13, -RZ, RZ, 0, 0 ;  /* 0x00000000ff0d7431 */ /* 0x000fe400000001ff */
[----:B------:R-:W-:Y:S01]  /*5de0*/  IMAD.MOV.U32 R8, RZ, RZ, 0x65 ;  /* 0x00000065ff087424 */ /* 0x000fe200078e00ff */
[----:B------:R1:W2:Y:S01]  /*5df0*/  LDC.64 R2, c[0x4][R0] ;  /* 0x0100000000027b82 */ /* 0x0002a20000000a00 */
[----:B------:R-:W3:Y:S01]  /*5e00*/  LDCU.64 UR6, c[0x4][0x118] ;  /* 0x01002300ff0677ac */ /* 0x000ee20008000a00 */
[----:B------:R-:W-:Y:S01]  /*5e10*/  IMAD.MOV.U32 R12, RZ, RZ, 0x1 ;  /* 0x00000001ff0c7424 */ /* 0x000fe200078e00ff */
[----:B------:R-:W4:Y:S01]  /*5e20*/  LDCU.64 UR8, c[0x4][0x18] ;  /* 0x01000300ff0877ac */ /* 0x000f220008000a00 */
[----:B0-----:R-:W-:Y:S02]  /*5e30*/  IMAD.U32 R4, RZ, RZ, UR4 ;  /* 0x00000004ff047e24 */ /* 0x001fe4000f8e00ff */
[----:B------:R-:W-:Y:S01]  /*5e40*/  IMAD.U32 R5, RZ, RZ, UR5 ;  /* 0x00000005ff057e24 */ /* 0x000fe2000f8e00ff */
[----:B---3--:R-:W-:Y:S01]  /*5e50*/  MOV R6, UR6 ;  /* 0x0000000600067c02 */ /* 0x008fe20008000f00 */
[----:B------:R-:W-:-:S02]  /*5e60*/  IMAD.U32 R7, RZ, RZ, UR7 ;  /* 0x00000007ff077e24 */ /* 0x000fc4000f8e00ff */
[----:B----4-:R-:W-:Y:S01]  /*5e70*/  IMAD.U32 R10, RZ, RZ, UR8 ;  /* 0x00000008ff0a7e24 */ /* 0x010fe2000f8e00ff */
[----:B-1----:R-:W-:-:S07]  /*5e80*/  MOV R11, UR9 ;  /* 0x00000009000b7c02 */ /* 0x002fce0008000f00 */
[----:B------:R-:W-:-:S07]  /*5e90*/  LEPC R20, `(.L_x_798) ;  /* 0x000000001014794e */ /* 0x000fce0000000000 */
[----:B--2---:R-:W-:Y:S05]  /*5ea0*/  CALL.ABS.NOINC R2 ;  /* 0x0000000002007343 */ /* 0x004fea0003c00000 */
.L_x_798:
[----:B------:R-:W-:Y:S05]  /*5eb0*/  BRA `(.L_x_774) ;  /* 0x0000000000947947 */ /* 0x000fea0003800000 */
.L_x_797:
[----:B------:R-:W-:Y:S01]  /*5ec0*/  LOP3.LUT R6, R4, 0x7fffffff, RZ, 0xc0, !PT ;  /* 0x7fffffff04067812 */ /* 0x000fe200078ec0ff */
[----:B------:R-:W-:Y:S01]  /*5ed0*/  BSSY.RECONVERGENT B0, `(.L_x_799) ;  /* 0x000000b000007945 */ /* 0x000fe20003800200 */
[----:B------:R-:W-:Y:S01]  /*5ee0*/  SHF.R.U32.HI R7, RZ, 0x18, R4 ;  /* 0x00000018ff077819 */ /* 0x000fe20000011604 */
[----:B------:R-:W-:Y:S01]  /*5ef0*/  IMAD.MOV.U32 R0, RZ, RZ, 0x7f ;  /* 0x0000007fff007424 */ /* 0x000fe200078e00ff */
        /* <DEDUP_REMOVED lines=8> */
.L_x_800:
[----:B------:R-:W-:Y:S05]  /*5f80*/  BSYNC.RECONVERGENT B0 ;  /* 0x0000000000007941 */ /* 0x000fea0003800200 */
.L_x_799:
[----:B------:R-:W-:-:S05]  /*5f90*/  LOP3.LUT R5, R0, 0x80, R7, 0xf8, !PT ;  /* 0x0000008000057812 */ /* 0x000fca00078ef807 */
[----:B------:R0:W-:Y:S01]  /*5fa0*/  STG.E.U8 desc[UR36][R2.64], R5 ;  /* 0x0000000502007986 */ /* 0x0001e2000c101124 */
[----:B------:R-:W-:Y:S05]  /*5fb0*/  BRA `(.L_x_774) ;  /* 0x0000000000547947 */ /* 0x000fea0003800000 */
.L_x_796:
[----:B------:R-:W-:Y:S01]  /*5fc0*/  LOP3.LUT R6, R4, 0x7fffffff, RZ, 0xc0, !PT ;  /* 0x7fffffff04067812 */ /* 0x000fe200078ec0ff */
[----:B------:R-:W-:Y:S03]  /*5fd0*/  BSSY.RECONVERGENT B0, `(.L_x_801) ;  /* 0x000000d000007945 */ /* 0x000fe60003800200 */
        /* <DEDUP_REMOVED lines=9> */
.L_x_802:
[----:B------:R-:W-:Y:S01]  /*6070*/  IMAD.MOV.U32 R0, RZ, RZ, 0x7f ;  /* 0x0000007fff007424 */ /* 0x000fe200078e00ff */
[----:B------:R-:W-:-:S04]  /*6080*/  ISETP.GT.U32.AND P0, PT, R6, 0x7f800000, PT ;  /* 0x7f8000000600780c */ /* 0x000fc80003f04070 */
[----:B------:R-:W-:-:S09]  /*6090*/  SEL R0, R0, 0x7c, P0 ;  /* 0x0000007c00007807 */ /* 0x000fd20000000000 */
.L_x_803:
[----:B------:R-:W-:Y:S05]  /*60a0*/  BSYNC.RECONVERGENT B0 ;  /* 0x0000000000007941 */ /* 0x000fea0003800200 */
.L_x_801:
[----:B------:R-:W-:-:S04]  /*60b0*/  SHF.R.U32.HI R5, RZ, 0x18, R4 ;  /* 0x00000018ff057819 */ /* 0x000fc80000011604 */
[----:B------:R-:W-:-:S05]  /*60c0*/  LOP3.LUT R5, R0, 0x80, R5, 0xf8, !PT ;  /* 0x0000008000057812 */ /* 0x000fca00078ef805 */
[----:B------:R0:W-:Y:S01]  /*60d0*/  STG.E.U8 desc[UR36][R2.64], R5 ;  /* 0x0000000502007986 */ /* 0x0001e2000c101124 */
[----:B------:R-:W-:Y:S05]  /*60e0*/  BRA `(.L_x_774) ;  /* 0x0000000000087947 */ /* 0x000fea0003800000 */
.L_x_795:
[----:B------:R-:W-:-:S05]  /*60f0*/  F2FP.BF16.F32.PACK_AB R4, RZ, R4 ;  /* 0x00000004ff04723e */ /* 0x000fca00000010ff */
[----:B------:R0:W-:Y:S02]  /*6100*/  STG.E.U16 desc[UR36][R2.64], R4 ;  /* 0x0000000402007986 */ /* 0x0001e4000c101524 */
.L_x_774:
[----:B------:R-:W-:-:S07]  /*6110*/  IADD3 R17, PT, PT, R17, 0x80, RZ ;  /* 0x0000008011117810 */ /* 0x000fce0007ffe0ff */
.L_x_739:
[----:B------:R-:W-:Y:S05]  /*6120*/  BSYNC.RECONVERGENT B7 ;  /* 0x0000000000077941 */ /* 0x000fea0003800200 */
.L_x_738:
[----:B------:R-:W5:Y:S01]  /*6130*/  LDCU UR4, c[0x0][0x380] ;  /* 0x00007000ff0477ac */ /* 0x000f620008000800 */
[----:B------:R-:W-:Y:S01]  /*6140*/  BSSY.RECONVERGENT B7, `(.L_x_804) ;  /* 0x0000301000077945 */ /* 0x000fe20003800200 */
[----:B-----5:R-:W-:-:S13]  /*6150*/  ISETP.GE.AND P0, PT, R17, UR4, PT ;  /* 0x0000000411007c0c */ /* 0x020fda000bf06270 */
[----:B------:R-:W-:Y:S05]  /*6160*/  @P0 BRA `(.L_x_805) ;  /* 0x0000002c00f80947 */ /* 0x000fea0003800000 */
[----:B------:R-:W5:Y:S01]  /*6170*/  LDCU UR4, c[0x0][0x388] ;  /* 0x00007100ff0477ac */ /* 0x000f620008000800 */
[----:B0--34-:R-:W-:Y:S02]  /*6180*/  IMAD.MOV.U32 R0, RZ, RZ, RZ ;  /* 0x000000ffff007224 */ /* 0x019fe400078e00ff */
[----:B------:R-:W-:Y:S01]  /*6190*/  IMAD.MOV.U32 R16, RZ, RZ, RZ ;  /* 0x000000ffff107224 */ /* 0x000fe200078e00ff */
[----:B-----5:R-:W-:-:S09]  /*61a0*/  UISETP.NE.AND UP0, UPT, UR4, URZ, UPT ;  /* 0x000000ff0400728c */ /* 0x020fd2000bf05270 */
[----:B------:R-:W-:Y:S05]  /*61b0*/  BRA.U !UP0, `(.L_x_806) ;  /* 0x0000001108a87547 */ /* 0x000fea000b800000 */
[----:B------:R-:W1:Y:S01]  /*61c0*/  LDCU.64 UR4, c[0x0][0x390] ;  /* 0x00007200ff0477ac */ /* 0x000e620008000a00 */
[----:B------:R-:W-:Y:S01]  /*61d0*/  MOV R16, RZ ;  /* 0x000000ff00107202 */ /* 0x000fe20000000f00 */
[----:B------:R-:W0:Y:S01]  /*61e0*/  LDCU UR6, c[0x0][0x38c] ;  /* 0x00007180ff0677ac */ /* 0x000e220008000800 */
[----:B------:R-:W3:Y:S01]  /*61f0*/  LDCU.64 UR8, c[0x0][0x4b8] ;  /* 0x00009700ff0877ac */ /* 0x000ee20008000a00 */
[----:B------:R-:W-:Y:S02]  /*6200*/  UISETP.NE.AND UP0, UPT, UR40, URZ, UPT ;  /* 0x000000ff2800728c */ /* 0x000fe4000bf05270 */
[----:B-12---:R-:W-:-:S05]  /*6210*/  IMAD.HI.U32 R2, R17, UR4, R16 ;  /* 0x0000000411027c27 */ /* 0x006fca000f8e0010 */
[----:B------:R-:W-:-:S05]  /*6220*/  SHF.R.U32.HI R3, RZ, UR5, R2 ;  /* 0x00000005ff037c19 */ /* 0x000fca0008011602 */
[----:B------:R-:W-:-:S04]  /*6230*/  IMAD.MOV R0, RZ, RZ, -R3 ;  /* 0x000000ffff007224 */ /* 0x000fc800078e0a03 */
[----:B0-----:R-:W-:-:S04]  /*6240*/  IMAD R0, R0, UR6, R17 ;  /* 0x0000000600007c24 */ /* 0x001fc8000f8e0211 */
[C---:B---3--:R-:W-:Y:S02]  /*6250*/  IMAD R16, R0.reuse, UR8, RZ ;  /* 0x0000000800107c24 */ /* 0x048fe4000f8e02ff */
        /* <DEDUP_REMOVED lines=288> */
.L_x_806:
[----:B------:R-:W1:Y:S01]  /*7460*/  LDCU.64 UR6, c[0x0][0x588] ;  /* 0x0000b100ff0677ac */ /* 0x000e620008000a00 */
[----:B------:R-:W-:Y:S01]  /*7470*/  BSSY.RECONVERGENT B6, `(.L_x_807) ;  /* 0x00000e5000067945 */ /* 0x000fe20003800200 */
[----:B------:R-:W-:-:S04]  /*7480*/  UPRMT UR4, UR42, 0x9910, URZ ;  /* 0x000099102a047896 */ /* 0x000fc800080000ff */
[----:B------:R-:W-:Y:S01]  /*7490*/  UISETP.GT.AND UP0, UPT, UR4, 0x9, UPT ;  /* 0x000000090400788c */ /* 0x000fe2000bf04270 */
[----:B-12---:R-:W-:-:S05]  /*74a0*/  IADD3 R2, P0, PT, R0, UR6, RZ ;  /* 0x0000000600027c10 */ /* 0x006fca000ff1e0ff */
        /* <DEDUP_REMOVED lines=11> */
[----:B--2---:R0:W1:Y:S01]  /*7560*/  I2F.S16 R4, R2 ;  /* 0x0000000200047306 */ /* 0x0040620000101400 */
[----:B------:R-:W-:Y:S05]  /*7570*/  BRA `(.L_x_813) ;  /* 0x0000000c00507947 */ /* 0x000fea0003800000 */
.L_x_811:
[----:B------:R-:W2:Y:S02]  /*7580*/  LDG.E.U8 R2, desc[UR36][R2.64] ;  /* 0x0000002402027981 */ /* 0x000ea4000c1e1100 */
[----:B--2---:R-:W-:Y:S01]  /*7590*/  I2FP.F32.U32 R4, R2 ;  /* 0x0000000200047245 */ /* 0x004fe20000201000 */
[----:B------:R-:W-:Y:S06]  /*75a0*/  BRA `(.L_x_813) ;  /* 0x0000000c00447947 */ /* 0x000fec0003800000 */
.L_x_810:
[----:B------:R-:W-:-:S09]  /*75b0*/  UISETP.NE.AND UP0, UPT, UR4, 0x2, UPT ;  /* 0x000000020400788c */ /* 0x000fd2000bf05270 */
[----:B------:R-:W-:Y:S05]  /*75c0*/  BRA.U !UP0, `(.L_x_814) ;  /* 0x0000000108287547 */ /* 0x000fea000b800000 */
[----:B------:R-:W-:-:S09]  /*75d0*/  UISETP.NE.AND UP0, UPT, UR4, 0x3, UPT ;  /* 0x000000030400788c */ /* 0x000fd2000bf05270 */
[----:B------:R-:W-:Y:S05]  /*75e0*/  BRA.U !UP0, `(.L_x_815) ;  /* 0x0000000108147547 */ /* 0x000fea000b800000 */
[----:B------:R-:W-:-:S09]  /*75f0*/  UISETP.NE.AND UP0, UPT, UR4, 0x4, UPT ;  /* 0x000000040400788c */ /* 0x000fd2000bf05270 */
[----:B------:R-:W-:Y:S05]  /*7600*/  BRA.U UP0, `(.L_x_812) ;  /* 0x0000000900d07547 */ /* 0x000fea000b800000 */
[----:B------:R-:W2:Y:S02]  /*7610*/  LDG.E.64 R2, desc[UR36][R2.64] ;  /* 0x0000002402027981 */ /* 0x000ea4000c1e1b00 */
[----:B--2---:R4:W0:Y:S02]  /*7620*/  I2F.S64 R4, R2 ;  /* 0x0000000200047312 */ /* 0x0048240000301400 */
[----:B0---4-:R-:W-:Y:S05]  /*7630*/  BRA `(.L_x_813) ;  /* 0x0000000c00207947 */ /* 0x011fea0003800000 */
.L_x_815:
[----:B------:R-:W2:Y:S02]  /*7640*/  LDG.E R2, desc[UR36][R2.64] ;  /* 0x0000002402027981 */ /* 0x000ea4000c1e1900 */
[----:B--2---:R-:W-:Y:S01]  /*7650*/  I2FP.F32.S32 R4, R2 ;  /* 0x0000000200047245 */ /* 0x004fe20000201400 */
[----:B------:R-:W-:Y:S06]  /*7660*/  BRA `(.L_x_813) ;  /* 0x0000000c00147947 */ /* 0x000fec0003800000 */
.L_x_814:
[----:B------:R-:W2:Y:S02]  /*7670*/  LDG.E.U16 R2, desc[UR36][R2.64] ;  /* 0x0000002402027981 */ /* 0x000ea4000c1e1500 */
[----:B--2---:R2:W3:Y:S01]  /*7680*/  I2F.S16 R4, R2 ;  /* 0x0000000200047306 */ /* 0x0044e20000101400 */
[----:B------:R-:W-:Y:S05]  /*7690*/  BRA `(.L_x_813) ;  /* 0x0000000c00087947 */ /* 0x000fea0003800000 */
.L_x_809:
        /* <DEDUP_REMOVED lines=8> */
.L_x_817:
[----:B------:R-:W2:Y:S02]  /*7720*/  LDG.E.U16 R2, desc[UR36][R2.64] ;  /* 0x0000002402027981 */ /* 0x000ea4000c1e1500 */
[----:B--2---:R-:W-:Y:S01]  /*7730*/  HADD2.F32 R4, -RZ, R2.H0_H0 ;  /* 0x20000002ff047230 */ /* 0x004fe20000004100 */
[----:B------:R-:W-:Y:S06]  /*7740*/  BRA `(.L_x_813) ;  /* 0x0000000800dc7947 */ /* 0x000fec0003800000 */
.L_x_816:
        /* <DEDUP_REMOVED lines=8> */
.L_x_819:
[----:B------:R-:W2:Y:S02]  /*77d0*/  LDG.E.U16 R2, desc[UR36][R2.64] ;  /* 0x0000002402027981 */ /* 0x000ea4000c1e1500 */
[----:B--2---:R-:W-:Y:S01]  /*77e0*/  HADD2.F32 R4, -RZ, R2.H0_H0 ;  /* 0x20000002ff047230 */ /* 0x004fe20000004100 */
[----:B------:R-:W-:Y:S06]  /*77f0*/  BRA `(.L_x_813) ;  /* 0x0000000800b07947 */ /* 0x000fec0003800000 */
.L_x_818:
        /* <DEDUP_REMOVED lines=11> */
.L_x_808:
        /* <DEDUP_REMOVED lines=12> */
.L_x_822:
        /* <DEDUP_REMOVED lines=11> */
.L_x_821:
        /* <DEDUP_REMOVED lines=25> */
.L_x_824:
        /* <DEDUP_REMOVED lines=12> */
.L_x_823:
[----:B------:R-:W2:Y:S02]  /*7c70*/  LDG.E.U16 R2, desc[UR36][R2.64] ;  /* 0x0000002402027981 */ /* 0x000ea4000c1e1500 */
[----:B--2---:R-:W-:Y:S01]  /*7c80*/  SHF.L.U32 R4, R2, 0x10, RZ ;  /* 0x0000001002047819 */ /* 0x004fe200000006ff */
[----:B------:R-:W-:Y:S06]  /*7c90*/  BRA `(.L_x_813) ;  /* 0x0000000400887947 */ /* 0x000fec0003800000 */
.L_x_820:
        /* <DEDUP_REMOVED lines=11> */
.L_x_827:
        /* <DEDUP_REMOVED lines=20> */
.L_x_829:
[----:B------:R-:W-:Y:S05]  /*7e90*/  BSYNC.RECONVERGENT B0 ;  /* 0x0000000000007941 */ /* 0x000fea0003800200 */
.L_x_828:
[----:B------:R-:W-:Y:S01]  /*7ea0*/  IMAD.SHL.U32 R0, R0, 0x100000, RZ ;  /* 0x0010000000007824 */ /* 0x000fe200078e00ff */
[----:B------:R-:W-:-:S04]  /*7eb0*/  LEA R2, R2, 0x3b800000, 0x17 ;  /* 0x3b80000002027811 */ /* 0x000fc800078eb8ff */
[----:B------:R-:W-:Y:S01]  /*7ec0*/  LOP3.LUT R4, R2, R0, R7, 0xfe, !PT ;  /* 0x0000000002047212 */ /* 0x000fe200078efe07 */
[----:B------:R-:W-:Y:S06]  /*7ed0*/  BRA `(.L_x_813) ;  /* 0x0000000000f87947 */ /* 0x000fec0003800000 */
.L_x_826:
        /* <DEDUP_REMOVED lines=20> */
.L_x_831:
[----:B------:R-:W-:Y:S05]  /*8020*/  BSYNC.RECONVERGENT B0 ;  /* 0x0000000000007941 */ /* 0x000fea0003800200 */
.L_x_830:
[----:B------:R-:W-:Y:S01]  /*8030*/  IMAD.SHL.U32 R0, R0, 0x200000, RZ ;  /* 0x0020000000007824 */ /* 0x000fe200078e00ff */
[----:B------:R-:W-:-:S04]  /*8040*/  LEA R2, R2, 0x37800000, 0x17 ;  /* 0x3780000002027811 */ /* 0x000fc800078eb8ff */
[----:B------:R-:W-:Y:S01]  /*8050*/  LOP3.LUT R4, R2, R0, R7, 0xfe, !PT ;  /* 0x0000000002047212 */ /* 0x000fe200078efe07 */
[----:B------:R-:W-:Y:S06]  /*8060*/  BRA `(.L_x_813) ;  /* 0x0000000000947947 */ /* 0x000fec0003800000 */
.L_x_825:
        /* <DEDUP_REMOVED lines=14> */
.L_x_812:
        /* <DEDUP_REMOVED lines=16> */
.L_x_834:
[----:B------:R-:W-:Y:S01]  /*8250*/  IMAD.MOV.U32 R4, RZ, RZ, RZ ;  /* 0x000000ffff047224 */ /* 0x000fe200078e00ff */
[----:B------:R-:W-:Y:S06]  /*8260*/  BRA `(.L_x_813) ;  /* 0x0000000000147947 */ /* 0x000fec0003800000 */
.L_x_833:
[----:B------:R-:W2:Y:S02]  /*8270*/  LDG.E.64 R2, desc[UR36][R2.64] ;  /* 0x0000002402027981 */ /* 0x000ea4000c1e1b00 */
[----:B--2---:R0:W1:Y:S02]  /*8280*/  I2F.U64 R4, R2 ;  /* 0x0000000200047312 */ /* 0x0040640000301000 */
[----:B01----:R-:W-:Y:S05]  /*8290*/  BRA `(.L_x_813) ;  /* 0x0000000000087947 */ /* 0x003fea0003800000 */
.L_x_832:
[----:B------:R-:W2:Y:S02]  /*82a0*/  LDG.E R2, desc[UR36][R2.64] ;  /* 0x0000002402027981 */ /* 0x000ea4000c1e1900 */
[----:B--2---:R-:W-:-:S07]  /*82b0*/  I2FP.F32.U32 R4, R2 ;  /* 0x0000000200047245 */ /* 0x004fce0000201000 */
.L_x_813:
[----:B------:R-:W-:Y:S05]  /*82c0*/  BSYNC.RECONVERGENT B6 ;  /* 0x0000000000067941 */ /* 0x000fea0003800200 */
.L_x_807:
[----:B-1-3-5:R-:W-:Y:S01]  /*82d0*/  FSETP.NE.FTZ.AND P0, PT, |R4|, +INF , PT ;  /* 0x7f8000000400780b */ /* 0x02afe20003f15200 */
[----:B------:R-:W1:Y:S01]  /*82e0*/  LDC.64 R8, c[0x0][0x598] ;  /* 0x00016600ff087b82 */ /* 0x000e620000000a00 */
[----:B------:R-:W0:Y:S11]  /*82f0*/  LDCU.64 UR6, c[0x0][0x580] ;  /* 0x0000b000ff0677ac */ /* 0x000e360008000a00 */
[----:B------:R-:W3:Y:S01]  /*8300*/  @!P0 LDC.64 R6, c[0x0][0x590] ;  /* 0x00016400ff068b82 */ /* 0x000ee20000000a00 */
[----:B------:R-:W-:-:S05]  /*8310*/  @!P0 MOV R5, 0x3f800000 ;  /* 0x3f80000000058802 */ /* 0x000fca0000000f00 */
[----:B---3--:R3:W-:Y:S04]  /*8320*/  @!P0 STG.E desc[UR36][R6.64], R5 ;  /* 0x0000000506008986 */ /* 0x0087e8000c101924 */
[----:B-1----:R-:W3:Y:S01]  /*8330*/  LDG.E R9, desc[UR36][R8.64] ;  /* 0x0000002408097981 */ /* 0x002ee2000c1e1900 */
[----:B------:R-:W-:Y:S01]  /*8340*/  UPRMT UR4, UR41, 0x9910, URZ ;  /* 0x0000991029047896 */ /* 0x000fe200080000ff */
[----:B0-2-4-:R-:W-:-:S03]  /*8350*/  IADD3 R2, P1, PT, R16, UR6, RZ ;  /* 0x0000000610027c10 */ /* 0x015fc6000ff3e0ff */
        /* <DEDUP_REMOVED lines=16> */
.L_x_838:
[----:B------:R-:W0:Y:S02]  /*8460*/  F2I.S64.TRUNC R4, R4 ;  /* 0x0000000400047311 */ /* 0x000e24000020d900 */
[----:B0-----:R-:W-:-:S05]  /*8470*/  IMAD.MOV.U32 R7, RZ, RZ, R4 ;  /* 0x000000ffff077224 */ /* 0x001fca00078e0004 */
[----:B------:R0:W-:Y:S01]  /*8480*/  STG.E.U8 desc[UR36][R2.64], R7 ;  /* 0x0000000702007986 */ /* 0x0001e2000c101124 */
[----:B------:R-:W-:Y:S05]  /*8490*/  BRA `(.L_x_840) ;  /* 0x0000000c00287947 */ /* 0x000fea0003800000 */
.L_x_837:
        /* <DEDUP_REMOVED lines=9> */
.L_x_842:
[----:B------:R-:W0:Y:S02]  /*8530*/  F2I.FTZ.TRUNC.NTZ R5, R4 ;  /* 0x0000000400057305 */ /* 0x000e24000021f100 */
[----:B0-----:R0:W-:Y:S01]  /*8540*/  STG.E desc[UR36][R2.64], R5 ;  /* 0x0000000502007986 */ /* 0x0011e2000c101924 */
[----:B------:R-:W-:Y:S05]  /*8550*/  BRA `(.L_x_840) ;  /* 0x0000000800f87947 */ /* 0x000fea0003800000 */
.L_x_841:
[----:B------:R-:W0:Y:S02]  /*8560*/  F2I.FTZ.TRUNC.NTZ R5, R4 ;  /* 0x0000000400057305 */ /* 0x000e24000021f100 */
[----:B0-----:R0:W-:Y:S01]  /*8570*/  STG.E.U16 desc[UR36][R2.64], R5 ;  /* 0x0000000502007986 */ /* 0x0011e2000c101524 */
[----:B------:R-:W-:Y:S05]  /*8580*/  BRA `(.L_x_840) ;  /* 0x0000000800ec7947 */ /* 0x000fea0003800000 */
.L_x_836:
        /* <DEDUP_REMOVED lines=8> */
.L_x_844:
[----:B------:R-:W-:-:S05]  /*8610*/  F2FP.F16.F32.PACK_AB R4, RZ, R4 ;  /* 0x00000004ff04723e */ /* 0x000fca00000000ff */
[----:B------:R0:W-:Y:S01]  /*8620*/  STG.E.U16 desc[UR36][R2.64], R4 ;  /* 0x0000000402007986 */ /* 0x0001e2000c101524 */
[----:B------:R-:W-:Y:S05]  /*8630*/  BRA `(.L_x_840) ;  /* 0x0000000800c07947 */ /* 0x000fea0003800000 */
.L_x_843:
        /* <DEDUP_REMOVED lines=9> */
.L_x_846:
[----:B------:R-:W-:-:S04]  /*86d0*/  F2FP.F16.F32.PACK_AB R5, RZ, R4 ;  /* 0x00000004ff05723e */ /* 0x000fc800000000ff */
[----:B------:R-:W-:-:S05]  /*86e0*/  PRMT R5, R5, 0x5410, RZ ;  /* 0x0000541005057816 */ /* 0x000fca00000000ff */
[----:B------:R0:W-:Y:S01]  /*86f0*/  STG.E desc[UR36][R2.64], R5 ;  /* 0x0000000502007986 */ /* 0x0001e2000c101924 */
[----:B------:R-:W-:Y:S05]  /*8700*/  BRA `(.L_x_840) ;  /* 0x00000008008c7947 */ /* 0x000fea0003800000 */
.L_x_845:
[----:B------:R-:W-:-:S06]  /*8710*/  FMUL.FTZ R4, R4, 1 ;  /* 0x3f80000004047820 */ /* 0x000fcc0000410000 */
[----:B------:R-:W0:Y:S02]  /*8720*/  F2F.F64.F32 R4, R4 ;  /* 0x0000000400047310 */ /* 0x000e240000201800 */
[----:B0-----:R0:W-:Y:S01]  /*8730*/  STG.E.64 desc[UR36][R2.64], R4 ;  /* 0x0000000402007986 */ /* 0x0011e2000c101b24 */
[----:B------:R-:W-:Y:S05]  /*8740*/  BRA `(.L_x_840) ;  /* 0x00000008007c7947 */ /* 0x000fea0003800000 */
.L_x_835:
        /* <DEDUP_REMOVED lines=13> */
.L_x_850:
        /* <DEDUP_REMOVED lines=16> */
.L_x_853:
[----:B------:R-:W-:-:S04]  /*8920*/  SHF.R.U32.HI R4, RZ, 0x18, R4 ;  /* 0x00000018ff047819 */ /* 0x000fc80000011604 */
[----:B------:R-:W-:-:S04]  /*8930*/  LOP3.LUT R4, R5, 0x80, R4, 0xf8, !PT ;  /* 0x0000008005047812 */ /* 0x000fc800078ef804 */
[----:B------:R-:W-:-:S07]  /*8940*/  PRMT R0, R4, 0x7610, R0 ;  /* 0x0000761004007816 */ /* 0x000fce0000000000 */
.L_x_852:
[----:B------:R-:W-:Y:S05]  /*8950*/  BSYNC.RECONVERGENT B0 ;  /* 0x0000000000007941 */ /* 0x000fea0003800200 */
.L_x_851:
[----:B------:R0:W-:Y:S01]  /*8960*/  STG.E.U8 desc[UR36][R2.64], R0 ;  /* 0x0000000002007986 */ /* 0x0001e2000c101124 */
[----:B------:R-:W-:Y:S05]  /*8970*/  BRA `(.L_x_840) ;  /* 0x0000000400f07947 */ /* 0x000fea0003800000 */
.L_x_849:
        /* <DEDUP_REMOVED lines=16> */
.L_x_856:
[----:B------:R-:W-:-:S04]  /*8a80*/  SHF.R.U32.HI R4, RZ, 0x18, R4 ;  /* 0x00000018ff047819 */ /* 0x000fc80000011604 */
[----:B------:R-:W-:-:S04]  /*8a90*/  LOP3.LUT R5, R5, 0x80, R4, 0xf8, !PT ;  /* 0x0000008005057812 */ /* 0x000fc800078ef804 */
[----:B------:R-:W-:-:S07]  /*8aa0*/  PRMT R0, R5, 0x7610, R0 ;  /* 0x0000761005007816 */ /* 0x000fce0000000000 */
.L_x_855:
[----:B------:R-:W-:Y:S05]  /*8ab0*/  BSYNC.RECONVERGENT B0 ;  /* 0x0000000000007941 */ /* 0x000fea0003800200 */
.L_x_854:
[----:B------:R0:W-:Y:S01]  /*8ac0*/  STG.E.U8 desc[UR36][R2.64], R0 ;  /* 0x0000000002007986 */ /* 0x0001e2000c101124 */
[----:B------:R-:W-:Y:S05]  /*8ad0*/  BRA `(.L_x_840) ;  /* 0x0000000400987947 */ /* 0x000fea0003800000 */
.L_x_848:
        /* <DEDUP_REMOVED lines=21> */
.L_x_858:
[----:B------:R-:W0:Y:S02]  /*8c30*/  F2I.U64.TRUNC R4, R4 ;  /* 0x0000000400047311 */ /* 0x000e24000020d800 */
[----:B0-----:R0:W-:Y:S01]  /*8c40*/  STG.E.64 desc[UR36][R2.64], R4 ;  /* 0x0000000402007986 */ /* 0x0011e2000c101b24 */
[----:B------:R-:W-:Y:S05]  /*8c50*/  BRA `(.L_x_840) ;  /* 0x0000000400387947 */ /* 0x000fea0003800000 */
.L_x_857:
[----:B------:R-:W0:Y:S02]  /*8c60*/  F2I.FTZ.U32.TRUNC.NTZ R5, R4 ;  /* 0x0000000400057305 */ /* 0x000e24000021f000 */
[----:B0-----:R0:W-:Y:S01]  /*8c70*/  STG.E desc[UR36][R2.64], R5 ;  /* 0x0000000502007986 */ /* 0x0011e2000c101924 */
[----:B------:R-:W-:Y:S05]  /*8c80*/  BRA `(.L_x_840) ;  /* 0x00000004002c7947 */ /* 0x000fea0003800000 */
.L_x_847:
        /* <DEDUP_REMOVED lines=10> */
.L_x_860:
[----:B------:R-:W-:Y:S01]  /*8d30*/  FMUL.FTZ R4, R4, 1 ;  /* 0x3f80000004047820 */ /* 0x000fe20000410000 */
[----:B------:R-:W-:-:S05]  /*8d40*/  CS2R R6, SRZ ;  /* 0x0000000000067805 */ /* 0x000fca000001ff00 */
[----:B------:R-:W0:Y:S02]  /*8d50*/  F2F.F64.F32 R4, R4 ;  /* 0x0000000400047310 */ /* 0x000e240000201800 */
[----:B0-----:R4:W-:Y:S01]  /*8d60*/  STG.E.128 desc[UR36][R2.64], R4 ;  /* 0x0000000402007986 */ /* 0x0019e2000c101d24 */
[----:B------:R-:W-:Y:S05]  /*8d70*/  BRA `(.L_x_840) ;  /* 0x0000000000f07947 */ /* 0x000fea0003800000 */
.L_x_859:
[----:B------:R-:W-:-:S09]  /*8d80*/  UISETP.NE.AND UP0, UPT, UR4, 0xf, UPT ;  /* 0x0000000f0400788c */ /* 0x000fd2000bf05270 */
[----:B------:R-:W-:Y:S05]  /*8d90*/  BRA.U !UP0, `(.L_x_861) ;  /* 0x0000000108e07547 */ /* 0x000fea000b800000 */
[----:B------:R-:W-:-:S09]  /*8da0*/  UISETP.NE.AND UP0, UPT, UR4, 0x17, UPT ;  /* 0x000000170400788c */ /* 0x000fd2000bf05270 */
[----:B------:R-:W-:Y:S05]  /*8db0*/  BRA.U !UP0, `(.L_x_862) ;  /* 0x00000001088c7547 */ /* 0x000fea000b800000 */
[----:B------:R-:W-:-:S09]  /*8dc0*/  UISETP.NE.AND UP0, UPT, UR4, 0x18, UPT ;  /* 0x000000180400788c */ /* 0x000fd2000bf05270 */
[----:B------:R-:W-:Y:S05]  /*8dd0*/  BRA.U !UP0, `(.L_x_863) ;  /* 0x0000000108447547 */ /* 0x000fea000b800000 */
.L_x_839:
        /* <DEDUP_REMOVED lines=16> */
.L_x_864:
[----:B------:R-:W-:Y:S05]  /*8ee0*/  BRA `(.L_x_840) ;  /* 0x0000000000947947 */ /* 0x000fea0003800000 */
.L_x_863:
        /* <DEDUP_REMOVED lines=12> */
.L_x_866:
[----:B------:R-:W-:Y:S05]  /*8fb0*/  BSYNC.RECONVERGENT B0 ;  /* 0x0000000000007941 */ /* 0x000fea0003800200 */
.L_x_865:
[----:B------:R-:W-:-:S05]  /*8fc0*/  LOP3.LUT R5, R0, 0x80, R7, 0xf8, !PT ;  /* 0x0000008000057812 */ /* 0x000fca00078ef807 */
[----:B------:R2:W-:Y:S01]  /*8fd0*/  STG.E.U8 desc[UR36][R2.64], R5 ;  /* 0x0000000502007986 */ /* 0x0005e2000c101124 */
[----:B------:R-:W-:Y:S05]  /*8fe0*/  BRA `(.L_x_840) ;  /* 0x0000000000547947 */ /* 0x000fea0003800000 */
.L_x_862:
        /* <DEDUP_REMOVED lines=11> */
.L_x_868:
[----:B------:R-:W-:Y:S01]  /*90a0*/  IMAD.MOV.U32 R0, RZ, RZ, 0x7f ;  /* 0x0000007fff007424 */ /* 0x000fe200078e00ff */
[----:B------:R-:W-:-:S04]  /*90b0*/  ISETP.GT.U32.AND P0, PT, R6, 0x7f800000, PT ;  /* 0x7f8000000600780c */ /* 0x000fc80003f04070 */
[----:B------:R-:W-:-:S09]  /*90c0*/  SEL R0, R0, 0x7c, P0 ;  /* 0x0000007c00007807 */ /* 0x000fd20000000000 */
.L_x_869:
[----:B------:R-:W-:Y:S05]  /*90d0*/  BSYNC.RECONVERGENT B0 ;  /* 0x0000000000007941 */ /* 0x000fea0003800200 */
.L_x_867:
[----:B------:R-:W-:-:S04]  /*90e0*/  SHF.R.U32.HI R5, RZ, 0x18, R4 ;  /* 0x00000018ff057819 */ /* 0x000fc80000011604 */
[----:B------:R-:W-:-:S05]  /*90f0*/  LOP3.LUT R5, R0, 0x80, R5, 0xf8, !PT ;  /* 0x0000008000057812 */ /* 0x000fca00078ef805 */
[----:B------:R1:W-:Y:S01]  /*9100*/  STG.E.U8 desc[UR36][R2.64], R5 ;  /* 0x0000000502007986 */ /* 0x0003e2000c101124 */
[----:B------:R-:W-:Y:S05]  /*9110*/  BRA `(.L_x_840) ;  /* 0x0000000000087947 */ /* 0x000fea0003800000 */
.L_x_861:
[----:B------:R-:W-:-:S05]  /*9120*/  F2FP.BF16.F32.PACK_AB R4, RZ, R4 ;  /* 0x00000004ff04723e */ /* 0x000fca00000010ff */
[----:B------:R0:W-:Y:S02]  /*9130*/  STG.E.U16 desc[UR36][R2.64], R4 ;  /* 0x0000000402007986 */ /* 0x0001e4000c101524 */
.L_x_840:
[----:B------:R-:W-:-:S07]  /*9140*/  IADD3 R17, PT, PT, R17, 0x80, RZ ;  /* 0x0000008011117810 */ /* 0x000fce0007ffe0ff */
.L_x_805:
[----:B------:R-:W-:Y:S05]  /*9150*/  BSYNC.RECONVERGENT B7 ;  /* 0x0000000000077941 */ /* 0x000fea0003800200 */
.L_x_804:
[----:B------:R-:W5:Y:S02]  /*9160*/  LDCU UR4, c[0x0][0x380] ;  /* 0x00007000ff0477ac */ /* 0x000f640008000800 */
[----:B-----5:R-:W-:-:S13]  /*9170*/  ISETP.GE.AND P0, PT, R17, UR4, PT ;  /* 0x0000000411007c0c */ /* 0x020fda000bf06270 */
[----:B------:R-:W-:Y:S05]  /*9180*/  @P0 EXIT ;  /* 0x000000000000094d */ /* 0x000fea0003800000 */
        /* <DEDUP_REMOVED lines=298> */
[----:B------:R-:W-:-:S04]  /*a430*/  SHF.R.U32.HI R2, RZ, UR5, R2 ;  /* 0x00000005ff027c19 */ /* 0x000fc80008011602 */
[----:B------:R-:W-:-:S05]  /*a440*/  IADD3 R3, PT, PT, -R2, RZ, RZ ;  /* 0x000000ff02037210 */ /* 0x000fca0007ffe1ff */
[----:B-1----:R-:W-:-:S04]  /*a450*/  IMAD R5, R3, UR6, R5 ;  /* 0x0000000603057c24 */ /* 0x002fc8000f8e0205 */
[C---:B--2---:R-:W-:Y:S02]  /*a460*/  IMAD R16, R5.reuse, UR8, R16 ;  /* 0x0000000805107c24 */ /* 0x044fe4000f8e0210 */
[----:B------:R-:W-:-:S07]  /*a470*/  IMAD R0, R5, UR9, R0 ;  /* 0x0000000905007c24 */ /* 0x000fce000f8e0200 */
.L_x_870:
[----:B------:R-:W0:Y:S01]  /*a480*/  LDCU.128 UR8, c[0x0][0x580] ;  /* 0x0000b000ff0877ac */ /* 0x000e220008000c00 */
[----:B------:R-:W-:Y:S01]  /*a490*/  BSSY.RECONVERGENT B6, `(.L_x_871) ;  /* 0x00000e7000067945 */ /* 0x000fe20003800200 */
[----:B------:R-:W-:-:S04]  /*a4a0*/  UPRMT UR4, UR42, 0x9910, URZ ;  /* 0x000099102a047896 */ /* 0x000fc800080000ff */
[----:B------:R-:W-:Y:S01]  /*a4b0*/  UISETP.GT.AND UP0, UPT, UR4, 0x9, UPT ;  /* 0x000000090400788c */ /* 0x000fe2000bf04270 */
[----:B0-----:R-:W-:Y:S02]  /*a4c0*/  IADD3 R16, P0, PT, R16, UR8, RZ ;  /* 0x0000000810107c10 */ /* 0x001fe4000ff1e0ff */
[----:B-12---:R-:W-:-:S03]  /*a4d0*/  IADD3 R2, P1, PT, R0, UR10, RZ ;  /* 0x0000000a00027c10 */ /* 0x006fc6000ff3e0ff */
        /* <DEDUP_REMOVED lines=12> */
[----:B--2---:R2:W3:Y:S01]  /*a5a0*/  I2F.S16 R0, R2 ;  /* 0x0000000200007306 */ /* 0x0044e20000101400 */
[----:B------:R-:W-:Y:S05]  /*a5b0*/  BRA `(.L_x_877) ;  /* 0x0000000c00507947 */ /* 0x000fea0003800000 */
.L_x_875:
[----:B------:R-:W2:Y:S02]  /*a5c0*/  LDG.E.U8 R0, desc[UR36][R2.64] ;  /* 0x0000002402007981 */ /* 0x000ea4000c1e1100 */
[----:B--2---:R-:W-:Y:S01]  /*a5d0*/  I2FP.F32.U32 R0, R0 ;  /* 0x0000000000007245 */ /* 0x004fe20000201000 */
[----:B------:R-:W-:Y:S06]  /*a5e0*/  BRA `(.L_x_877) ;  /* 0x0000000c00447947 */ /* 0x000fec0003800000 */
.L_x_874:
        /* <DEDUP_REMOVED lines=9> */
.L_x_879:
[----:B------:R-:W2:Y:S02]  /*a680*/  LDG.E R0, desc[UR36][R2.64] ;  /* 0x0000002402007981 */ /* 0x000ea4000c1e1900 */
[----:B--2---:R-:W-:Y:S01]  /*a690*/  I2FP.F32.S32 R0, R0 ;  /* 0x0000000000007245 */ /* 0x004fe20000201400 */
[----:B------:R-:W-:Y:S06]  /*a6a0*/  BRA `(.L_x_877) ;  /* 0x0000000c00147947 */ /* 0x000fec0003800000 */
.L_x_878:
[----:B------:R-:W2:Y:S02]  /*a6b0*/  LDG.E.U16 R0, desc[UR36][R2.64] ;  /* 0x0000002402007981 */ /* 0x000ea4000c1e1500 */
[----:B--2---:R-:W4:Y:S01]  /*a6c0*/  I2F.S16 R0, R0 ;  /* 0x0000000000007306 */ /* 0x004f220000101400 */
[----:B------:R-:W-:Y:S05]  /*a6d0*/  BRA `(.L_x_877) ;  /* 0x0000000c00087947 */ /* 0x000fea0003800000 */
.L_x_873:
        /* <DEDUP_REMOVED lines=8> */
.L_x_881:
[----:B------:R-:W2:Y:S02]  /*a760*/  LDG.E.U16 R0, desc[UR36][R2.64] ;  /* 0x0000002402007981 */ /* 0x000ea4000c1e1500 */
[----:B--2---:R-:W-:Y:S01]  /*a770*/  HADD2.F32 R0, -RZ, R0.H0_H0 ;  /* 0x20000000ff007230 */ /* 0x004fe20000004100 */
[----:B------:R-:W-:Y:S06]  /*a780*/  BRA `(.L_x_877) ;  /* 0x0000000800dc7947 */ /* 0x000fec0003800000 */
.L_x_880:
        /* <DEDUP_REMOVED lines=8> */
.L_x_883:
[----:B------:R-:W2:Y:S02]  /*a810*/  LDG.E.U16 R0, desc[UR36][R2.64] ;  /* 0x0000002402007981 */ /* 0x000ea4000c1e1500 */
[----:B--2---:R-:W-:Y:S01]  /*a820*/  HADD2.F32 R0, -RZ, R0.H0_H0 ;  /* 0x20000000ff007230 */ /* 0x004fe20000004100 */
[----:B------:R-:W-:Y:S06]  /*a830*/  BRA `(.L_x_877) ;  /* 0x0000000800b07947 */ /* 0x000fec0003800000 */
.L_x_882:
        /* <DEDUP_REMOVED lines=11> */
.L_x_872:
        /* <DEDUP_REMOVED lines=12> */
.L_x_886:
        /* <DEDUP_REMOVED lines=11> */
.L_x_885:
[----:B------:R-:W-:-:S09]  /*aa60*/  UISETP.NE.AND UP0, UPT, UR4, 0xf, UPT ;  /* 0x0000000f0400788c */ /* 0x000fd2000bf05270 */
[----:B------:R-:W-:Y:S05]  /*aa70*/  BRA.U !UP0, `(.L_x_887) ;  /* 0x00000001088c7547 */ /* 0x000fea000b800000 */
[----:B------:R-:W-:-:S09]  /*aa80*/  UISETP.NE.AND UP0, UPT, UR4, 0x17, UPT ;  /* 0x000000170400788c */ /* 0x000fd2000bf05270 */
[----:B------:R-:W-:Y:S05]  /*aa90*/  BRA.U !UP0, `(.L_x_888) ;  /* 0x0000000108547547 */ /* 0x000fea000b800000 */
[----:B------:R-:W-:-:S09]  /*aaa0*/  UISETP.NE.AND UP0, UPT, UR4, 0x18, UPT ;  /* 0x000000180400788c */ /* 0x000fd2000bf05270 */
[----:B------:R-:W-:Y:S05]  /*aab0*/  BRA.U UP0, `(.L_x_876) ;  /* 0x0000000500b47547 */ /* 0x000fea000b800000 */
[----:B------:R-:W2:Y:S01]  /*aac0*/  LDG.E.U8 R0, desc[UR36][R2.64] ;  /* 0x0000002402007981 */ /* 0x000ea2000c1e1100 */
[----:B------:R-:W-:Y:S01]  /*aad0*/  MOV R6, 0x1f ;  /* 0x0000001f00067802 */ /* 0x000fe20000000f00 */
[----:B--2---:R-:W-:-:S05]  /*aae0*/  IMAD.SHL.U32 R0, R0, 0x1000000, RZ ;  /* 0x0100000000007824 */ /* 0x004fca00078e00ff */
[C---:B------:R-:W-:Y:S02]  /*aaf0*/  LOP3.LUT R4, R0.reuse, 0x7f000000, RZ, 0xc0, !PT ;  /* 0x7f00000000047812 */ /* 0x040fe400078ec0ff */
[----:B------:R-:W-:Y:S02]  /*ab00*/  LOP3.LUT P0, RZ, R0, 0x7f000000, RZ, 0xc0, !PT ;  /* 0x7f00000000ff7812 */ /* 0x000fe4000780c0ff */
[----:B------:R-:W0:Y:S02]  /*ab10*/  FLO.U32 R5, R4 ;  /* 0x0000000400057300 */ /* 0x000e2400000e0000 */
[----:B0-----:R-:W-:-:S05]  /*ab20*/  IMAD.MOV R5, RZ, RZ, -R5 ;  /* 0x000000ffff057224 */ /* 0x001fca00078e0a05 */
[----:B------:R-:W-:-:S04]  /*ab30*/  VIADDMNMX.U32 R5, R5, R6, 0x4, !PT ;  /* 0x0000000405057446 */ /* 0x000fc80007800006 */
[----:B------:R-:W-:-:S04]  /*ab40*/  IADD3 R5, PT, PT, R5, -0x4, RZ ;  /* 0xfffffffc05057810 */ /* 0x000fc80007ffe0ff */
[C---:B------:R-:W-:Y:S01]  /*ab50*/  SHF.L.U32 R6, R4.reuse, R5, RZ ;  /* 0x0000000504067219 */ /* 0x040fe200000006ff */
[----:B------:R-:W-:Y:S01]  /*ab60*/  IMAD.SHL.U32 R7, R5, 0x800000, RZ ;  /* 0x0080000005077824 */ /* 0x000fe200078e00ff */
[----:B------:R-:W-:-:S04]  /*ab70*/  IADD3 R5, PT, PT, R4, 0x1000000, RZ ;  /* 0x0100000004057810 */ /* 0x000fc80007ffe0ff */
[----:B------:R-:W-:Y:S02]  /*ab80*/  LEA.HI R6, R6, -R7, RZ, 0x1c ;  /* 0x8000000706067211 */ /* 0x000fe400078fe0ff */
[----:B------:R-:W-:-:S03]  /*ab90*/  SHF.R.S32.HI R5, RZ, 0x8, R5 ;  /* 0x00000008ff057819 */ /* 0x000fc60000011405 */
[----:B------:R-:W-:-:S05]  /*aba0*/  VIADD R6, R6, 0x3c000000 ;  /* 0x3c00000006067836 */ /* 0x000fca0000000000 */
[----:B------:R-:W-:-:S04]  /*abb0*/  LOP3.LUT R5, R6, 0x7f800000, R5, 0xf8, !PT ;  /* 0x7f80000006057812 */ /* 0x000fc800078ef805 */
[----:B------:R-:W-:-:S04]  /*abc0*/  SEL R5, R5, RZ, P0 ;  /* 0x000000ff05057207 */ /* 0x000fc80000000000 */
[----:B------:R-:W-:Y:S01]  /*abd0*/  LOP3.LUT R0, R5, 0x80000000, R0, 0xf8, !PT ;  /* 0x8000000005007812 */ /* 0x000fe200078ef800 */
[----:B------:R-:W-:Y:S06]  /*abe0*/  BRA `(.L_x_877) ;  /* 0x0000000400c47947 */ /* 0x000fec0003800000 */
.L_x_888:
[----:B------:R-:W2:Y:S02]  /*abf0*/  LDG.E.U8 R2, desc[UR36][R2.64] ;  /* 0x0000002402027981 */ /* 0x000ea4000c1e1100 */
[C---:B--2---:R-:W-:Y:S01]  /*ac00*/  SHF.L.U32 R0, R2.reuse, 0x19, RZ ;  /* 0x0000001902007819 */ /* 0x044fe200000006ff */
        /* <DEDUP_REMOVED lines=10> */
.L_x_887:
[----:B------:R-:W2:Y:S02]  /*acb0*/  LDG.E.U16 R0, desc[UR36][R2.64] ;  /* 0x0000002402007981 */ /* 0x000ea4000c1e1500 */
[----:B--2---:R-:W-:Y:S01]  /*acc0*/  SHF.L.U32 R0, R0, 0x10, RZ ;  /* 0x0000001000007819 */ /* 0x004fe200000006ff */
[----:B------:R-:W-:Y:S06]  /*acd0*/  BRA `(.L_x_877) ;  /* 0x0000000400887947 */ /* 0x000fec0003800000 */
.L_x_884:
        /* <DEDUP_REMOVED lines=11> */
.L_x_891:
[----:B------:R-:W2:Y:S01]  /*ad90*/  LDG.E.U8 R3, desc[UR36][R2.64] ;  /* 0x0000002402037981 */ /* 0x000ea2000c1e1100 */
        /* <DEDUP_REMOVED lines=19> */
.L_x_893:
[----:B------:R-:W-:Y:S05]  /*aed0*/  BSYNC.RECONVERGENT B0 ;  /* 0x0000000000007941 */ /* 0x000fea0003800200 */
.L_x_892:
[----:B------:R-:W-:Y:S01]  /*aee0*/  IMAD.SHL.U32 R0, R0, 0x100000, RZ ;  /* 0x0010000000007824 */ /* 0x000fe200078e00ff */
[----:B------:R-:W-:-:S04]  /*aef0*/  LEA R2, R2, 0x3b800000, 0x17 ;  /* 0x3b80000002027811 */ /* 0x000fc800078eb8ff */
[----:B------:R-:W-:Y:S01]  /*af00*/  LOP3.LUT R0, R2, R0, R7, 0xfe, !PT ;  /* 0x0000000002007212 */ /* 0x000fe200078efe07 */
[----:B------:R-:W-:Y:S06]  /*af10*/  BRA `(.L_x_877) ;  /* 0x0000000000f87947 */ /* 0x000fec0003800000 */
.L_x_890:
[----:B------:R-:W2:Y:S01]  /*af20*/  LDG.E.U8 R3, desc[UR36][R2.64] ;  /* 0x0000002402037981 */ /* 0x000ea2000c1e1100 */
[----:B------:R-:W-:Y:S01]  /*af30*/  HFMA2 R0, -RZ, RZ, 0, 0 ;  /* 0x00000000ff007431 */ /* 0x000fe200000001ff */
        /* <DEDUP_REMOVED lines=18> */
.L_x_895:
[----:B------:R-:W-:Y:S05]  /*b060*/  BSYNC.RECONVERGENT B0 ;  /* 0x0000000000007941 */ /* 0x000fea0003800200 */
.L_x_894:
[----:B------:R-:W-:Y:S02]  /*b070*/  SHF.L.U32 R0, R0, 0x15, RZ ;  /* 0x0000001500007819 */ /* 0x000fe400000006ff */
[----:B------:R-:W-:-:S04]  /*b080*/  LEA R2, R2, 0x37800000, 0x17 ;  /* 0x3780000002027811 */ /* 0x000fc800078eb8ff */
[----:B------:R-:W-:Y:S01]  /*b090*/  LOP3.LUT R0, R2, R0, R7, 0xfe, !PT ;  /* 0x0000000002007212 */ /* 0x000fe200078efe07 */
[----:B------:R-:W-:Y:S06]  /*b0a0*/  BRA `(.L_x_877) ;  /* 0x0000000000947947 */ /* 0x000fec0003800000 */
.L_x_889:
        /* <DEDUP_REMOVED lines=14> */
.L_x_876:
[----:B------:R-:W-:Y:S01]  /*b190*/  MOV R0, 0x120 ;  /* 0x0000012000007802 */ /* 0x000fe20000000f00 */
[----:B------:R-:W0:Y:S01]  /*b1a0*/  LDCU.64 UR4, c[0x4][0x110] ;  /* 0x01002200ff0477ac */ /* 0x000e220008000a00 */
[----:B------:R-:W-:Y:S02]  /*b1b0*/  HFMA2 R8, -RZ, RZ, 0, 4.64916229248046875e-06 ;  /* 0x0000004eff087431 */ /* 0x000fe400000001ff */
        /* <DEDUP_REMOVED lines=13> */
.L_x_898:
[----:B------:R-:W-:Y:S01]  /*b290*/  IMAD.MOV.U32 R0, RZ, RZ, RZ ;  /* 0x000000ffff007224 */ /* 0x000fe200078e00ff */
[----:B------:R-:W-:Y:S06]  /*b2a0*/  BRA `(.L_x_877) ;  /* 0x0000000000147947 */ /* 0x000fec0003800000 */
.L_x_897:
[----:B------:R-:W2:Y:S02]  /*b2b0*/  LDG.E.64 R2, desc[UR36][R2.64] ;  /* 0x0000002402027981 */ /* 0x000ea4000c1e1b00 */
[----:B--2---:R0:W1:Y:S02]  /*b2c0*/  I2F.U64 R0, R2 ;  /* 0x0000000200007312 */ /* 0x0040640000301000 */
[----:B01----:R-:W-:Y:S05]  /*b2d0*/  BRA `(.L_x_877) ;  /* 0x0000000000087947 */ /* 0x003fea0003800000 */
.L_x_896:
[----:B------:R-:W2:Y:S02]  /*b2e0*/  LDG.E R0, desc[UR36][R2.64] ;  /* 0x0000002402007981 */ /* 0x000ea4000c1e1900 */
[----:B--2---:R-:W-:-:S07]  /*b2f0*/  I2FP.F32.U32 R0, R0 ;  /* 0x0000000000007245 */ /* 0x004fce0000201000 */
.L_x_877:
[----:B------:R-:W-:Y:S05]  /*b300*/  BSYNC.RECONVERGENT B6 ;  /* 0x0000000000067941 */ /* 0x000fea0003800200 */
.L_x_871:
[----:B012345:R-:W-:Y:S01]  /*b310*/  MOV R2, R0 ;  /* 0x0000000000027202 */ /* 0x03ffe20000000f00 */
[----:B------:R-:W0:Y:S03]  /*b320*/  LDC.64 R6, c[0x0][0x598] ;  /* 0x00016600ff067b82 */ /* 0x000e260000000a00 */
[----:B------:R-:W-:-:S13]  /*b330*/  FSETP.NE.FTZ.AND P0, PT, |R2|, +INF , PT ;  /* 0x7f8000000200780b */ /* 0x000fda0003f15200 */
[----:B------:R-:W1:Y:S01]  /*b340*/  @!P0 LDC.64 R4, c[0x0][0x590] ;  /* 0x00016400ff048b82 */ /* 0x000e620000000a00 */
[----:B------:R-:W-:-:S05]  /*b350*/  @!P0 IMAD.MOV.U32 R3, RZ, RZ, 0x3f800000 ;  /* 0x3f800000ff038424 */ /* 0x000fca00078e00ff */
[----:B-1----:R1:W-:Y:S04]  /*b360*/  @!P0 STG.E desc[UR36][R4.64], R3 ;  /* 0x0000000304008986 */ /* 0x0023e8000c101924 */
[----:B0-----:R-:W2:Y:S01]  /*b370*/  LDG.E R7, desc[UR36][R6.64] ;  /* 0x0000002406077981 */ /* 0x001ea2000c1e1900 */
[----:B------:R-:W-:-:S04]  /*b380*/  UPRMT UR4, UR41, 0x9910, URZ ;  /* 0x0000991029047896 */ /* 0x000fc800080000ff */
[----:B------:R-:W-:Y:S01]  /*b390*/  UISETP.GT.AND UP0, UPT, UR4, 0x9, UPT ;  /* 0x000000090400788c */ /* 0x000fe2000bf04270 */
[----:B--2---:R-:W-:-:S13]  /*b3a0*/  FSETP.NEU.FTZ.AND P0, PT, R7, 1, PT ;  /* 0x3f8000000700780b */ /* 0x004fda0003f1d000 */
[----:B------:R-:W-:Y:S01]  /*b3b0*/  @P0 FMUL.FTZ R2, R7, R2 ;  /* 0x0000000207020220 */ /* 0x000fe20000410000 */
[----:B-1----:R-:W-:Y:S06]  /*b3c0*/  BRA.U UP0, `(.L_x_899) ;  /* 0x0000000100e87547 */ /* 0x002fec000b800000 */
        /* <DEDUP_REMOVED lines=9> */
[----:B0-----:R-:W-:Y:S01]  /*b460*/  STG.E.U8 desc[UR36][R16.64], R3 ;  /* 0x0000000310007986 */ /* 0x001fe2000c101124 */
[----:B------:R-:W-:Y:S05]  /*b470*/  EXIT ;  /* 0x000000000000794d */ /* 0x000fea0003800000 */
.L_x_902:
[----:B------:R-:W0:Y:S02]  /*b480*/  F2I.S64.TRUNC R2, R2 ;  /* 0x0000000200027311 */ /* 0x000e24000020d900 */
[----:B0-----:R-:W-:-:S05]  /*b490*/  MOV R5, R2 ;  /* 0x0000000200057202 */ /* 0x001fca0000000f00 */
[----:B------:R-:W-:Y:S01]  /*b4a0*/  STG.E.U8 desc[UR36][R16.64], R5 ;  /* 0x0000000510007986 */ /* 0x000fe2000c101124 */
[----:B------:R-:W-:Y:S05]  /*b4b0*/  EXIT ;  /* 0x000000000000794d */ /* 0x000fea0003800000 */
.L_x_901:
[----:B------:R-:W-:-:S09]  /*b4c0*/  UISETP.NE.AND UP0, UPT, UR4, 0x2, UPT ;  /* 0x000000020400788c */ /* 0x000fd2000bf05270 */
[----:B------:R-:W-:Y:S05]  /*b4d0*/  BRA.U !UP0, `(.L_x_904) ;  /* 0x0000000108287547 */ /* 0x000fea000b800000 */
[----:B------:R-:W-:-:S09]  /*b4e0*/  UISETP.NE.AND UP0, UPT, UR4, 0x3, UPT ;  /* 0x000000030400788c */ /* 0x000fd2000bf05270 */
[----:B------:R-:W-:Y:S05]  /*b4f0*/  BRA.U !UP0, `(.L_x_905) ;  /* 0x0000000108147547 */ /* 0x000fea000b800000 */
[----:B------:R-:W-:-:S09]  /*b500*/  UISETP.NE.AND UP0, UPT, UR4, 0x4, UPT ;  /* 0x000000040400788c */ /* 0x000fd2000bf05270 */
[----:B------:R-:W-:Y:S05]  /*b510*/  BRA.U UP0, `(.L_x_903) ;  /* 0x0000000900387547 */ /* 0x000fea000b800000 */
[----:B------:R-:W0:Y:S02]  /*b520*/  F2I.S64.TRUNC R2, R2 ;  /* 0x0000000200027311 */ /* 0x000e24000020d900 */
[----:B0-----:R-:W-:Y:S01]  /*b530*/  STG.E.64 desc[UR36][R16.64], R2 ;  /* 0x0000000210007986 */ /* 0x001fe2000c101b24 */
[----:B------:R-:W-:Y:S05]  /*b540*/  EXIT ;  /* 0x000000000000794d */ /* 0x000fea0003800000 */
.L_x_905:
[----:B------:R-:W0:Y:S02]  /*b550*/  F2I.FTZ.TRUNC.NTZ R3, R2 ;  /* 0x0000000200037305 */ /* 0x000e24000021f100 */
[----:B0-----:R-:W-:Y:S01]  /*b560*/  STG.E desc[UR36][R16.64], R3 ;  /* 0x0000000310007986 */ /* 0x001fe2000c101924 */
[----:B------:R-:W-:Y:S05]  /*b570*/  EXIT ;  /* 0x000000000000794d */ /* 0x000fea0003800000 */
.L_x_904:
[----:B------:R-:W0:Y:S02]  /*b580*/  F2I.FTZ.TRUNC.NTZ R3, R2 ;  /* 0x0000000200037305 */ /* 0x000e24000021f100 */
[----:B0-----:R-:W-:Y:S01]  /*b590*/  STG.E.U16 desc[UR36][R16.64], R3 ;  /* 0x0000000310007986 */ /* 0x001fe2000c101524 */
[----:B------:R-:W-:Y:S05]  /*b5a0*/  EXIT ;  /* 0x000000000000794d */ /* 0x000fea0003800000 */
.L_x_900:
[----:B------:R-:W-:-:S09]  /*b5b0*/  UISETP.GT.AND UP0, UPT, UR4, 0x6, UPT ;  /* 0x000000060400788c */ /* 0x000fd2000bf04270 */
[----:B------:R-:W-:Y:S05]  /*b5c0*/  BRA.U UP0, `(.L_x_906) ;  /* 0x0000000100247547 */ /* 0x000fea000b800000 */
[----:B------:R-:W-:-:S09]  /*b5d0*/  UISETP.NE.AND UP0, UPT, UR4, 0x5, UPT ;  /* 0x000000050400788c */ /* 0x000fd2000bf05270 */
[----:B------:R-:W-:Y:S05]  /*b5e0*/  BRA.U !UP0, `(.L_x_907) ;  /* 0x0000000108107547 */ /* 0x000fea000b800000 */
[----:B------:R-:W-:-:S09]  /*b5f0*/  UISETP.NE.AND UP0, UPT, UR4, 0x6, UPT ;  /* 0x000000060400788c */ /* 0x000fd2000bf05270 */
[----:B------:R-:W-:Y:S05]  /*b600*/  BRA.U UP0, `(.L_x_903) ;  /* 0x0000000500fc7547 */ /* 0x000fea000b800000 */
[----:B------:R-:W-:Y:S01]  /*b610*/  STG.E desc[UR36][R16.64], R2 ;  /* 0x0000000210007986 */ /* 0x000fe2000c101924 */
[----:B------:R-:W-:Y:S05]  /*b620*/  EXIT ;  /* 0x000000000000794d */ /* 0x000fea0003800000 */
.L_x_907:
[----:B------:R-:W-:-:S05]  /*b630*/  F2FP.F16.F32.PACK_AB R2, RZ, R2 ;  /* 0x00000002ff02723e */ /* 0x000fca00000000ff */
[----:B------:R-:W-:Y:S01]  /*b640*/  STG.E.U16 desc[UR36][R16.64], R2 ;  /* 0x0000000210007986 */ /* 0x000fe2000c101524 */
[----:B------:R-:W-:Y:S05]  /*b650*/  EXIT ;  /* 0x000000000000794d */ /* 0x000fea0003800000 */
.L_x_906:
[----:B------:R-:W-:-:S09]  /*b660*/  UISETP.NE.AND UP0, UPT, UR4, 0x7, UPT ;  /* 0x000000070400788c */ /* 0x000fd2000bf05270 */
[----:B------:R-:W-:Y:S05]  /*b670*/  BRA.U !UP0, `(.L_x_908) ;  /* 0x00000001082c7547 */ /* 0x000fea000b800000 */
[----:B------:R-:W-:-:S09]  /*b680*/  UISETP.NE.AND UP0, UPT, UR4, 0x8, UPT ;  /* 0x000000080400788c */ /* 0x000fd2000bf05270 */
[----:B------:R-:W-:Y:S05]  /*b690*/  BRA.U !UP0, `(.L_x_909) ;  /* 0x0000000108147547 */ /* 0x000fea000b800000 */
[----:B------:R-:W-:-:S09]  /*b6a0*/  UISETP.NE.AND UP0, UPT, UR4, 0x9, UPT ;  /* 0x000000090400788c */ /* 0x000fd2000bf05270 */
[----:B------:R-:W-:Y:S05]  /*b6b0*/  BRA.U UP0, `(.L_x_903) ;  /* 0x0000000500d07547 */ /* 0x000fea000b800000 */
[----:B------:R-:W-:-:S05]  /*b6c0*/  IMAD.MOV.U32 R3, RZ, RZ, RZ ;  /* 0x000000ffff037224 */ /* 0x000fca00078e00ff */
[----:B------:R-:W-:Y:S01]  /*b6d0*/  STG.E.64 desc[UR36][R16.64], R2 ;  /* 0x0000000210007986 */ /* 0x000fe2000c101b24 */
[----:B------:R-:W-:Y:S05]  /*b6e0*/  EXIT ;  /* 0x000000000000794d */ /* 0x000fea0003800000 */
.L_x_909:
[----:B------:R-:W-:-:S04]  /*b6f0*/  F2FP.F16.F32.PACK_AB R3, RZ, R2 ;  /* 0x00000002ff03723e */ /* 0x000fc800000000ff */
[----:B------:R-:W-:-:S05]  /*b700*/  PRMT R3, R3, 0x5410, RZ ;  /* 0x0000541003037816 */ /* 0x000fca00000000ff */
[----:B------:R-:W-:Y:S01]  /*b710*/  STG.E desc[UR36][R16.64], R3 ;  /* 0x0000000310007986 */ /* 0x000fe2000c101924 */
[----:B------:R-:W-:Y:S05]  /*b720*/  EXIT ;  /* 0x000000000000794d */ /* 0x000fea0003800000 */
.L_x_908:
[----:B------:R-:W-:-:S06]  /*b730*/  FMUL.FTZ R2, R2, 1 ;  /* 0x3f80000002027820 */ /* 0x000fcc0000410000 */
[----:B------:R-:W0:Y:S02]  /*b740*/  F2F.F64.F32 R2, R2 ;  /* 0x0000000200027310 */ /* 0x000e240000201800 */
[----:B0-----:R-:W-:Y:S01]  /*b750*/  STG.E.64 desc[UR36][R16.64], R2 ;  /* 0x0000000210007986 */ /* 0x001fe2000c101b24 */
[----:B------:R-:W-:Y:S05]  /*b760*/  EXIT ;  /* 0x000000000000794d */ /* 0x000fea0003800000 */
.L_x_899:
        /* <DEDUP_REMOVED lines=11> */
[----:B0-----:R-:W-:Y:S01]  /*b820*/  STG.E.U16 desc[UR36][R16.64], R3 ;  /* 0x0000000310007986 */ /* 0x001fe2000c101524 */
[----:B------:R-:W-:Y:S05]  /*b830*/  EXIT ;  /* 0x000000000000794d */ /* 0x000fea0003800000 */
.L_x_913:
[----:B------:R-:W-:Y:S01]  /*b840*/  LOP3.LUT R4, R2, 0x7fffffff, RZ, 0xc0, !PT ;  /* 0x7fffffff02047812 */ /* 0x000fe200078ec0ff */
[----:B------:R-:W-:Y:S01]  /*b850*/  BSSY.RECONVERGENT B0, `(.L_x_914) ;  /* 0x0000012000007945 */ /* 0x000fe20003800200 */
[----:B------:R-:W-:Y:S02]  /*b860*/  HFMA2 R8, -RZ, RZ, 0, 7.62939453125e-06 ;  /* 0x00000080ff087431 */ /* 0x000fe400000001ff */
        /* <DEDUP_REMOVED lines=13> */
.L_x_916:
[----:B------:R-:W-:-:S04]  /*b940*/  SHF.R.U32.HI R2, RZ, 0x18, R2 ;  /* 0x00000018ff027819 */ /* 0x000fc80000011602 */
[----:B------:R-:W-:-:S04]  /*b950*/  LOP3.LUT R2, R3, 0x80, R2, 0xf8, !PT ;  /* 0x0000008003027812 */ /* 0x000fc800078ef802 */
[----:B------:R-:W-:-:S07]  /*b960*/  PRMT R8, R2, 0x7610, R8 ;  /* 0x0000761002087816 */ /* 0x000fce0000000008 */
.L_x_915:
[----:B------:R-:W-:Y:S05]  /*b970*/  BSYNC.RECONVERGENT B0 ;  /* 0x0000000000007941 */ /* 0x000fea0003800200 */
.L_x_914:
[----:B------:R-:W-:Y:S01]  /*b980*/  STG.E.U8 desc[UR36][R16.64], R8 ;  /* 0x0000000810007986 */ /* 0x000fe2000c101124 */
[----:B------:R-:W-:Y:S05]  /*b990*/  EXIT ;  /* 0x000000000000794d */ /* 0x000fea0003800000 */
.L_x_912:
        /* <DEDUP_REMOVED lines=16> */
.L_x_919:
[----:B------:R-:W-:-:S04]  /*baa0*/  SHF.R.U32.HI R2, RZ, 0x18, R2 ;  /* 0x00000018ff027819 */ /* 0x000fc80000011602 */
[----:B------:R-:W-:-:S04]  /*bab0*/  LOP3.LUT R3, R3, 0x80, R2, 0xf8, !PT ;  /* 0x0000008003037812 */ /* 0x000fc800078ef802 */
[----:B------:R-:W-:-:S07]  /*bac0*/  PRMT R8, R3, 0x7610, R8 ;  /* 0x0000761003087816 */ /* 0x000fce0000000008 */
.L_x_918:
[----:B------:R-:W-:Y:S05]  /*bad0*/  BSYNC.RECONVERGENT B0 ;  /* 0x0000000000007941 */ /* 0x000fea0003800200 */
.L_x_917:
[----:B------:R-:W-:Y:S01]  /*bae0*/  STG.E.U8 desc[UR36][R16.64], R8 ;  /* 0x0000000810007986 */ /* 0x000fe2000c101124 */
[----:B------:R-:W-:Y:S05]  /*baf0*/  EXIT ;  /* 0x000000000000794d */ /* 0x000fea0003800000 */
.L_x_911:
        /* <DEDUP_REMOVED lines=21> */
.L_x_921:
[----:B------:R-:W0:Y:S02]  /*bc50*/  F2I.U64.TRUNC R2, R2 ;  /* 0x0000000200027311 */ /* 0x000e24000020d800 */
[----:B0-----:R-:W-:Y:S01]  /*bc60*/  STG.E.64 desc[UR36][R16.64], R2 ;  /* 0x0000000210007986 */ /* 0x001fe2000c101b24 */
[----:B------:R-:W-:Y:S05]  /*bc70*/  EXIT ;  /* 0x000000000000794d */ /* 0x000fea0003800000 */
.L_x_920:
[----:B------:R-:W0:Y:S02]  /*bc80*/  F2I.FTZ.U32.TRUNC.NTZ R3, R2 ;  /* 0x0000000200037305 */ /* 0x000e24000021f000 */
[----:B0-----:R-:W-:Y:S01]  /*bc90*/  STG.E desc[UR36][R16.64], R3 ;  /* 0x0000000310007986 */ /* 0x001fe2000c101924 */
[----:B------:R-:W-:Y:S05]  /*bca0*/  EXIT ;  /* 0x000000000000794d */ /* 0x000fea0003800000 */
.L_x_910:
        /* <DEDUP_REMOVED lines=8> */
[----:B------:R-:W-:Y:S01]  /*bd30*/  STG.E.U8 desc[UR36][R16.64], R3 ;  /* 0x0000000310007986 */ /* 0x000fe2000c101124 */
[----:B------:R-:W-:Y:S05]  /*bd40*/  EXIT ;  /* 0x000000000000794d */ /* 0x000fea0003800000 */
.L_x_923:
[----:B------:R-:W-:Y:S01]  /*bd50*/  FMUL.FTZ R4, R2, 1 ;  /* 0x3f80000002047820 */ /* 0x000fe20000410000 */
[----:B------:R-:W-:-:S05]  /*bd60*/  CS2R R6, SRZ ;  /* 0x0000000000067805 */ /* 0x000fca000001ff00 */
[----:B------:R-:W0:Y:S02]  /*bd70*/  F2F.F64.F32 R4, R4 ;  /* 0x0000000400047310 */ /* 0x000e240000201800 */
[----:B0-----:R-:W-:Y:S01]  /*bd80*/  STG.E.128 desc[UR36][R16.64], R4 ;  /* 0x0000000410007986 */ /* 0x001fe2000c101d24 */
[----:B------:R-:W-:Y:S05]  /*bd90*/  EXIT ;  /* 0x000000000000794d */ /* 0x000fea0003800000 */
.L_x_922:
[----:B------:R-:W-:-:S09]  /*bda0*/  UISETP.NE.AND UP0, UPT, UR4, 0xf, UPT ;  /* 0x0000000f0400788c */ /* 0x000fd2000bf05270 */
[----:B------:R-:W-:Y:S05]  /*bdb0*/  BRA.U !UP0, `(.L_x_924) ;  /* 0x0000000108e07547 */ /* 0x000fea000b800000 */
[----:B------:R-:W-:-:S09]  /*bdc0*/  UISETP.NE.AND UP0, UPT, UR4, 0x17, UPT ;  /* 0x000000170400788c */ /* 0x000fd2000bf05270 */
[----:B------:R-:W-:Y:S05]  /*bdd0*/  BRA.U !UP0, `(.L_x_925) ;  /* 0x00000001088c7547 */ /* 0x000fea000b800000 */
[----:B------:R-:W-:-:S09]  /*bde0*/  UISETP.NE.AND UP0, UPT, UR4, 0x18, UPT ;  /* 0x000000180400788c */ /* 0x000fd2000bf05270 */
[----:B------:R-:W-:Y:S05]  /*bdf0*/  BRA.U !UP0, `(.L_x_926) ;  /* 0x0000000108447547 */ /* 0x000fea000b800000 */
.L_x_903:
        /* <DEDUP_REMOVED lines=16> */
.L_x_927:
[----:B------:R-:W-:Y:S05]  /*bf00*/  EXIT ;  /* 0x000000000000794d */ /* 0x000fea0003800000 */
.L_x_926:
        /* <DEDUP_REMOVED lines=12> */
.L_x_929:
[----:B------:R-:W-:Y:S05]  /*bfd0*/  BSYNC.RECONVERGENT B0 ;  /* 0x0000000000007941 */ /* 0x000fea0003800200 */
.L_x_928:
[----:B------:R-:W-:-:S05]  /*bfe0*/  LOP3.LUT R3, R0, 0x80, R5, 0xf8, !PT ;  /* 0x0000008000037812 */ /* 0x000fca00078ef805 */
[----:B------:R-:W-:Y:S01]  /*bff0*/  STG.E.U8 desc[UR36][R16.64], R3 ;  /* 0x0000000310007986 */ /* 0x000fe2000c101124 */
[----:B------:R-:W-:Y:S05]  /*c000*/  EXIT ;  /* 0x000000000000794d */ /* 0x000fea0003800000 */
.L_x_925:
        /* <DEDUP_REMOVED lines=11> */
.L_x_931:
[----:B------:R-:W-:Y:S01]  /*c0c0*/  HFMA2 R0, -RZ, RZ, 0, 7.569789886474609375e-06 ;  /* 0x0000007fff007431 */ /* 0x000fe200000001ff */
[----:B------:R-:W-:-:S04]  /*c0d0*/  ISETP.GT.U32.AND P0, PT, R4, 0x7f800000, PT ;  /* 0x7f8000000400780c */ /* 0x000fc80003f04070 */
[----:B------:R-:W-:-:S09]  /*c0e0*/  SEL R0, R0, 0x7c, P0 ;  /* 0x0000007c00007807 */ /* 0x000fd20000000000 */
.L_x_932:
[----:B------:R-:W-:Y:S05]  /*c0f0*/  BSYNC.RECONVERGENT B0 ;  /* 0x0000000000007941 */ /* 0x000fea0003800200 */
.L_x_930:
[----:B------:R-:W-:-:S04]  /*c100*/  SHF.R.U32.HI R3, RZ, 0x18, R2 ;  /* 0x00000018ff037819 */ /* 0x000fc80000011602 */
[----:B------:R-:W-:-:S05]  /*c110*/  LOP3.LUT R3, R0, 0x80, R3, 0xf8, !PT ;  /* 0x0000008000037812 */ /* 0x000fca00078ef803 */
[----:B------:R-:W-:Y:S01]  /*c120*/  STG.E.U8 desc[UR36][R16.64], R3 ;  /* 0x0000000310007986 */ /* 0x000fe2000c101124 */
[----:B------:R-:W-:Y:S05]  /*c130*/  EXIT ;  /* 0x000000000000794d */ /* 0x000fea0003800000 */
.L_x_924:
[----:B------:R-:W-:-:S05]  /*c140*/  F2FP.BF16.F32.PACK_AB R2, RZ, R2 ;  /* 0x00000002ff02723e */ /* 0x000fca00000010ff */
[----:B------:R-:W-:Y:S01]  /*c150*/  STG.E.U16 desc[UR36][R16.64], R2 ;  /* 0x0000000210007986 */ /* 0x000fe2000c101524 */
[----:B------:R-:W-:Y:S05]  /*c160*/  EXIT ;  /* 0x000000000000794d */ /* 0x000fea0003800000 */
.L_x_933:
        /* <DEDUP_REMOVED lines=9> */
.L_x_1893:


//--------------------- .text._ZN2at6native27unrolled_elementwise_kernelIZZZNS0_46_GLOBAL__N__5fd40885_13_AmpKernels_cu_3810c27339_amp_non_finite_check_and_unscale_cuda_ERNS_6TensorES4_RKS3_ENKUlvE_clEvENKUlvE0_clEvEUlfE_St5arrayIPcLm2EELi4E23TrivialOffsetCalculatorILi1EjESE_NS0_6memory12LoadWithCastILi1EEENSF_13StoreWithCastILi1EEEEEviT_T0_T2_T3_T4_T5_ --------------------------
	.section	.text._ZN2at6native27unrolled_elementwise_kernelIZZZNS0_46_GLOBAL__N__5fd40885_13_AmpKernels_cu_3810c27339_amp_non_finite_check_and_unscale_cuda_ERNS_6TensorES4_RKS3_ENKUlvE_clEvENKUlvE0_clEvEUlfE_St5arrayIPcLm2EELi4E23TrivialOffsetCalculatorILi1EjESE_NS0_6memory12LoadWithCastILi1EEENSF_13StoreWithCastILi1EEEEEviT_T0_T2_T3_T4_T5_,"ax",@progbits
	.align	128
        .global         _ZN2at6native27unrolled_elementwise_kernelIZZZNS0_46_GLOBAL__N__5fd40885_13_AmpKernels_cu_3810c27339_amp_non_finite_check_and_unscale_cuda_ERNS_6TensorES4_RKS3_ENKUlvE_clEvENKUlvE0_clEvEUlfE_St5arrayIPcLm2EELi4E23TrivialOffsetCalculatorILi1EjESE_NS0_6memory12LoadWithCastILi1EEENSF_13StoreWithCastILi1EEEEEviT_T0_T2_T3_T4_T5_
        .type           _ZN2at6native27unrolled_elementwise_kernelIZZZNS0_46_GLOBAL__N__5fd40885_13_AmpKernels_cu_3810c27339_amp_non_finite_check_and_unscale_cuda_ERNS_6TensorES4_RKS3_ENKUlvE_clEvENKUlvE0_clEvEUlfE_St5arrayIPcLm2EELi4E23TrivialOffsetCalculatorILi1EjESE_NS0_6memory12LoadWithCastILi1EEENSF_13StoreWithCastILi1EEEEEviT_T0_T2_T3_T4_T5_,@function
        .size           _ZN2at6native27unrolled_elementwise_kernelIZZZNS0_46_GLOBAL__N__5fd40885_13_AmpKernels_cu_3810c27339_amp_non_finite_check_and_unscale_cuda_ERNS_6TensorES4_RKS3_ENKUlvE_clEvENKUlvE0_clEvEUlfE_St5arrayIPcLm2EELi4E23TrivialOffsetCalculatorILi1EjESE_NS0_6memory12LoadWithCastILi1EEENSF_13StoreWithCastILi1EEEEEviT_T0_T2_T3_T4_T5_,(.L_x_1894 - _ZN2at6native27unrolled_elementwise_kernelIZZZNS0_46_GLOBAL__N__5fd40885_13_AmpKernels_cu_3810c27339_amp_non_finite_check_and_unscale_cuda_ERNS_6TensorES4_RKS3_ENKUlvE_clEvENKUlvE0_clEvEUlfE_St5arrayIPcLm2EELi4E23TrivialOffsetCalculatorILi1EjESE_NS0_6memory12LoadWithCastILi1EEENSF_13StoreWithCastILi1EEEEEviT_T0_T2_T3_T4_T5_)
        .other          _ZN2at6native27unrolled_elementwise_kernelIZZZNS0_46_GLOBAL__N__5fd40885_13_AmpKernels_cu_3810c27339_amp_non_finite_check_and_unscale_cuda_ERNS_6TensorES4_RKS3_ENKUlvE_clEvENKUlvE0_clEvEUlfE_St5arrayIPcLm2EELi4E23TrivialOffsetCalculatorILi1EjESE_NS0_6memory12LoadWithCastILi1EEENSF_13StoreWithCastILi1EEEEEviT_T0_T2_T3_T4_T5_,@"STO_CUDA_ENTRY STV_DEFAULT"
_ZN2at6native27unrolled_elementwise_kernelIZZZNS0_46_GLOBAL__N__5fd40885_13_AmpKernels_cu_3810c27339_amp_non_finite_check_and_unscale_cuda_ERNS_6TensorES4_RKS3_ENKUlvE_clEvENKUlvE0_clEvEUlfE_St5arrayIPcLm2EELi4E23TrivialOffsetCalculatorILi1EjESE_NS0_6memory12LoadWithCastILi1EEENSF_13StoreWithCastILi1EEEEEviT_T0_T2_T3_T4_T5_:
.text._ZN2at6native27unrolled_elementwise_kernelIZZZNS0_46_GLOBAL__N__5fd40885_13_AmpKernels_cu_3810c27339_amp_non_finite_check_and_unscale_cuda_ERNS_6TensorES4_RKS3_ENKUlvE_clEvENKUlvE0_clEvEUlfE_St5arrayIPcLm2EELi4E23TrivialOffsetCalculatorILi1EjESE_NS0_6memory12LoadWithCastILi1EEENSF_13StoreWithCastILi1EEEEEviT_T0_T2_T3_T4_T5_:
[----:B------:R-:W0:Y:S01]  /*0000*/  LDC R1, c[0x0][0x37c] ;  /* 0x0000df00ff017b82 */ /* 0x000e220000000800 */
[----:B------:R-:W1:Y:S07]  /*0010*/  S2R R2, SR_CTAID.X ;  /* 0x0000000000027919 */ /* 0x000e6e0000002500 */
[----:B------:R-:W1:Y:S01]  /*0020*/  LDC R17, c[0x0][0x380] ;  /* 0x0000e000ff117b82 */ /* 0x000e620000000800 */
[----:B------:R-:W2:Y:S01]  /*0030*/  LDCU.64 UR36, c[0x0][0x358] ;  /* 0x00006b00ff2477ac */ /* 0x000ea20008000a00 */
[----:B------:R-:W-:Y:S01]  /*0040*/  BSSY.RECONVERGENT B7, `(.L_x_934) ;  /* 0x00000f4000077945 */ /* 0x000fe20003800200 */
[----:B------:R-:W3:Y:S01]  /*0050*/  S2R R16, SR_TID.X ;  /* 0x0000000000107919 */ /* 0x000ee20000002100 */
[----:B------:R-:W-:Y:S01]  /*0060*/  IMAD.MOV.U32 R18, RZ, RZ, RZ ;  /* 0x000000ffff127224 */ /* 0x000fe200078e00ff */
        /* <DEDUP_REMOVED lines=8> */
[----:B------:R-:W-:Y:S01]  /*00f0*/  BSSY.RECONVERGENT B6, `(.L_x_936) ;  /* 0x00000e7000067945 */ /* 0x000fe20003800200 */
        /* <DEDUP_REMOVED lines=17> */
.L_x_940:
[----:B------:R-:W2:Y:S02]  /*0210*/  LDG.E.U8 R4, desc[UR36][R4.64] ;  /* 0x0000002404047981 */ /* 0x000ea4000c1e1100 */
[----:B--2---:R-:W-:Y:S01]  /*0220*/  I2FP.F32.U32 R18, R4 ;  /* 0x0000000400127245 */ /* 0x004fe20000201000 */
[----:B------:R-:W-:Y:S06]  /*0230*/  BRA `(.L_x_942) ;  /* 0x0000000c00487947 */ /* 0x000fec0003800000 */
.L_x_939:
[----:B------:R-:W-:-:S09]  /*0240*/  UISETP.NE.AND UP0, UPT, UR4, 0x2, UPT ;  /* 0x000000020400788c */ /* 0x000fd2000bf05270 */
[----:B------:R-:W-:Y:S05]  /*0250*/  BRA.U !UP0, `(.L_x_943) ;  /* 0x0000000108287547 */ /* 0x000fea000b800000 */
[----:B------:R-:W-:-:S09]  /*0260*/  UISETP.NE.AND UP0, UPT, UR4, 0x3, UPT ;  /* 0x000000030400788c */ /* 0x000fd2000bf05270 */
[----:B------:R-:W-:Y:S05]  /*0270*/  BRA.U !UP0, `(.L_x_944) ;  /* 0x0000000108147547 */ /* 0x000fea000b800000 */
[----:B------:R-:W-:-:S09]  /*0280*/  UISETP.NE.AND UP0, UPT, UR4, 0x4, UPT ;  /* 0x000000040400788c */ /* 0x000fd2000bf05270 */
[----:B------:R-:W-:Y:S05]  /*0290*/  BRA.U UP0, `(.L_x_941) ;  /* 0x0000000900b47547 */ /* 0x000fea000b800000 */
[----:B------:R-:W2:Y:S02]  /*02a0*/  LDG.E.64 R4, desc[UR36][R4.64] ;  /* 0x0000002404047981 */ /* 0x000ea4000c1e1b00 */
[----:B--2---:R0:W1:Y:S02]  /*02b0*/  I2F.S64 R18, R4 ;  /* 0x0000000400127312 */ /* 0x0040640000301400 */
[----:B01----:R-:W-:Y:S05]  /*02c0*/  BRA `(.L_x_942) ;  /* 0x0000000c00247947 */ /* 0x003fea0003800000 */
.L_x_944:
[----:B------:R-:W2:Y:S02]  /*02d0*/  LDG.E R4, desc[UR36][R4.64] ;  /* 0x0000002404047981 */ /* 0x000ea4000c1e1900 */
[----:B--2---:R-:W-:Y:S01]  /*02e0*/  I2FP.F32.S32 R18, R4 ;  /* 0x0000000400127245 */ /* 0x004fe20000201400 */
[----:B------:R-:W-:Y:S06]  /*02f0*/  BRA `(.L_x_942) ;  /* 0x0000000c00187947 */ /* 0x000fec0003800000 */
.L_x_943:
[----:B------:R-:W2:Y:S02]  /*0300*/  LDG.E.U16 R4, desc[UR36][R4.64] ;  /* 0x0000002404047981 */ /* 0x000ea4000c1e1500 */
[----:B--2---:R0:W1:Y:S01]  /*0310*/  I2F.S16 R18, R4 ;  /* 0x0000000400127306 */ /* 0x0040620000101400 */
[----:B------:R-:W-:Y:S05]  /*0320*/  BRA `(.L_x_942) ;  /* 0x0000000c000c7947 */ /* 0x000fea0003800000 */
.L_x_938:
        /* <DEDUP_REMOVED lines=8> */
.L_x_946:
[----:B------:R-:W2:Y:S02]  /*03b0*/  LDG.E.U16 R4, desc[UR36][R4.64] ;  /* 0x0000002404047981 */ /* 0x000ea4000c1e1500 */
[----:B--2---:R-:W-:Y:S01]  /*03c0*/  HADD2.F32 R18, -RZ, R4.H0_H0 ;  /* 0x20000004ff127230 */ /* 0x004fe20000004100 */
[----:B------:R-:W-:Y:S06]  /*03d0*/  BRA `(.L_x_942) ;  /* 0x0000000800e07947 */ /* 0x000fec0003800000 */
.L_x_945:
        /* <DEDUP_REMOVED lines=8> */
.L_x_948:
[----:B------:R-:W2:Y:S02]  /*0460*/  LDG.E.U16 R4, desc[UR36][R4.64] ;  /* 0x0000002404047981 */ /* 0x000ea4000c1e1500 */
[----:B--2---:R-:W-:Y:S01]  /*0470*/  HADD2.F32 R18, -RZ, R4.H0_H0 ;  /* 0x20000004ff127230 */ /* 0x004fe20000004100 */
[----:B------:R-:W-:Y:S06]  /*0480*/  BRA `(.L_x_942) ;  /* 0x0000000800b47947 */ /* 0x000fec0003800000 */
.L_x_947:
        /* <DEDUP_REMOVED lines=11> */
.L_x_937:
        /* <DEDUP_REMOVED lines=12> */
.L_x_951:
        /* <DEDUP_REMOVED lines=11> */
.L_x_950:
        /* <DEDUP_REMOVED lines=23> */
[----:B------:R-:W-:Y:S01]  /*0820*/  LOP3.LUT R18, R3, 0x80000000, R18, 0xf8, !PT ;  /* 0x8000000003127812 */ /* 0x000fe200078ef812 */
[----:B------:R-:W-:Y:S06]  /*0830*/  BRA `(.L_x_942) ;  /* 0x0000000400c87947 */ /* 0x000fec0003800000 */
.L_x_953:
[----:B------:R-:W2:Y:S02]  /*0840*/  LDG.E.U8 R4, desc[UR36][R4.64] ;  /* 0x0000002404047981 */ /* 0x000ea4000c1e1100 */
[C---:B--2---:R-:W-:Y:S02]  /*0850*/  IMAD.SHL.U32 R3, R4.reuse, 0x2000000, RZ ;  /* 0x0200000004037824 */ /* 0x044fe400078e00ff */
[----:B------:R-:W-:-:S03]  /*0860*/  IMAD.SHL.U32 R6, R4, 0x100, RZ ;  /* 0x0000010004067824 */ /* 0x000fc600078e00ff */
[----:B------:R-:W-:-:S13]  /*0870*/  ISETP.GT.U32.AND P0, PT, R3, 0x7ffffff, PT ;  /* 0x07ffffff0300780c */ /* 0x000fda0003f04070 */
[----:B------:R-:W-:Y:S02]  /*0880*/  @!P0 LOP3.LUT R0, R6, 0x7f00, RZ, 0xc0, !PT ;  /* 0x00007f0006008812 */ /* 0x000fe400078ec0ff */
[----:B------:R-:W-:Y:S02]  /*0890*/  @P0 LEA.HI R3, R3, 0x70000000, RZ, 0x1c ;  /* 0x7000000003030811 */ /* 0x000fe400078fe0ff */
[----:B------:R-:W-:Y:S02]  /*08a0*/  @!P0 LOP3.LUT R0, R0, 0x3f000000, RZ, 0xfc, !PT ;  /* 0x3f00000000008812 */ /* 0x000fe400078efcff */
[----:B------:R-:W-:-:S03]  /*08b0*/  PRMT R6, R6, 0x9910, RZ ;  /* 0x0000991006067816 */ /* 0x000fc600000000ff */
[----:B------:R-:W-:Y:S01]  /*08c0*/  @!P0 FADD.FTZ R0, R0, -0.5 ;  /* 0xbf00000000008421 */ /* 0x000fe20000010000 */
[----:B------:R-:W-:Y:S01]  /*08d0*/  @P0 FMUL.FTZ R0, R3, 1.9259299443872358531e-34 ;  /* 0x0780000003000820 */ /* 0x000fe20000410000 */
[----:B------:R-:W-:-:S05]  /*08e0*/  IMAD.MOV.U32 R3, RZ, RZ, R6 ;  /* 0x000000ffff037224 */ /* 0x000fca00078e0006 */
[----:B------:R-:W-:Y:S01]  /*08f0*/  LOP3.LUT R18, R0, 0x80000000, R3, 0xf8, !PT ;  /* 0x8000000000127812 */ /* 0x000fe200078ef803 */
[----:B------:R-:W-:Y:S06]  /*0900*/  BRA `(.L_x_942) ;  /* 0x0000000400947947 */ /* 0x000fec0003800000 */
.L_x_952:
[----:B------:R-:W2:Y:S02]  /*0910*/  LDG.E.U16 R4, desc[UR36][R4.64] ;  /* 0x0000002404047981 */ /* 0x000ea4000c1e1500 */
[----:B--2---:R-:W-:Y:S01]  /*0920*/  IMAD.U32 R18, R4, 0x10000, RZ ;  /* 0x0001000004127824 */ /* 0x004fe200078e00ff */
[----:B------:R-:W-:Y:S06]  /*0930*/  BRA `(.L_x_942) ;  /* 0x0000000400887947 */ /* 0x000fec0003800000 */
.L_x_949:
        /* <DEDUP_REMOVED lines=11> */
.L_x_956:
        /* <DEDUP_REMOVED lines=20> */
.L_x_958:
[----:B------:R-:W-:Y:S05]  /*0b30*/  BSYNC.RECONVERGENT B0 ;  /* 0x0000000000007941 */ /* 0x000fea0003800200 */
.L_x_957:
[----:B------:R-:W-:Y:S01]  /*0b40*/  IMAD.SHL.U32 R0, R0, 0x100000, RZ ;  /* 0x0010000000007824 */ /* 0x000fe200078e00ff */
[----:B------:R-:W-:-:S04]  /*0b50*/  LEA R3, R3, 0x3b800000, 0x17 ;  /* 0x3b80000003037811 */ /* 0x000fc800078eb8ff */
[----:B------:R-:W-:Y:S01]  /*0b60*/  LOP3.LUT R18, R3, R0, R7, 0xfe, !PT ;  /* 0x0000000003127212 */ /* 0x000fe200078efe07 */
[----:B------:R-:W-:Y:S06]  /*0b70*/  BRA `(.L_x_942) ;  /* 0x0000000000f87947 */ /* 0x000fec0003800000 */
.L_x_955:
        /* <DEDUP_REMOVED lines=20> */
.L_x_960:
[----:B------:R-:W-:Y:S05]  /*0cc0*/  BSYNC.RECONVERGENT B0 ;  /* 0x0000000000007941 */ /* 0x000fea0003800200 */
.L_x_959:
[----:B------:R-:W-:Y:S01]  /*0cd0*/  IMAD.SHL.U32 R0, R0, 0x200000, RZ ;  /* 0x0020000000007824 */ /* 0x000fe200078e00ff */
[----:B------:R-:W-:-:S04]  /*0ce0*/  LEA R3, R3, 0x37800000, 0x17 ;  /* 0x3780000003037811 */ /* 0x000fc800078eb8ff */
[----:B------:R-:W-:Y:S01]  /*0cf0*/  LOP3.LUT R18, R3, R0, R7, 0xfe, !PT ;  /* 0x0000000003127212 */ /* 0x000fe200078efe07 */
[----:B------:R-:W-:Y:S06]  /*0d00*/  BRA `(.L_x_942) ;  /* 0x0000000000947947 */ /* 0x000fec0003800000 */
.L_x_954:
[----:B------:R-:W-:-:S09]  /*0d10*/  UISETP.NE.AND UP0, UPT, UR4, 0x1c, UPT ;  /* 0x0000001c0400788c */ /* 0x000fd2000bf05270 */
[----:B------:R-:W-:Y:S05]  /*0d20*/  BRA.U !UP0, `(.L_x_961) ;  /* 0x0000000108847547 */ /* 0x000fea000b800000 */
[----:B------:R-:W-:-:S09]  /*0d30*/  UISETP.NE.AND UP0, UPT, UR4, 0x1d, UPT ;  /* 0x0000001d0400788c */ /* 0x000fd2000bf05270 */
[----:B------:R-:W-:Y:S05]  /*0d40*/  BRA.U !UP0, `(.L_x_962) ;  /* 0x0000000108707547 */ /* 0x000fea000b800000 */
[----:B------:R-:W-:-:S09]  /*0d50*/  UISETP.NE.AND UP0, UPT, UR4, 0x2c, UPT ;  /* 0x0000002c0400788c */ /* 0x000fd2000bf05270 */
[----:B------:R-:W-:Y:S05]  /*0d60*/  BRA.U !UP0, `(.L_x_963) ;  /* 0x0000000108487547 */ /* 0x000fea000b800000 */
.L_x_941:
        /* <DEDUP_REMOVED lines=16> */
.L_x_964:
[----:B------:R-:W-:Y:S01]  /*0e70*/  IMAD.MOV.U32 R18, RZ, RZ, RZ ;  /* 0x000000ffff127224 */ /* 0x000fe200078e00ff */
[----:B------:R-:W-:Y:S06]  /*0e80*/  BRA `(.L_x_942) ;  /* 0x0000000000347947 */ /* 0x000fec0003800000 */
.L_x_963:
[----:B------:R-:W2:Y:S01]  /*0e90*/  LDG.E.U8 R4, desc[UR36][R4.64] ;  /* 0x0000002404047981 */ /* 0x000ea2000c1e1100 */
[----:B------:R-:W-:Y:S01]  /*0ea0*/  IMAD.MOV.U32 R18, RZ, RZ, 0x400000 ;  /* 0x00400000ff127424 */ /* 0x000fe200078e00ff */
[----:B--2---:R-:W-:-:S13]  /*0eb0*/  ISETP.NE.AND P0, PT, R4, RZ, PT ;  /* 0x000000ff0400720c */ /* 0x004fda0003f05270 */
[----:B------:R-:W-:Y:S05]  /*0ec0*/  @!P0 BRA `(.L_x_942) ;  /* 0x0000000000248947 */ /* 0x000fea0003800000 */
[----:B------:R-:W-:-:S13]  /*0ed0*/  ISETP.NE.AND P0, PT, R4, 0xff, PT ;  /* 0x000000ff0400780c */ /* 0x000fda0003f05270 */
[----:B------:R-:W-:Y:S02]  /*0ee0*/  @!P0 IMAD.MOV.U32 R18, RZ, RZ, 0x7f800001 ;  /* 0x7f800001ff128424 */ /* 0x000fe400078e00ff */
[----:B------:R-:W-:Y:S01]  /*0ef0*/  @P0 IMAD.SHL.U32 R18, R4, 0x800000, RZ ;  /* 0x0080000004120824 */ /* 0x000fe200078e00ff */
[----:B------:R-:W-:Y:S06]  /*0f00*/  BRA `(.L_x_942) ;  /* 0x0000000000147947 */ /* 0x000fec0003800000 */
.L_x_962:
[----:B------:R-:W2:Y:S02]  /*0f10*/  LDG.E.64 R4, desc[UR36][R4.64] ;  /* 0x0000002404047981 */ /* 0x000ea4000c1e1b00 */
[----:B--2---:R0:W1:Y:S02]  /*0f20*/  I2F.U64 R18, R4 ;  /* 0x0000000400127312 */ /* 0x0040640000301000 */
[----:B01----:R-:W-:Y:S05]  /*0f30*/  BRA `(.L_x_942) ;  /* 0x0000000000087947 */ /* 0x003fea0003800000 */
.L_x_961:
[----:B------:R-:W2:Y:S02]  /*0f40*/  LDG.E R4, desc[UR36][R4.64] ;  /* 0x0000002404047981 */ /* 0x000ea4000c1e1900 */
[----:B--2---:R-:W-:-:S07]  /*0f50*/  I2FP.F32.U32 R18, R4 ;  /* 0x0000000400127245 */ /* 0x004fce0000201000 */
.L_x_942:
[----:B------:R-:W-:Y:S05]  /*0f60*/  BSYNC.RECONVERGENT B6 ;  /* 0x0000000000067941 */ /* 0x000fea0003800200 */
.L_x_936:
[----:B------:R-:W-:-:S07]  /*0f70*/  VIADD R16, R19, 0x80 ;  /* 0x0000008013107836 */ /* 0x000fce0000000000 */
.L_x_935:
[----:B------:R-:W-:Y:S05]  /*0f80*/  BSYNC.RECONVERGENT B7 ;  /* 0x0000000000077941 */ /* 0x000fea0003800200 */
.L_x_934:
[----:B------:R-:W-:Y:S01]  /*0f90*/  ISETP.GE.AND P0, PT, R16, R17, PT ;  /* 0x000000111000720c */ /* 0x000fe20003f06270 */
[----:B------:R-:W-:Y:S01]  /*0fa0*/  BSSY.RECONVERGENT B7, `(.L_x_965) ;  /* 0x00000ef000077945 */ /* 0x000fe20003800200 */
[----:B------:R-:W-:-:S11]  /*0fb0*/  IMAD.MOV.U32 R22, RZ, RZ, RZ ;  /* 0x000000ffff167224 */ /* 0x000fd600078e00ff */
[----:B------:R-:W-:Y:S05]  /*0fc0*/  @P0 BRA `(.L_x_966) ;  /* 0x0000000c00b00947 */ /* 0x000fea0003800000 */
[----:B0-2-4-:R-:W0:Y:S01]  /*0fd0*/  LDC.64 R4, c[0x0][0x3a8] ;  /* 0x0000ea00ff047b82 */ /* 0x015e220000000a00 */
[----:B------:R-:W2:Y:S01]  /*0fe0*/  LDCU UR5, c[0x0][0x3b8] ;  /* 0x00007700ff0577ac */ /* 0x000ea20008000800 */
[----:B------:R-:W-:Y:S01]  /*0ff0*/  IMAD R0, R2, 0x200, R16 ;  /* 0x0000020002007824 */ /* 0x000fe200078e0210 */
[----:B------:R-:W-:Y:S01]  /*1000*/  BSSY.RECONVERGENT B6, `(.L_x_967) ;  /* 0x00000e7000067945 */ /* 0x000fe20003800200 */
[----:B------:R-:W-:-:S04]  /*1010*/  UPRMT UR4, UR38, 0x9910, URZ ;  /* 0x0000991026047896 */ /* 0x000fc800080000ff */
[----:B------:R-:W-:Y:S01]  /*1020*/  UISETP.GT.AND UP0, UPT, UR4, 0x9, UPT ;  /* 0x000000090400788c */ /* 0x000fe2000bf04270 */
[----:B--2---:R-:W-:-:S05]  /*1030*/  IMAD R3, R0, UR5, RZ ;  /* 0x0000000500037c24 */ /* 0x004fca000f8e02ff */
        /* <DEDUP_REMOVED lines=14> */
.L_x_971:
[----:B------:R-:W2:Y:S02]  /*1120*/  LDG.E.U8 R4, desc[UR36][R4.64] ;  /* 0x0000002404047981 */ /* 0x000ea4000c1e1100 */
[----:B--2---:R-:W-:Y:S01]  /*1130*/  I2FP.F32.U32 R22, R4 ;  /* 0x0000000400167245 */ /* 0x004fe20000201000 */
[----:B------:R-:W-:Y:S06]  /*1140*/  BRA `(.L_x_973) ;  /* 0x0000000c00487947 */ /* 0x000fec0003800000 */
.L_x_970:
[----:B------:R-:W-:-:S09]  /*1150*/  UISETP.NE.AND UP0, UPT, UR4, 0x2, UPT ;  /* 0x000000020400788c */ /* 0x000fd2000bf05270 */
[----:B------:R-:W-:Y:S05]  /*1160*/  BRA.U !UP0, `(.L_x_974) ;  /* 0x0000000108287547 */ /* 0x000fea000b800000 */
[----:B------:R-:W-:-:S09]  /*1170*/  UISETP.NE.AND UP0, UPT, UR4, 0x3, UPT ;  /* 0x000000030400788c */ /* 0x000fd2000bf05270 */
[----:B------:R-:W-:Y:S05]  /*1180*/  BRA.U !UP0, `(.L_x_975) ;  /* 0x0000000108147547 */ /* 0x000fea000b800000 */
[----:B------:R-:W-:-:S09]  /*1190*/  UISETP.NE.AND UP0, UPT, UR4, 0x4, UPT ;  /* 0x000000040400788c */ /* 0x000fd2000bf05270 */
[----:B------:R-:W-:Y:S05]  /*11a0*/  BRA.U UP0, `(.L_x_972) ;  /* 0x0000000900d47547 */ /* 0x000fea000b800000 */
[----:B------:R-:W2:Y:S02]  /*11b0*/  LDG.E.64 R4, desc[UR36][R4.64] ;  /* 0x0000002404047981 */ /* 0x000ea4000c1e1b00 */
[----:B--2---:R0:W2:Y:S02]  /*11c0*/  I2F.S64 R22, R4 ;  /* 0x0000000400167312 */ /* 0x0040a40000301400 */
[----:B0-2---:R-:W-:Y:S05]  /*11d0*/  BRA `(.L_x_973) ;  /* 0x0000000c00247947 */ /* 0x005fea0003800000 */
.L_x_975:
[----:B------:R-:W2:Y:S02]  /*11e0*/  LDG.E R4, desc[UR36][R4.64] ;  /* 0x0000002404047981 */ /* 0x000ea4000c1e1900 */
[----:B--2---:R-:W-:Y:S01]  /*11f0*/  I2FP.F32.S32 R22, R4 ;  /* 0x0000000400167245 */ /* 0x004fe20000201400 */
[----:B------:R-:W-:Y:S06]  /*1200*/  BRA `(.L_x_973) ;  /* 0x0000000c00187947 */ /* 0x000fec0003800000 */
.L_x_974:
[----:B------:R-:W2:Y:S02]  /*1210*/  LDG.E.U16 R4, desc[UR36][R4.64] ;  /* 0x0000002404047981 */ /* 0x000ea4000c1e1500 */
[----:B--2---:R0:W2:Y:S01]  /*1220*/  I2F.S16 R22, R4 ;  /* 0x0000000400167306 */ /* 0x0040a20000101400 */
[----:B------:R-:W-:Y:S05]  /*1230*/  BRA `(.L_x_973) ;  /* 0x0000000c000c7947 */ /* 0x000fea0003800000 */
.L_x_969:
        /* <DEDUP_REMOVED lines=8> */
.L_x_977:
[----:B------:R-:W2:Y:S02]  /*12c0*/  LDG.E.U16 R4, desc[UR36][R4.64] ;  /* 0x0000002404047981 */ /* 0x000ea4000c1e1500 */
[----:B--2---:R-:W-:Y:S01]  /*12d0*/  HADD2.F32 R22, -RZ, R4.H0_H0 ;  /* 0x20000004ff167230 */ /* 0x004fe20000004100 */
[----:B------:R-:W-:Y:S06]  /*12e0*/  BRA `(.L_x_973) ;  /* 0x0000000800e07947 */ /* 0x000fec0003800000 */
.L_x_976:
        /* <DEDUP_REMOVED lines=8> */
.L_x_979:
[----:B------:R-:W2:Y:S02]  /*1370*/  LDG.E.U16 R4, desc[UR36][R4.64] ;  /* 0x0000002404047981 */ /* 0x000ea4000c1e1500 */
[----:B--2---:R-:W-:Y:S01]  /*1380*/  HADD2.F32 R22, -RZ, R4.H0_H0 ;  /* 0x20000004ff167230 */ /* 0x004fe20000004100 */
[----:B------:R-:W-:Y:S06]  /*1390*/  BRA `(.L_x_973) ;  /* 0x0000000800b47947 */ /* 0x000fec0003800000 */
.L_x_978:
        /* <DEDUP_REMOVED lines=11> */
.L_x_968:
        /* <DEDUP_REMOVED lines=12> */
.L_x_982:
        /* <DEDUP_REMOVED lines=11> */
.L_x_981:
        /* <DEDUP_REMOVED lines=25> */
.L_x_984:
[----:B------:R-:W2:Y:S02]  /*1750*/  LDG.E.U8 R4, desc[UR36][R4.64] ;  /* 0x0000002404047981 */ /* 0x000ea4000c1e1100 */
[C---:B--2---:R-:W-:Y:S02]  /*1760*/  IMAD.SHL.U32 R0, R4.reuse, 0x2000000, RZ ;  /* 0x0200000004007824 */ /* 0x044fe400078e00ff */
[----:B------:R-:W-:-:S03]  /*1770*/  IMAD.SHL.U32 R6, R4, 0x100, RZ ;  /* 0x0000010004067824 */ /* 0x000fc600078e00ff */
[----:B------:R-:W-:-:S13]  /*1780*/  ISETP.GE.U32.AND P0, PT, R0, 0x8000000, PT ;  /* 0x080000000000780c */ /* 0x000fda0003f06070 */
[----:B------:R-:W-:Y:S02]  /*1790*/  @!P0 LOP3.LUT R3, R6, 0x7f00, RZ, 0xc0, !PT ;  /* 0x00007f0006038812 */ /* 0x000fe400078ec0ff */
[----:B------:R-:W-:Y:S02]  /*17a0*/  @P0 LEA.HI R0, R0, 0x70000000, RZ, 0x1c ;  /* 0x7000000000000811 */ /* 0x000fe400078fe0ff */
[----:B------:R-:W-:Y:S02]  /*17b0*/  @!P0 LOP3.LUT R3, R3, 0x3f000000, RZ, 0xfc, !PT ;  /* 0x3f00000003038812 */ /* 0x000fe400078efcff */
[----:B------:R-:W-:Y:S01]  /*17c0*/  PRMT R6, R6, 0x9910, RZ ;  /* 0x0000991006067816 */ /* 0x000fe200000000ff */
[----:B------:R-:W-:Y:S02]  /*17d0*/  @P0 FMUL.FTZ R0, R0, 1.9259299443872358531e-34 ;  /* 0x0780000000000820 */ /* 0x000fe40000410000 */
[----:B------:R-:W-:Y:S02]  /*17e0*/  @!P0 FADD.FTZ R0, R3, -0.5 ;  /* 0xbf00000003008421 */ /* 0x000fe40000010000 */
[----:B------:R-:W-:-:S05]  /*17f0*/  IMAD.MOV.U32 R3, RZ, RZ, R6 ;  /* 0x000000ffff037224 */ /* 0x000fca00078e0006 */
[----:B------:R-:W-:Y:S01]  /*1800*/  LOP3.LUT R22, R0, 0x80000000, R3, 0xf8, !PT ;  /* 0x8000000000167812 */ /* 0x000fe200078ef803 */
[----:B------:R-:W-:Y:S06]  /*1810*/  BRA `(.L_x_973) ;  /* 0x0000000400947947 */ /* 0x000fec0003800000 */
.L_x_983:
[----:B------:R-:W2:Y:S02]  /*1820*/  LDG.E.U16 R4, desc[UR36][R4.64] ;  /* 0x0000002404047981 */ /* 0x000ea4000c1e1500 */
[----:B--2---:R-:W-:Y:S01]  /*1830*/  IMAD.U32 R22, R4, 0x10000, RZ ;  /* 0x0001000004167824 */ /* 0x004fe200078e00ff */
[----:B------:R-:W-:Y:S06]  /*1840*/  BRA `(.L_x_973) ;  /* 0x0000000400887947 */ /* 0x000fec0003800000 */
.L_x_980:
        /* <DEDUP_REMOVED lines=11> */
.L_x_987:
        /* <DEDUP_REMOVED lines=20> */
.L_x_989:
[----:B------:R-:W-:Y:S05]  /*1a40*/  BSYNC.RECONVERGENT B0 ;  /* 0x0000000000007941 */ /* 0x000fea0003800200 */
.L_x_988:
[----:B------:R-:W-:Y:S01]  /*1a50*/  IMAD.SHL.U32 R0, R0, 0x100000, RZ ;  /* 0x0010000000007824 */ /* 0x000fe200078e00ff */
[----:B------:R-:W-:-:S04]  /*1a60*/  LEA R3, R3, 0x3b800000, 0x17 ;  /* 0x3b80000003037811 */ /* 0x000fc800078eb8ff */
[----:B------:R-:W-:Y:S01]  /*1a70*/  LOP3.LUT R22, R3, R0, R7, 0xfe, !PT ;  /* 0x0000000003167212 */ /* 0x000fe200078efe07 */
[----:B------:R-:W-:Y:S06]  /*1a80*/  BRA `(.L_x_973) ;  /* 0x0000000000f87947 */ /* 0x000fec0003800000 */
.L_x_986:
        /* <DEDUP_REMOVED lines=20> */
.L_x_991:
[----:B------:R-:W-:Y:S05]  /*1bd0*/  BSYNC.RECONVERGENT B0 ;  /* 0x0000000000007941 */ /* 0x000fea0003800200 */
.L_x_990:
[----:B------:R-:W-:Y:S01]  /*1be0*/  IMAD.SHL.U32 R0, R0, 0x200000, RZ ;  /* 0x0020000000007824 */ /* 0x000fe200078e00ff */
[----:B------:R-:W-:-:S04]  /*1bf0*/  LEA R3, R3, 0x37800000, 0x17 ;  /* 0x3780000003037811 */ /* 0x000fc800078eb8ff */
[----:B------:R-:W-:Y:S01]  /*1c00*/  LOP3.LUT R22, R3, R0, R7, 0xfe, !PT ;  /* 0x0000000003167212 */ /* 0x000fe200078efe07 */
[----:B------:R-:W-:Y:S06]  /*1c10*/  BRA `(.L_x_973) ;  /* 0x0000000000947947 */ /* 0x000fec0003800000 */
.L_x_985:
        /* <DEDUP_REMOVED lines=14> */
.L_x_972:
[----:B------:R-:W-:Y:S01]  /*1d00*/  MOV R14, 0x120 ;  /* 0x00000120000e7802 */ /* 0x000fe20000000f00 */
[----:B------:R-:W0:Y:S01]  /*1d10*/  LDCU.64 UR4, c[0x4][0x110] ;  /* 0x01002200ff0477ac */ /* 0x000e220008000a00 */
[----:B------:R-:W-:Y:S02]  /*1d20*/  IMAD.MOV.U32 R8, RZ, RZ, 0x4e ;  /* 0x0000004eff087424 */ /* 0x000fe400078e00ff */
[----:B------:R-:W-:Y:S01]  /*1d30*/  IMAD.MOV.U32 R12, RZ, RZ, 0x1 ;  /* 0x00000001ff0c7424 */ /* 0x000fe200078e00ff */
[----:B------:R-:W2:Y:S01]  /*1d40*/  LDCU.64 UR6, c[0x4][0x118] ;  /* 0x01002300ff0677ac */ /* 0x000ea20008000a00 */
[----:B------:R-:W4:Y:S01]  /*1d50*/  LDC.64 R14, c[0x4][R14] ;  /* 0x010000000e0e7b82 */ /* 0x000f220000000a00 */
[----:B------:R-:W-:Y:S01]  /*1d60*/  IMAD.MOV.U32 R13, RZ, RZ, RZ ;  /* 0x000000ffff0d7224 */ /* 0x000fe200078e00ff */
[----:B------:R-:W1:Y:S01]  /*1d70*/  LDCU.64 UR8, c[0x4][0x10] ;  /* 0x01000200ff0877ac */ /* 0x000e620008000a00 */
[----:B0-----:R-:W-:Y:S02]  /*1d80*/  IMAD.U32 R4, RZ, RZ, UR4 ;  /* 0x00000004ff047e24 */ /* 0x001fe4000f8e00ff */
[----:B------:R-:W-:-:S02]  /*1d90*/  IMAD.U32 R5, RZ, RZ, UR5 ;  /* 0x00000005ff057e24 */ /* 0x000fc4000f8e00ff */
[----:B--2---:R-:W-:Y:S02]  /*1da0*/  IMAD.U32 R6, RZ, RZ, UR6 ;  /* 0x00000006ff067e24 */ /* 0x004fe4000f8e00ff */
[----:B------:R-:W-:Y:S02]  /*1db0*/  IMAD.U32 R7, RZ, RZ, UR7 ;  /* 0x00000007ff077e24 */ /* 0x000fe4000f8e00ff */
[----:B-1----:R-:W-:Y:S02]  /*1dc0*/  IMAD.U32 R10, RZ, RZ, UR8 ;  /* 0x00000008ff0a7e24 */ /* 0x002fe4000f8e00ff */
[----:B------:R-:W-:-:S07]  /*1dd0*/  IMAD.U32 R11, RZ, RZ, UR9 ;  /* 0x00000009ff0b7e24 */ /* 0x000fce000f8e00ff */
[----:B------:R-:W-:-:S07]  /*1de0*/  LEPC R20, `(.L_x_994) ;  /* 0x000000001014794e */ /* 0x000fce0000000000 */
[----:B---345:R-:W-:Y:S05]  /*1df0*/  CALL.ABS.NOINC R14 ;  /* 0x000000000e007343 */ /* 0x038fea0003c00000 */
.L_x_994:
[----:B------:R-:W-:Y:S01]  /*1e00*/  IMAD.MOV.U32 R22, RZ, RZ, RZ ;  /* 0x000000ffff167224 */ /* 0x000fe200078e00ff */
[----:B------:R-:W-:Y:S06]  /*1e10*/  BRA `(.L_x_973) ;  /* 0x0000000000147947 */ /* 0x000fec0003800000 */
.L_x_993:
[----:B------:R-:W2:Y:S02]  /*1e20*/  LDG.E.64 R4, desc[UR36][R4.64] ;  /* 0x0000002404047981 */ /* 0x000ea4000c1e1b00 */
[----:B--2---:R0:W2:Y:S02]  /*1e30*/  I2F.U64 R22, R4 ;  /* 0x0000000400167312 */ /* 0x0040a40000301000 */
[----:B0-2---:R-:W-:Y:S05]  /*1e40*/  BRA `(.L_x_973) ;  /* 0x0000000000087947 */ /* 0x005fea0003800000 */
.L_x_992:
[----:B------:R-:W2:Y:S02]  /*1e50*/  LDG.E R4, desc[UR36][R4.64] ;  /* 0x0000002404047981 */ /* 0x000ea4000c1e1900 */
[----:B--2---:R-:W-:-:S07]  /*1e60*/  I2FP.F32.U32 R22, R4 ;  /* 0x0000000400167245 */ /* 0x004fce0000201000 */
.L_x_973:
[----:B------:R-:W-:Y:S05]  /*1e70*/  BSYNC.RECONVERGENT B6 ;  /* 0x0000000000067941 */ /* 0x000fea0003800200 */
.L_x_967:
[----:B------:R-:W-:-:S07]  /*1e80*/  VIADD R16, R16, 0x80 ;  /* 0x0000008010107836 */ /* 0x000fce0000000000 */
.L_x_966:
[----:B------:R-:W-:Y:S05]  /*1e90*/  BSYNC.RECONVERGENT B7 ;  /* 0x0000000000077941 */ /* 0x000fea0003800200 */
.L_x_965:
        /* <DEDUP_REMOVED lines=25> */
.L_x_1001:
[----:B------:R-:W2:Y:S02]  /*2030*/  LDG.E.U8 R4, desc[UR36][R4.64] ;  /* 0x0000002404047981 */ /* 0x000ea4000c1e1100 */
[----:B--2---:R-:W-:Y:S01]  /*2040*/  I2FP.F32.U32 R24, R4 ;  /* 0x0000000400187245 */ /* 0x004fe20000201000 */
[----:B------:R-:W-:Y:S06]  /*2050*/  BRA `(.L_x_1003) ;  /* 0x0000000c00487947 */ /* 0x000fec0003800000 */
.L_x_1000:
        /* <DEDUP_REMOVED lines=9> */
.L_x_1005:
[----:B------:R-:W2:Y:S02]  /*20f0*/  LDG.E R4, desc[UR36][R4.64] ;  /* 0x0000002404047981 */ /* 0x000ea4000c1e1900 */
[----:B--2---:R-:W-:Y:S01]  /*2100*/  I2FP.F32.S32 R24, R4 ;  /* 0x0000000400187245 */ /* 0x004fe20000201400 */
[----:B------:R-:W-:Y:S06]  /*2110*/  BRA `(.L_x_1003) ;  /* 0x0000000c00187947 */ /* 0x000fec0003800000 */
.L_x_1004:
[----:B------:R-:W2:Y:S02]  /*2120*/  LDG.E.U16 R4, desc[UR36][R4.64] ;  /* 0x0000002404047981 */ /* 0x000ea4000c1e1500 */
[----:B--2---:R0:W2:Y:S01]  /*2130*/  I2F.S16 R24, R4 ;  /* 0x0000000400187306 */ /* 0x0040a20000101400 */
[----:B------:R-:W-:Y:S05]  /*2140*/  BRA `(.L_x_1003) ;  /* 0x0000000c000c7947 */ /* 0x000fea0003800000 */
.L_x_999:
        /* <DEDUP_REMOVED lines=8> */
.L_x_1007:
[----:B------:R-:W2:Y:S02]  /*21d0*/  LDG.E.U16 R4, desc[UR36][R4.64] ;  /* 0x0000002404047981 */ /* 0x000ea4000c1e1500 */
[----:B--2---:R-:W-:Y:S01]  /*21e0*/  HADD2.F32 R24, -RZ, R4.H0_H0 ;  /* 0x20000004ff187230 */ /* 0x004fe20000004100 */
[----:B------:R-:W-:Y:S06]  /*21f0*/  BRA `(.L_x_1003) ;  /* 0x0000000800e07947 */ /* 0x000fec0003800000 */
.L_x_1006:
        /* <DEDUP_REMOVED lines=8> */
.L_x_1009:
[----:B------:R-:W2:Y:S02]  /*2280*/  LDG.E.U16 R4, desc[UR36][R4.64] ;  /* 0x0000002404047981 */ /* 0x000ea4000c1e1500 */
[----:B--2---:R-:W-:Y:S01]  /*2290*/  HADD2.F32 R24, -RZ, R4.H0_H0 ;  /* 0x20000004ff187230 */ /* 0x004fe20000004100 */
[----:B------:R-:W-:Y:S06]  /*22a0*/  BRA `(.L_x_1003) ;  /* 0x0000000800b47947 */ /* 0x000fec0003800000 */
.L_x_1008:
        /* <DEDUP_REMOVED lines=11> */
.L_x_998:
        /* <DEDUP_REMOVED lines=12> */
.L_x_1012:
        /* <DEDUP_REMOVED lines=11> */
.L_x_1011:
        /* <DEDUP_REMOVED lines=25> */
.L_x_1014:
        /* <DEDUP_REMOVED lines=13> */
.L_x_1013:
[----:B------:R-:W2:Y:S02]  /*2730*/  LDG.E.U16 R4, desc[UR36][R4.64] ;  /* 0x0000002404047981 */ /* 0x000ea4000c1e1500 */
[----:B--2---:R-:W-:Y:S01]  /*2740*/  IMAD.U32 R24, R4, 0x10000, RZ ;  /* 0x0001000004187824 */ /* 0x004fe200078e00ff */
[----:B------:R-:W-:Y:S06]  /*2750*/  BRA `(.L_x_1003) ;  /* 0x0000000400887947 */ /* 0x000fec0003800000 */
.L_x_1010:
        /* <DEDUP_REMOVED lines=11> */
.L_x_1017:
        /* <DEDUP_REMOVED lines=20> */
.L_x_1019:
[----:B------:R-:W-:Y:S05]  /*2950*/  BSYNC.RECONVERGENT B0 ;  /* 0x0000000000007941 */ /* 0x000fea0003800200 */
.L_x_1018:
[----:B------:R-:W-:Y:S01]  /*2960*/  IMAD.SHL.U32 R0, R0, 0x100000, RZ ;  /* 0x0010000000007824 */ /* 0x000fe200078e00ff */
[----:B------:R-:W-:-:S04]  /*2970*/  LEA R3, R3, 0x3b800000, 0x17 ;  /* 0x3b80000003037811 */ /* 0x000fc800078eb8ff */
[----:B------:R-:W-:Y:S01]  /*2980*/  LOP3.LUT R24, R3, R0, R7, 0xfe, !PT ;  /* 0x0000000003187212 */ /* 0x000fe200078efe07 */
[----:B------:R-:W-:Y:S06]  /*2990*/  BRA `(.L_x_1003) ;  /* 0x0000000000f87947 */ /* 0x000fec0003800000 */
.L_x_1016:
        /* <DEDUP_REMOVED lines=20> */
.L_x_1021:
[----:B------:R-:W-:Y:S05]  /*2ae0*/  BSYNC.RECONVERGENT B0 ;  /* 0x0000000000007941 */ /* 0x000fea0003800200 */
.L_x_1020:
[----:B------:R-:W-:Y:S01]  /*2af0*/  IMAD.SHL.U32 R0, R0, 0x200000, RZ ;  /* 0x0020000000007824 */ /* 0x000fe200078e00ff */
[----:B------:R-:W-:-:S04]  /*2b00*/  LEA R3, R3, 0x37800000, 0x17 ;  /* 0x3780000003037811 */ /* 0x000fc800078eb8ff */
[----:B------:R-:W-:Y:S01]  /*2b10*/  LOP3.LUT R24, R3, R0, R7, 0xfe, !PT ;  /* 0x0000000003187212 */ /* 0x000fe200078efe07 */
[----:B------:R-:W-:Y:S06]  /*2b20*/  BRA `(.L_x_1003) ;  /* 0x0000000000947947 */ /* 0x000fec0003800000 */
.L_x_1015:
        /* <DEDUP_REMOVED lines=14> */
.L_x_1002:
        /* <DEDUP_REMOVED lines=16> */
.L_x_1024:
[----:B------:R-:W-:Y:S01]  /*2d10*/  IMAD.MOV.U32 R24, RZ, RZ, RZ ;  /* 0x000000ffff187224 */ /* 0x000fe200078e00ff */
[----:B------:R-:W-:Y:S06]  /*2d20*/  BRA `(.L_x_1003) ;  /* 0x0000000000147947 */ /* 0x000fec0003800000 */
.L_x_1023:
[----:B------:R-:W2:Y:S02]  /*2d30*/  LDG.E.64 R4, desc[UR36][R4.64] ;  /* 0x0000002404047981 */ /* 0x000ea4000c1e1b00 */
[----:B--2---:R0:W2:Y:S02]  /*2d40*/  I2F.U64 R24, R4 ;  /* 0x0000000400187312 */ /* 0x0040a40000301000 */
[----:B0-2---:R-:W-:Y:S05]  /*2d50*/  BRA `(.L_x_1003) ;  /* 0x0000000000087947 */ /* 0x005fea0003800000 */
.L_x_1022:
[----:B------:R-:W2:Y:S02]  /*2d60*/  LDG.E R4, desc[UR36][R4.64] ;  /* 0x0000002404047981 */ /* 0x000ea4000c1e1900 */
[----:B--2---:R-:W-:-:S07]  /*2d70*/  I2FP.F32.U32 R24, R4 ;  /* 0x0000000400187245 */ /* 0x004fce0000201000 */
.L_x_1003:
[----:B------:R-:W-:Y:S05]  /*2d80*/  BSYNC.RECONVERGENT B6 ;  /* 0x0000000000067941 */ /* 0x000fea0003800200 */
.L_x_997:
[----:B------:R-:W-:-:S07]  /*2d90*/  VIADD R16, R16, 0x80 ;  /* 0x0000008010107836 */ /* 0x000fce0000000000 */
.L_x_996:
[----:B------:R-:W-:Y:S05]  /*2da0*/  BSYNC.RECONVERGENT B7 ;  /* 0x0000000000077941 */ /* 0x000fea0003800200 */
.L_x_995:
[----:B------:R-:W-:Y:S01]  /*2db0*/  ISETP.GE.AND P0, PT, R16, R17, PT ;  /* 0x000000111000720c */ /* 0x000fe20003f06270 */
[----:B------:R-:W-:Y:S01]  /*2dc0*/  BSSY.RECONVERGENT B6, `(.L_x_1025) ;  /* 0x00000e8000067945 */ /* 0x000fe20003800200 */
[----:B------:R-:W-:-:S11]  /*2dd0*/  IMAD.MOV.U32 R23, RZ, RZ, RZ ;  /* 0x000000ffff177224 */ /* 0x000fd600078e00ff */
[----:B------:R-:W-:Y:S05]  /*2de0*/  @P0 BRA `(.L_x_1026) ;  /* 0x0000000c00940947 */ /* 0x000fea0003800000 */
[----:B0-2-4-:R-:W0:Y:S01]  /*2df0*/  LDC.64 R4, c[0x0][0x3a8] ;  /* 0x0000ea00ff047b82 */ /* 0x015e220000000a00 */
[----:B------:R-:W2:Y:S01]  /*2e00*/  LDCU UR5, c[0x0][0x3b8] ;  /* 0x00007700ff0577ac */ /* 0x000ea20008000800 */
[----:B------:R-:W-:Y:S01]  /*2e10*/  IMAD R0, R2, 0x200, R16 ;  /* 0x0000020002007824 */ /* 0x000fe200078e0210 */
        /* <DEDUP_REMOVED lines=15> */
[----:B--2---:R0:W2:Y:S01]  /*2f10*/  I2F.S16 R23, R4 ;  /* 0x0000000400177306 */ /* 0x0040a20000101400 */
[----:B------:R-:W-:Y:S05]  /*2f20*/  BRA `(.L_x_1026) ;  /* 0x0000000c00447947 */ /* 0x000fea0003800000 */
.L_x_1030:
[----:B------:R-:W2:Y:S02]  /*2f30*/  LDG.E.U8 R4, desc[UR36][R4.64] ;  /* 0x0000002404047981 */ /* 0x000ea4000c1e1100 */
[----:B--2---:R-:W-:Y:S01]  /*2f40*/  I2FP.F32.U32 R23, R4 ;  /* 0x0000000400177245 */ /* 0x004fe20000201000 */
[----:B------:R-:W-:Y:S06]  /*2f50*/  BRA `(.L_x_1026) ;  /* 0x0000000c00387947 */ /* 0x000fec0003800000 */
.L_x_1029:
        /* <DEDUP_REMOVED lines=9> */
.L_x_1033:
[----:B------:R-:W2:Y:S02]  /*2ff0*/  LDG.E R4, desc[UR36][R4.64] ;  /* 0x0000002404047981 */ /* 0x000ea4000c1e1900 */
[----:B--2---:R-:W-:Y:S01]  /*3000*/  I2FP.F32.S32 R23, R4 ;  /* 0x0000000400177245 */ /* 0x004fe20000201400 */
[----:B------:R-:W-:Y:S06]  /*3010*/  BRA `(.L_x_1026) ;  /* 0x0000000c00087947 */ /* 0x000fec0003800000 */
.L_x_1032:
[----:B------:R-:W2:Y:S02]  /*3020*/  LDG.E.U16 R4, desc[UR36][R4.64] ;  /* 0x0000002404047981 */ /* 0x000ea4000c1e1500 */
[----:B--2---:R0:W2:Y:S01]  /*3030*/  I2F.S16 R23, R4 ;  /* 0x0000000400177306 */ /* 0x0040a20000101400 */
[----:B------:R-:W-:Y:S05]  /*3040*/  BRA `(.L_x_1026) ;  /* 0x0000000800fc7947 */ /* 0x000fea0003800000 */
.L_x_1028:
        /* <DEDUP_REMOVED lines=8> */
.L_x_1035:
[----:B------:R-:W2:Y:S02]  /*30d0*/  LDG.E.U16 R4, desc[UR36][R4.64] ;  /* 0x0000002404047981 */ /* 0x000ea4000c1e1500 */
[----:B--2---:R-:W-:Y:S01]  /*30e0*/  HADD2.F32 R23, -RZ, R4.H0_H0 ;  /* 0x20000004ff177230 */ /* 0x004fe20000004100 */
[----:B------:R-:W-:Y:S06]  /*30f0*/  BRA `(.L_x_1026) ;  /* 0x0000000800d07947 */ /* 0x000fec0003800000 */
.L_x_1034:
        /* <DEDUP_REMOVED lines=8> */
.L_x_1037:
[----:B------:R-:W2:Y:S02]  /*3180*/  LDG.E.U16 R4, desc[UR36][R4.64] ;  /* 0x0000002404047981 */ /* 0x000ea4000c1e1500 */
[----:B--2---:R-:W-:Y:S01]  /*3190*/  HADD2.F32 R23, -RZ, R4.H0_H0 ;  /* 0x20000004ff177230 */ /* 0x004fe20000004100 */
[----:B------:R-:W-:Y:S06]  /*31a0*/  BRA `(.L_x_1026) ;  /* 0x0000000800a47947 */ /* 0x000fec0003800000 */
.L_x_1036:
        /* <DEDUP_REMOVED lines=11> */
.L_x_1027:
        /* <DEDUP_REMOVED lines=12> */
.L_x_1040:
        /* <DEDUP_REMOVED lines=11> */
.L_x_1039:
        /* <DEDUP_REMOVED lines=25> */
.L_x_1042:
[----:B------:R-:W2:Y:S02]  /*3560*/  LDG.E.U8 R4, desc[UR36][R4.64] ;  /* 0x0000002404047981 */ /* 0x000ea4000c1e1100 */
[C---:B--2---:R-:W-:Y:S02]  /*3570*/  IMAD.SHL.U32 R0, R4.reuse, 0x2000000, RZ ;  /* 0x0200000004007824 */ /* 0x044fe400078e00ff */
[----:B------:R-:W-:-:S03]  /*3580*/  IMAD.SHL.U32 R6, R4, 0x100, RZ ;  /* 0x0000010004067824 */ /* 0x000fc600078e00ff */
[----:B------:R-:W-:Y:S02]  /*3590*/  ISETP.GE.U32.AND P0, PT, R0, 0x8000000, PT ;  /* 0x080000000000780c */ /* 0x000fe40003f06070 */
[----:B------:R-:W-:-:S11]  /*35a0*/  PRMT R23, R6, 0x9910, RZ ;  /* 0x0000991006177816 */ /* 0x000fd600000000ff */
[----:B------:R-:W-:Y:S02]  /*35b0*/  @!P0 LOP3.LUT R3, R6, 0x7f00, RZ, 0xc0, !PT ;  /* 0x00007f0006038812 */ /* 0x000fe400078ec0ff */
[----:B------:R-:W-:Y:S02]  /*35c0*/  @P0 LEA.HI R0, R0, 0x70000000, RZ, 0x1c ;  /* 0x7000000000000811 */ /* 0x000fe400078fe0ff */
[----:B------:R-:W-:-:S03]  /*35d0*/  @!P0 LOP3.LUT R3, R3, 0x3f000000, RZ, 0xfc, !PT ;  /* 0x3f00000003038812 */ /* 0x000fc600078efcff */
[----:B------:R-:W-:Y:S02]  /*35e0*/  @P0 FMUL.FTZ R0, R0, 1.9259299443872358531e-34 ;  /* 0x0780000000000820 */ /* 0x000fe40000410000 */
[----:B------:R-:W-:-:S05]  /*35f0*/  @!P0 FADD.FTZ R0, R3, -0.5 ;  /* 0xbf00000003008421 */ /* 0x000fca0000010000 */
[----:B------:R-:W-:Y:S01]  /*3600*/  LOP3.LUT R23, R0, 0x80000000, R23, 0xf8, !PT ;  /* 0x8000000000177812 */ /* 0x000fe200078ef817 */
[----:B------:R-:W-:Y:S06]  /*3610*/  BRA `(.L_x_1026) ;  /* 0x0000000400887947 */ /* 0x000fec0003800000 */
.L_x_1041:
[----:B------:R-:W2:Y:S02]  /*3620*/  LDG.E.U16 R4, desc[UR36][R4.64] ;  /* 0x0000002404047981 */ /* 0x000ea4000c1e1500 */
[----:B--2---:R-:W-:Y:S01]  /*3630*/  IMAD.U32 R23, R4, 0x10000, RZ ;  /* 0x0001000004177824 */ /* 0x004fe200078e00ff */
[----:B------:R-:W-:Y:S06]  /*3640*/  BRA `(.L_x_1026) ;  /* 0x00000004007c7947 */ /* 0x000fec0003800000 */
.L_x_1038:
        /* <DEDUP_REMOVED lines=11> */
.L_x_1045:
[----:B------:R-:W2:Y:S02]  /*3700*/  LDG.E.U8 R4, desc[UR36][R4.64] ;  /* 0x0000002404047981 */ /* 0x000ea4000c1e1100 */
        /* <DEDUP_REMOVED lines=18> */
.L_x_1047:
[----:B------:R-:W-:Y:S05]  /*3830*/  BSYNC.RECONVERGENT B0 ;  /* 0x0000000000007941 */ /* 0x000fea0003800200 */
.L_x_1046:
[----:B------:R-:W-:Y:S01]  /*3840*/  IMAD.SHL.U32 R0, R0, 0x100000, RZ ;  /* 0x0010000000007824 */ /* 0x000fe200078e00ff */
[----:B------:R-:W-:-:S04]  /*3850*/  LEA R3, R3, 0x3b800000, 0x17 ;  /* 0x3b80000003037811 */ /* 0x000fc800078eb8ff */
[----:B------:R-:W-:Y:S01]  /*3860*/  LOP3.LUT R23, R3, R0, R23, 0xfe, !PT ;  /* 0x0000000003177212 */ /* 0x000fe200078efe17 */
[----:B------:R-:W-:Y:S06]  /*3870*/  BRA `(.L_x_1026) ;  /* 0x0000000000f07947 */ /* 0x000fec0003800000 */
.L_x_1044:
        /* <DEDUP_REMOVED lines=19> */
.L_x_1049:
[----:B------:R-:W-:Y:S05]  /*39b0*/  BSYNC.RECONVERGENT B0 ;  /* 0x0000000000007941 */ /* 0x000fea0003800200 */
.L_x_1048:
[----:B------:R-:W-:Y:S01]  /*39c0*/  IMAD.SHL.U32 R0, R0, 0x200000, RZ ;  /* 0x0020000000007824 */ /* 0x000fe200078e00ff */
[----:B------:R-:W-:-:S04]  /*39d0*/  LEA R3, R3, 0x37800000, 0x17 ;  /* 0x3780000003037811 */ /* 0x000fc800078eb8ff */
[----:B------:R-:W-:Y:S01]  /*39e0*/  LOP3.LUT R23, R3, R0, R23, 0xfe, !PT ;  /* 0x0000000003177212 */ /* 0x000fe200078efe17 */
[----:B------:R-:W-:Y:S06]  /*39f0*/  BRA `(.L_x_1026) ;  /* 0x0000000000907947 */ /* 0x000fec0003800000 */
.L_x_1043:
        /* <DEDUP_REMOVED lines=14> */
.L_x_1031:
        /* <DEDUP_REMOVED lines=16> */
.L_x_1052:
[----:B------:R-:W-:Y:S05]  /*3be0*/  BRA `(.L_x_1026) ;  /* 0x0000000000147947 */ /* 0x000fea0003800000 */
.L_x_1051:
[----:B------:R-:W2:Y:S02]  /*3bf0*/  LDG.E.64 R4, desc[UR36][R4.64] ;  /* 0x0000002404047981 */ /* 0x000ea4000c1e1b00 */
[----:B--2---:R0:W2:Y:S02]  /*3c00*/  I2F.U64 R23, R4 ;  /* 0x0000000400177312 */ /* 0x0040a40000301000 */
[----:B0-2---:R-:W-:Y:S05]  /*3c10*/  BRA `(.L_x_1026) ;  /* 0x0000000000087947 */ /* 0x005fea0003800000 */
.L_x_1050:
[----:B------:R-:W2:Y:S02]  /*3c20*/  LDG.E R4, desc[UR36][R4.64] ;  /* 0x0000002404047981 */ /* 0x000ea4000c1e1900 */
[----:B--2---:R-:W-:-:S07]  /*3c30*/  I2FP.F32.U32 R23, R4 ;  /* 0x0000000400177245 */ /* 0x004fce0000201000 */
.L_x_1026:
[----:B------:R-:W-:Y:S05]  /*3c40*/  BSYNC.RECONVERGENT B6 ;  /* 0x0000000000067941 */ /* 0x000fea0003800200 */
.L_x_1025:
[----:B------:R-:W1:Y:S01]  /*3c50*/  LDC.U8 R16, c[0x0][0x3bc] ;  /* 0x0000ef00ff107b82 */ /* 0x000e620000000000 */
[CC--:B------:R-:W-:Y:S01]  /*3c60*/  ISETP.GE.AND P2, PT, R19.reuse, R17.reuse, PT ;  /* 0x000000111300720c */ /* 0x0c0fe20003f46270 */
[C---:B------:R-:W-:Y:S01]  /*3c70*/  VIADD R0, R19.reuse, 0x100 ;  /* 0x0000010013007836 */ /* 0x040fe20000000000 */
[----:B------:R-:W-:Y:S01]  /*3c80*/  BSSY.RECONVERGENT B0, `(.L_x_1053) ;  /* 0x0000010000007945 */ /* 0x000fe20003800200 */
[C---:B0-2-4-:R-:W-:Y:S02]  /*3c90*/  VIADD R4, R19.reuse, 0x180 ;  /* 0x0000018013047836 */ /* 0x055fe40000000000 */
[----:B------:R-:W-:Y:S01]  /*3ca0*/  VIADD R26, R19, 0x80 ;  /* 0x00000080131a7836 */ /* 0x000fe20000000000 */
[-C--:B------:R-:W-:Y:S02]  /*3cb0*/  ISETP.GE.AND P0, PT, R0, R17.reuse, PT ;  /* 0x000000110000720c */ /* 0x080fe40003f06270 */
[-C--:B------:R-:W-:Y:S02]  /*3cc0*/  ISETP.GE.AND P1, PT, R4, R17.reuse, PT ;  /* 0x000000110400720c */ /* 0x080fe40003f26270 */
[----:B------:R-:W-:-:S03]  /*3cd0*/  ISETP.GE.AND P3, PT, R26, R17, PT ;  /* 0x000000111a00720c */ /* 0x000fc60003f66270 */
[----:B------:R-:W-:Y:S10]  /*3ce0*/  @P2 BRA `(.L_x_1054) ;  /* 0x0000000000242947 */ /* 0x000ff40003800000 */
[----:B-1-3-5:R-:W-:Y:S01]  /*3cf0*/  FSETP.NE.FTZ.AND P4, PT, |R18|, +INF , PT ;  /* 0x7f8000001200780b */ /* 0x02afe20003f95200 */
[----:B------:R-:W0:-:S12]  /*3d00*/  LDC.64 R8, c[0x0][0x390] ;  /* 0x0000e400ff087b82 */ /* 0x000e180000000a00 */
[----:B------:R-:W1:Y:S01]  /*3d10*/  @!P4 LDC.64 R6, c[0x0][0x388] ;  /* 0x0000e200ff06cb82 */ /* 0x000e620000000a00 */
[----:B------:R-:W-:-:S05]  /*3d20*/  @!P4 IMAD.MOV.U32 R3, RZ, RZ, 0x3f800000 ;  /* 0x3f800000ff03c424 */ /* 0x000fca00078e00ff */
[----:B-1----:R2:W-:Y:S04]  /*3d30*/  @!P4 STG.E desc[UR36][R6.64], R3 ;  /* 0x000000030600c986 */ /* 0x0025e8000c101924 */
[----:B0-----:R-:W3:Y:S02]  /*3d40*/  LDG.E R9, desc[UR36][R8.64] ;  /* 0x0000002408097981 */ /* 0x001ee4000c1e1900 */
[----:B---3--:R-:W-:-:S13]  /*3d50*/  FSETP.NEU.FTZ.AND P4, PT, R9, 1, PT ;  /* 0x3f8000000900780b */ /* 0x008fda0003f9d000 */
[----:B------:R-:W-:-:S04]  /*3d60*/  @P4 FMUL.FTZ R18, R9, R18 ;  /* 0x0000001209124220 */ /* 0x000fc80000410000 */
[----:B--2---:R-:W-:-:S07]  /*3d70*/  IMAD.MOV.U32 R4, RZ, RZ, R18 ;  /* 0x000000ffff047224 */ /* 0x004fce00078e0012 */
.L_x_1054:
[----:B------:R-:W-:Y:S05]  /*3d80*/  BSYNC.RECONVERGENT B0 ;  /* 0x0000000000007941 */ /* 0x000fea0003800200 */
.L_x_1053:
[----:B------:R-:W-:Y:S04]  /*3d90*/  BSSY.RECONVERGENT B0, `(.L_x_1055) ;  /* 0x000000a000007945 */ /* 0x000fe80003800200 */
[----:B------:R-:W-:Y:S05]  /*3da0*/  @P3 BRA `(.L_x_1056) ;  /* 0x0000000000203947 */ /* 0x000fea0003800000 */
[----:B-----5:R-:W-:Y:S01]  /*3db0*/  FSETP.NE.FTZ.AND P3, PT, |R22|, +INF , PT ;  /* 0x7f8000001600780b */ /* 0x020fe20003f75200 */
[----:B------:R-:W0:-:S12]  /*3dc0*/  LDC.64 R8, c[0x0][0x390] ;  /* 0x0000e400ff087b82 */ /* 0x000e180000000a00 */
[----:B------:R-:W2:Y:S01]  /*3dd0*/  @!P3 LDC.64 R6, c[0x0][0x388] ;  /* 0x0000e200ff06bb82 */ /* 0x000ea20000000a00 */
[----:B------:R-:W-:-:S05]  /*3de0*/  @!P3 IMAD.MOV.U32 R3, RZ, RZ, 0x3f800000 ;  /* 0x3f800000ff03b424 */ /* 0x000fca00078e00ff */
[----:B--2---:R2:W-:Y:S04]  /*3df0*/  @!P3 STG.E desc[UR36][R6.64], R3 ;  /* 0x000000030600b986 */ /* 0x0045e8000c101924 */
[----:B0-----:R-:W4:Y:S02]  /*3e00*/  LDG.E R9, desc[UR36][R8.64] ;  /* 0x0000002408097981 */ /* 0x001f24000c1e1900 */
[----:B----4-:R-:W-:-:S13]  /*3e10*/  FSETP.NEU.FTZ.AND P3, PT, R9, 1, PT ;  /* 0x3f8000000900780b */ /* 0x010fda0003f7d000 */
[----:B--2---:R-:W-:-:S07]  /*3e20*/  @P3 FMUL.FTZ R22, R9, R22 ;  /* 0x0000001609163220 */ /* 0x004fce0000410000 */
.L_x_1056:
[----:B------:R-:W-:Y:S05]  /*3e30*/  BSYNC.RECONVERGENT B0 ;  /* 0x0000000000007941 */ /* 0x000fea0003800200 */
.L_x_1055:
        /* <DEDUP_REMOVED lines=10> */
.L_x_1058:
[----:B------:R-:W-:Y:S05]  /*3ee0*/  BSYNC.RECONVERGENT B0 ;  /* 0x0000000000007941 */ /* 0x000fea0003800200 */
.L_x_1057:
        /* <DEDUP_REMOVED lines=9> */
[----:B------:R-:W-:-:S04]  /*3f80*/  @P0 FMUL.FTZ R23, R8, R23 ;  /* 0x0000001708170220 */ /* 0x000fc80000410000 */
[----:B-123--:R-:W-:-:S07]  /*3f90*/  IMAD.MOV.U32 R18, RZ, RZ, R23 ;  /* 0x000000ffff127224 */ /* 0x00efce00078e0017 */
.L_x_1060:
[----:B------:R-:W-:Y:S05]  /*3fa0*/  BSYNC.RECONVERGENT B0 ;  /* 0x0000000000007941 */ /* 0x000fea0003800200 */
.L_x_1059:
[----:B------:R-:W-:Y:S04]  /*3fb0*/  BSSY.RECONVERGENT B6, `(.L_x_1061) ;  /* 0x00000fc000067945 */ /* 0x000fe80003800200 */
[----:B------:R-:W-:Y:S05]  /*3fc0*/  @P2 BRA `(.L_x_1062) ;  /* 0x0000000c00e82947 */ /* 0x000fea0003800000 */
[----:B------:R-:W0:Y:S01]  /*3fd0*/  LDCU UR4, c[0x0][0x3c0] ;  /* 0x00007800ff0477ac */ /* 0x000e220008000800 */
[----:B------:R-:W2:Y:S01]  /*3fe0*/  LDC.64 R8, c[0x0][0x3a0] ;  /* 0x0000e800ff087b82 */ /* 0x000ea20000000a00 */
[----:B------:R-:W-:Y:S01]  /*3ff0*/  IMAD R0, R2, 0x200, R19 ;  /* 0x0000020002007824 */ /* 0x000fe200078e0213 */
[----:B-1----:R-:W-:-:S03]  /*4000*/  PRMT R5, R16, 0x9910, RZ ;  /* 0x0000991010057816 */ /* 0x002fc600000000ff */
[----:B0-----:R-:W-:Y:S02]  /*4010*/  IMAD R3, R0, UR4, RZ ;  /* 0x0000000400037c24 */ /* 0x001fe4000f8e02ff */
[----:B------:R-:W-:-:S05]  /*4020*/  IMAD.MOV.U32 R0, RZ, RZ, R5 ;  /* 0x000000ffff007224 */ /* 0x000fca00078e0005 */
[----:B------:R-:W-:Y:S02]  /*4030*/  ISETP.GT.AND P0, PT, R0, 0x9, PT ;  /* 0x000000090000780c */ /* 0x000fe40003f04270 */
[----:B--2---:R-:W-:-:S05]  /*4040*/  IADD3 R8, P1, PT, R3, R8, RZ ;  /* 0x0000000803087210 */ /* 0x004fca0007f3e0ff */
        /* <DEDUP_REMOVED lines=10> */
[----:B------:R-:W0:Y:S01]  /*40f0*/  F2I.FTZ.TRUNC.NTZ R3, R4 ;  /* 0x0000000400037305 */ /* 0x000e22000021f100 */
[----:B------:R-:W-:Y:S01]  /*4100*/  IMAD.MOV.U32 R19, RZ, RZ, R26 ;  /* 0x000000ffff137224 */ /* 0x000fe200078e001a */
[----:B0-----:R0:W-:Y:S01]  /*4110*/  STG.E.U8 desc[UR36][R8.64], R3 ;  /* 0x0000000308007986 */ /* 0x0011e2000c101124 */
[----:B------:R-:W-:Y:S05]  /*4120*/  BRA `(.L_x_1062) ;  /* 0x0000000c00907947 */ /* 0x000fea0003800000 */
.L_x_1066:
[----:B------:R-:W0:Y:S01]  /*4130*/  F2I.S64.TRUNC R4, R4 ;  /* 0x0000000400047311 */ /* 0x000e22000020d900 */
[----:B------:R-:W-:Y:S02]  /*4140*/  IMAD.MOV.U32 R19, RZ, RZ, R26 ;  /* 0x000000ffff137224 */ /* 0x000fe400078e001a */
[----:B0-----:R-:W-:-:S05]  /*4150*/  IMAD.MOV.U32 R3, RZ, RZ, R4 ;  /* 0x000000ffff037224 */ /* 0x001fca00078e0004 */
[----:B------:R0:W-:Y:S01]  /*4160*/  STG.E.U8 desc[UR36][R8.64], R3 ;  /* 0x0000000308007986 */ /* 0x0001e2000c101124 */
[----:B------:R-:W-:Y:S05]  /*4170*/  BRA `(.L_x_1062) ;  /* 0x0000000c007c7947 */ /* 0x000fea0003800000 */
.L_x_1065:
[----:B------:R-:W-:-:S13]  /*4180*/  ISETP.NE.AND P0, PT, R0, 0x2, PT ;  /* 0x000000020000780c */ /* 0x000fda0003f05270 */
[----:B------:R-:W-:Y:S05]  /*4190*/  @!P0 BRA `(.L_x_1068) ;  /* 0x0000000000308947 */ /* 0x000fea0003800000 */
[----:B------:R-:W-:-:S13]  /*41a0*/  ISETP.NE.AND P0, PT, R0, 0x3, PT ;  /* 0x000000030000780c */ /* 0x000fda0003f05270 */
[----:B------:R-:W-:Y:S05]  /*41b0*/  @!P0 BRA `(.L_x_1069) ;  /* 0x0000000000188947 */ /* 0x000fea0003800000 */
[----:B------:R-:W-:-:S13]  /*41c0*/  ISETP.NE.AND P0, PT, R0, 0x4, PT ;  /* 0x000000040000780c */ /* 0x000fda0003f05270 */
[----:B------:R-:W-:Y:S05]  /*41d0*/  @P0 BRA `(.L_x_1067) ;  /* 0x0000000800c00947 */ /* 0x000fea0003800000 */
[----:B------:R-:W0:Y:S01]  /*41e0*/  F2I.S64.TRUNC R4, R4 ;  /* 0x0000000400047311 */ /* 0x000e22000020d900 */
[----:B------:R-:W-:Y:S01]  /*41f0*/  IMAD.MOV.U32 R19, RZ, RZ, R26 ;  /* 0x000000ffff137224 */ /* 0x000fe200078e001a */
[----:B0-----:R2:W-:Y:S01]  /*4200*/  STG.E.64 desc[UR36][R8.64], R4 ;  /* 0x0000000408007986 */ /* 0x0015e2000c101b24 */
[----:B------:R-:W-:Y:S05]  /*4210*/  BRA `(.L_x_1062) ;  /* 0x0000000c00547947 */ /* 0x000fea0003800000 */
.L_x_1069:
[----:B------:R-:W0:Y:S01]  /*4220*/  F2I.FTZ.TRUNC.NTZ R3, R4 ;  /* 0x0000000400037305 */ /* 0x000e22000021f100 */
[----:B------:R-:W-:Y:S01]  /*4230*/  IMAD.MOV.U32 R19, RZ, RZ, R26 ;  /* 0x000000ffff137224 */ /* 0x000fe200078e001a */
[----:B0-----:R4:W-:Y:S01]  /*4240*/  STG.E desc[UR36][R8.64], R3 ;  /* 0x0000000308007986 */ /* 0x0019e2000c101924 */
[----:B------:R-:W-:Y:S05]  /*4250*/  BRA `(.L_x_1062) ;  /* 0x0000000c00447947 */ /* 0x000fea0003800000 */
.L_x_1068:
[----:B------:R-:W0:Y:S01]  /*4260*/  F2I.FTZ.TRUNC.NTZ R3, R4 ;  /* 0x0000000400037305 */ /* 0x000e22000021f100 */
[----:B------:R-:W-:Y:S01]  /*4270*/  IMAD.MOV.U32 R19, RZ, RZ, R26 ;  /* 0x000000ffff137224 */ /* 0x000fe200078e001a */
[----:B0-----:R0:W-:Y:S01]  /*4280*/  STG.E.U16 desc[UR36][R8.64], R3 ;  /* 0x0000000308007986 */ /* 0x0011e2000c101524 */
[----:B------:R-:W-:Y:S05]  /*4290*/  BRA `(.L_x_1062) ;  /* 0x0000000c00347947 */ /* 0x000fea0003800000 */
.L_x_1064:
[----:B------:R-:W-:-:S13]  /*42a0*/  ISETP.GT.AND P0, PT, R0, 0x6, PT ;  /* 0x000000060000780c */ /* 0x000fda0003f04270 */
[----:B------:R-:W-:Y:S05]  /*42b0*/  @P0 BRA `(.L_x_1070) ;  /* 0x00000000002c0947 */ /* 0x000fea0003800000 */
[----:B------:R-:W-:-:S13]  /*42c0*/  ISETP.NE.AND P0, PT, R0, 0x5, PT ;  /* 0x000000050000780c */ /* 0x000fda0003f05270 */
[----:B------:R-:W-:Y:S05]  /*42d0*/  @!P0 BRA `(.L_x_1071) ;  /* 0x0000000000148947 */ /* 0x000fea0003800000 */
[----:B------:R-:W-:-:S13]  /*42e0*/  ISETP.NE.AND P0, PT, R0, 0x6, PT ;  /* 0x000000060000780c */ /* 0x000fda0003f05270 */
[----:B------:R-:W-:Y:S05]  /*42f0*/  @P0 BRA `(.L_x_1067) ;  /* 0x0000000800780947 */ /* 0x000fea0003800000 */
[----:B------:R0:W-:Y:S01]  /*4300*/  STG.E desc[UR36][R8.64], R4 ;  /* 0x0000000408007986 */ /* 0x0001e2000c101924 */
[----:B------:R-:W-:Y:S01]  /*4310*/  IMAD.MOV.U32 R19, RZ, RZ, R26 ;  /* 0x000000ffff137224 */ /* 0x000fe200078e001a */
[----:B------:R-:W-:Y:S06]  /*4320*/  BRA `(.L_x_1062) ;  /* 0x0000000c00107947 */ /* 0x000fec0003800000 */
.L_x_1071:
[----:B------:R-:W-:Y:S01]  /*4330*/  F2FP.F16.F32.PACK_AB R4, RZ, R4 ;  /* 0x00000004ff04723e */ /* 0x000fe200000000ff */
[----:B------:R-:W-:-:S04]  /*4340*/  IMAD.MOV.U32 R19, RZ, RZ, R26 ;  /* 0x000000ffff137224 */ /* 0x000fc800078e001a */
[----:B------:R0:W-:Y:S01]  /*4350*/  STG.E.U16 desc[UR36][R8.64], R4 ;  /* 0x0000000408007986 */ /* 0x0001e2000c101524 */
[----:B------:R-:W-:Y:S05]  /*4360*/  BRA `(.L_x_1062) ;  /* 0x0000000c00007947 */ /* 0x000fea0003800000 */
.L_x_1070:
[----:B------:R-:W-:-:S13]  /*4370*/  ISETP.NE.AND P0, PT, R0, 0x7, PT ;  /* 0x000000070000780c */ /* 0x000fda0003f05270 */
[----:B------:R-:W-:Y:S05]  /*4380*/  @!P0 BRA `(.L_x_1072) ;  /* 0x0000000000348947 */ /* 0x000fea0003800000 */
[----:B------:R-:W-:-:S13]  /*4390*/  ISETP.NE.AND P0, PT, R0, 0x8, PT ;  /* 0x000000080000780c */ /* 0x000fda0003f05270 */
[----:B------:R-:W-:Y:S05]  /*43a0*/  @!P0 BRA `(.L_x_1073) ;  /* 0x0000000000188947 */ /* 0x000fea0003800000 */
[----:B------:R-:W-:-:S13]  /*43b0*/  ISETP.NE.AND P0, PT, R0, 0x9, PT ;  /* 0x000000090000780c */ /* 0x000fda0003f05270 */
[----:B------:R-:W-:Y:S05]  /*43c0*/  @P0 BRA `(.L_x_1067) ;  /* 0x0000000800440947 */ /* 0x000fea0003800000 */
[----:B------:R-:W-:Y:S02]  /*43d0*/  IMAD.MOV.U32 R5, RZ, RZ, RZ ;  /* 0x000000ffff057224 */ /* 0x000fe400078e00ff */
[----:B------:R-:W-:-:S03]  /*43e0*/  IMAD.MOV.U32 R19, RZ, RZ, R26 ;  /* 0x000000ffff137224 */ /* 0x000fc600078e001a */
[----:B------:R0:W-:Y:S01]  /*43f0*/  STG.E.64 desc[UR36][R8.64], R4 ;  /* 0x0000000408007986 */ /* 0x0001e2000c101b24 */
[----:B------:R-:W-:Y:S05]  /*4400*/  BRA `(.L_x_1062) ;  /* 0x0000000800d87947 */ /* 0x000fea0003800000 */
.L_x_1073:
[----:B------:R-:W-:Y:S01]  /*4410*/  F2FP.F16.F32.PACK_AB R3, RZ, R4 ;  /* 0x00000004ff03723e */ /* 0x000fe200000000ff */
[----:B------:R-:W-:-:S03]  /*4420*/  IMAD.MOV.U32 R19, RZ, RZ, R26 ;  /* 0x000000ffff137224 */ /* 0x000fc600078e001a */
[----:B------:R-:W-:-:S05]  /*4430*/  PRMT R3, R3, 0x5410, RZ ;  /* 0x0000541003037816 */ /* 0x000fca00000000ff */
[----:B------:R0:W-:Y:S01]  /*4440*/  STG.E desc[UR36][R8.64], R3 ;  /* 0x0000000308007986 */ /* 0x0001e2000c101924 */
[----:B------:R-:W-:Y:S05]  /*4450*/  BRA `(.L_x_1062) ;  /* 0x0000000800c47947 */ /* 0x000fea0003800000 */
.L_x_1072:
[----:B------:R-:W-:Y:S01]  /*4460*/  FMUL.FTZ R4, R4, 1 ;  /* 0x3f80000004047820 */ /* 0x000fe20000410000 */
[----:B------:R-:W-:-:S05]  /*4470*/  IMAD.MOV.U32 R19, RZ, RZ, R26 ;  /* 0x000000ffff137224 */ /* 0x000fca00078e001a */
[----:B------:R-:W0:Y:S02]  /*4480*/  F2F.F64.F32 R4, R4 ;  /* 0x0000000400047310 */ /* 0x000e240000201800 */
[----:B0-----:R0:W-:Y:S01]  /*4490*/  STG.E.64 desc[UR36][R8.64], R4 ;  /* 0x0000000408007986 */ /* 0x0011e2000c101b24 */
[----:B------:R-:W-:Y:S05]  /*44a0*/  BRA `(.L_x_1062) ;  /* 0x0000000800b07947 */ /* 0x000fea0003800000 */
.L_x_1063:
        /* <DEDUP_REMOVED lines=8> */
[----:B------:R-:W-:Y:S01]  /*4530*/  FSETP.NEU.FTZ.AND P0, PT, R4, RZ, PT ;  /* 0x000000ff0400720b */ /* 0x000fe20003f1d000 */
[----:B------:R-:W-:-:S03]  /*4540*/  IMAD.MOV.U32 R19, RZ, RZ, R26 ;  /* 0x000000ffff137224 */ /* 0x000fc600078e001a */
[----:B------:R-:W-:-:S05]  /*4550*/  SEL R3, RZ, 0x1, !P0 ;  /* 0x00000001ff037807 */ /* 0x000fca0004000000 */
[----:B------:R0:W-:Y:S01]  /*4560*/  STG.E.U8 desc[UR36][R8.64], R3 ;  /* 0x0000000308007986 */ /* 0x0001e2000c101124 */
[----:B------:R-:W-:Y:S05]  /*4570*/  BRA `(.L_x_1062) ;  /* 0x00000008007c7947 */ /* 0x000fea0003800000 */
.L_x_1076:
[----:B------:R-:W-:Y:S01]  /*4580*/  FMUL.FTZ R4, R4, 1 ;  /* 0x3f80000004047820 */ /* 0x000fe20000410000 */
[----:B------:R-:W-:Y:S01]  /*4590*/  CS2R R6, SRZ ;  /* 0x0000000000067805 */ /* 0x000fe2000001ff00 */
[----:B------:R-:W-:-:S04]  /*45a0*/  IMAD.MOV.U32 R19, RZ, RZ, R26 ;  /* 0x000000ffff137224 */ /* 0x000fc800078e001a */
[----:B------:R-:W0:Y:S02]  /*45b0*/  F2F.F64.F32 R4, R4 ;  /* 0x0000000400047310 */ /* 0x000e240000201800 */
[----:B0-----:R0:W-:Y:S01]  /*45c0*/  STG.E.128 desc[UR36][R8.64], R4 ;  /* 0x0000000408007986 */ /* 0x0011e2000c101d24 */
[----:B------:R-:W-:Y:S05]  /*45d0*/  BRA `(.L_x_1062) ;  /* 0x0000000800647947 */ /* 0x000fea0003800000 */
.L_x_1075:
[----:B------:R-:W-:-:S13]  /*45e0*/  ISETP.NE.AND P0, PT, R0, 0xf, PT ;  /* 0x0000000f0000780c */ /* 0x000fda0003f05270 */
[----:B------:R-:W-:Y:S05]  /*45f0*/  @!P0 BRA `(.L_x_1077) ;  /* 0x0000000000a08947 */ /* 0x000fea0003800000 */
[----:B------:R-:W-:-:S13]  /*4600*/  ISETP.NE.AND P0, PT, R0, 0x17, PT ;  /* 0x000000170000780c */ /* 0x000fda0003f05270 */
[----:B------:R-:W-:Y:S05]  /*4610*/  @!P0 BRA `(.L_x_1078) ;  /* 0x00000000004c8947 */ /* 0x000fea0003800000 */
[----:B------:R-:W-:-:S13]  /*4620*/  ISETP.NE.AND P0, PT, R0, 0x18, PT ;  /* 0x000000180000780c */ /* 0x000fda0003f05270 */
[----:B------:R-:W-:Y:S05]  /*4630*/  @P0 BRA `(.L_x_1067) ;  /* 0x0000000400a80947 */ /* 0x000fea0003800000 */
        /* <DEDUP_REMOVED lines=12> */
.L_x_1080:
[----:B------:R-:W-:Y:S05]  /*4700*/  BSYNC.RECONVERGENT B0 ;  /* 0x0000000000007941 */ /* 0x000fea0003800200 */
.L_x_1079:
[----:B------:R-:W-:Y:S01]  /*4710*/  LOP3.LUT R5, R0, 0x80, R5, 0xf8, !PT ;  /* 0x0000008000057812 */ /* 0x000fe200078ef805 */
[----:B------:R-:W-:-:S04]  /*4720*/  IMAD.MOV.U32 R19, RZ, RZ, R26 ;  /* 0x000000ffff137224 */ /* 0x000fc800078e001a */
[----:B------:R0:W-:Y:S01]  /*4730*/  STG.E.U8 desc[UR36][R8.64], R5 ;  /* 0x0000000508007986 */ /* 0x0001e2000c101124 */
[----:B------:R-:W-:Y:S05]  /*4740*/  BRA `(.L_x_1062) ;  /* 0x0000000800087947 */ /* 0x000fea0003800000 */
.L_x_1078:
        /* <DEDUP_REMOVED lines=14> */
.L_x_1082:
[----:B------:R-:W-:Y:S05]  /*4830*/  BSYNC.RECONVERGENT B0 ;  /* 0x0000000000007941 */ /* 0x000fea0003800200 */
.L_x_1081:
[----:B------:R-:W-:Y:S01]  /*4840*/  LOP3.LUT R3, R0, 0x80, R7, 0xf8, !PT ;  /* 0x0000008000037812 */ /* 0x000fe200078ef807 */
[----:B------:R-:W-:-:S04]  /*4850*/  IMAD.MOV.U32 R19, RZ, RZ, R26 ;  /* 0x000000ffff137224 */ /* 0x000fc800078e001a */
[----:B------:R0:W-:Y:S01]  /*4860*/  STG.E.U8 desc[UR36][R8.64], R3 ;  /* 0x0000000308007986 */ /* 0x0001e2000c101124 */
[----:B------:R-:W-:Y:S05]  /*4870*/  BRA `(.L_x_1062) ;  /* 0x0000000400bc7947 */ /* 0x000fea0003800000 */
.L_x_1077:
[----:B------:R-:W-:Y:S01]  /*4880*/  F2FP.BF16.F32.PACK_AB R4, RZ, R4 ;  /* 0x00000004ff04723e */ /* 0x000fe200000010ff */
[----:B------:R-:W-:-:S04]  /*4890*/  IMAD.MOV.U32 R19, RZ, RZ, R26 ;  /* 0x000000ffff137224 */ /* 0x000fc800078e001a */
[----:B------:R0:W-:Y:S01]  /*48a0*/  STG.E.U16 desc[UR36][R8.64], R4 ;  /* 0x0000000408007986 */ /* 0x0001e2000c101524 */
[----:B------:R-:W-:Y:S05]  /*48b0*/  BRA `(.L_x_1062) ;  /* 0x0000000400ac7947 */ /* 0x000fea0003800000 */
.L_x_1074:
        /* <DEDUP_REMOVED lines=8> */
[----:B------:R-:W0:Y:S01]  /*4940*/  F2I.FTZ.U32.TRUNC.NTZ R3, R4 ;  /* 0x0000000400037305 */ /* 0x000e22000021f000 */
[----:B------:R-:W-:Y:S01]  /*4950*/  IMAD.MOV.U32 R19, RZ, RZ, R26 ;  /* 0x000000ffff137224 */ /* 0x000fe200078e001a */
[----:B0-----:R0:W-:Y:S01]  /*4960*/  STG.E.U16 desc[UR36][R8.64], R3 ;  /* 0x0000000308007986 */ /* 0x0011e2000c101524 */
[----:B------:R-:W-:Y:S05]  /*4970*/  BRA `(.L_x_1062) ;  /* 0x00000004007c7947 */ /* 0x000fea0003800000 */
.L_x_1085:
        /* <DEDUP_REMOVED lines=12> */
.L_x_1088:
[----:B------:R-:W-:-:S04]  /*4a40*/  SHF.R.U32.HI R0, RZ, 0x14, R4 ;  /* 0x00000014ff007819 */ /* 0x000fc80000011604 */
[----:B------:R-:W-:-:S04]  /*4a50*/  LOP3.LUT R3, R0, 0x1, RZ, 0xc0, !PT ;  /* 0x0000000100037812 */ /* 0x000fc800078ec0ff */
[----:B------:R-:W-:-:S04]  /*4a60*/  IADD3 R0, PT, PT, R4, 0x487ffff, R3 ;  /* 0x0487ffff04007810 */ /* 0x000fc80007ffe003 */
[----:B------:R-:W-:-:S04]  /*4a70*/  SHF.R.U32.HI R0, RZ, 0x14, R0 ;  /* 0x00000014ff007819 */ /* 0x000fc80000011600 */
[----:B------:R-:W-:-:S07]  /*4a80*/  LOP3.LUT R3, R0, 0xff, RZ, 0xc0, !PT ;  /* 0x000000ff00037812 */ /* 0x000fce00078ec0ff */
.L_x_1089:
[----:B------:R-:W-:-:S04]  /*4a90*/  SHF.R.U32.HI R4, RZ, 0x18, R4 ;  /* 0x00000018ff047819 */ /* 0x000fc80000011604 */
[----:B------:R-:W-:-:S04]  /*4aa0*/  LOP3.LUT R3, R3, 0x80, R4, 0xf8, !PT ;  /* 0x0000008003037812 */ /* 0x000fc800078ef804 */
[----:B------:R-:W-:-:S07]  /*4ab0*/  PRMT R0, R3, 0x7610, R0 ;  /* 0x0000761003007816 */ /* 0x000fce0000000000 */
.L_x_1087:
[----:B------:R-:W-:Y:S05]  /*4ac0*/  BSYNC.RECONVERGENT B0 ;  /* 0x0000000000007941 */ /* 0x000fea0003800200 */
.L_x_1086:
[----:B------:R0:W-:Y:S01]  /*4ad0*/  STG.E.U8 desc[UR36][R8.64], R0 ;  /* 0x0000000008007986 */ /* 0x0001e2000c101124 */
[----:B------:R-:W-:Y:S01]  /*4ae0*/  IMAD.MOV.U32 R19, RZ, RZ, R26 ;  /* 0x000000ffff137224 */ /* 0x000fe200078e001a */
[----:B------:R-:W-:Y:S06]  /*4af0*/  BRA `(.L_x_1062) ;  /* 0x00000004001c7947 */ /* 0x000fec0003800000 */
.L_x_1084:
        /* <DEDUP_REMOVED lines=12> */
.L_x_1092:
[----:B------:R-:W-:-:S04]  /*4bc0*/  SHF.R.U32.HI R0, RZ, 0x15, R4 ;  /* 0x00000015ff007819 */ /* 0x000fc80000011604 */
[----:B------:R-:W-:-:S04]  /*4bd0*/  LOP3.LUT R3, R0, 0x1, RZ, 0xc0, !PT ;  /* 0x0000000100037812 */ /* 0x000fc800078ec0ff */
[----:B------:R-:W-:-:S04]  /*4be0*/  IADD3 R0, PT, PT, R4, 0x88fffff, R3 ;  /* 0x088fffff04007810 */ /* 0x000fc80007ffe003 */
[----:B------:R-:W-:-:S04]  /*4bf0*/  SHF.R.U32.HI R0, RZ, 0x15, R0 ;  /* 0x00000015ff007819 */ /* 0x000fc80000011600 */
[----:B------:R-:W-:-:S07]  /*4c00*/  LOP3.LUT R3, R0, 0xff, RZ, 0xc0, !PT ;  /* 0x000000ff00037812 */ /* 0x000fce00078ec0ff */
.L_x_1093:
[----:B------:R-:W-:-:S04]  /*4c10*/  SHF.R.U32.HI R4, RZ, 0x18, R4 ;  /* 0x00000018ff047819 */ /* 0x000fc80000011604 */
[----:B------:R-:W-:-:S04]  /*4c20*/  LOP3.LUT R3, R3, 0x80, R4, 0xf8, !PT ;  /* 0x0000008003037812 */ /* 0x000fc800078ef804 */
[----:B------:R-:W-:-:S07]  /*4c30*/  PRMT R0, R3, 0x7610, R0 ;  /* 0x0000761003007816 */ /* 0x000fce0000000000 */
.L_x_1091:
[----:B------:R-:W-:Y:S05]  /*4c40*/  BSYNC.RECONVERGENT B0 ;  /* 0x0000000000007941 */ /* 0x000fea0003800200 */
.L_x_1090:
[----:B------:R0:W-:Y:S01]  /*4c50*/  STG.E.U8 desc[UR36][R8.64], R0 ;  /* 0x0000000008007986 */ /* 0x0001e2000c101124 */
[----:B------:R-:W-:Y:S01]  /*4c60*/  IMAD.MOV.U32 R19, RZ, RZ, R26 ;  /* 0x000000ffff137224 */ /* 0x000fe200078e001a */
[----:B------:R-:W-:Y:S06]  /*4c70*/  BRA `(.L_x_1062) ;  /* 0x0000000000bc7947 */ /* 0x000fec0003800000 */
.L_x_1083:
[----:B------:R-:W-:-:S13]  /*4c80*/  ISETP.NE.AND P0, PT, R0, 0x1c, PT ;  /* 0x0000001c0000780c */ /* 0x000fda0003f05270 */
[----:B------:R-:W-:Y:S05]  /*4c90*/  @!P0 BRA `(.L_x_1094) ;  /* 0x0000000000a88947 */ /* 0x000fea0003800000 */
[----:B------:R-:W-:-:S13]  /*4ca0*/  ISETP.NE.AND P0, PT, R0, 0x1d, PT ;  /* 0x0000001d0000780c */ /* 0x000fda0003f05270 */
[----:B------:R-:W-:Y:S05]  /*4cb0*/  @!P0 BRA `(.L_x_1095) ;  /* 0x0000000000908947 */ /* 0x000fea0003800000 */
[----:B------:R-:W-:-:S13]  /*4cc0*/  ISETP.NE.AND P0, PT, R0, 0x2c, PT ;  /* 0x0000002c0000780c */ /* 0x000fda0003f05270 */
[----:B------:R-:W-:Y:S05]  /*4cd0*/  @!P0 BRA `(.L_x_1096) ;  /* 0x0000000000488947 */ /* 0x000fea0003800000 */
.L_x_1067:
[----:B------:R-:W-:Y:S01]  /*4ce0*/  MOV R14, 0x120 ;  /* 0x00000120000e7802 */ /* 0x000fe20000000f00 */
[----:B------:R-:W0:Y:S01]  /*4cf0*/  LDCU.64 UR6, c[0x4][0x110] ;  /* 0x01002200ff0677ac */ /* 0x000e220008000a00 */
[----:B------:R-:W-:Y:S02]  /*4d00*/  IMAD.MOV.U32 R8, RZ, RZ, 0x65 ;  /* 0x00000065ff087424 */ /* 0x000fe400078e00ff */
[----:B------:R-:W-:Y:S01]  /*4d10*/  IMAD.MOV.U32 R12, RZ, RZ, 0x1 ;  /* 0x00000001ff0c7424 */ /* 0x000fe200078e00ff */
[----:B------:R-:W1:Y:S01]  /*4d20*/  LDCU.64 UR8, c[0x4][0x118] ;  /* 0x01002300ff0877ac */ /* 0x000e620008000a00 */
[----:B------:R-:W2:Y:S01]  /*4d30*/  LDC.64 R14, c[0x4][R14] ;  /* 0x010000000e0e7b82 */ /* 0x000ea20000000a00 */
[----:B------:R-:W-:Y:S01]  /*4d40*/  IMAD.MOV.U32 R13, RZ, RZ, RZ ;  /* 0x000000ffff0d7224 */ /* 0x000fe200078e00ff */
[----:B------:R-:W4:Y:S01]  /*4d50*/  LDCU.64 UR4, c[0x4][0x18] ;  /* 0x01000300ff0477ac */ /* 0x000f220008000a00 */
[----:B0-----:R-:W-:Y:S02]  /*4d60*/  IMAD.U32 R4, RZ, RZ, UR6 ;  /* 0x00000006ff047e24 */ /* 0x001fe4000f8e00ff */
[----:B------:R-:W-:-:S02]  /*4d70*/  IMAD.U32 R5, RZ, RZ, UR7 ;  /* 0x00000007ff057e24 */ /* 0x000fc4000f8e00ff */
[----:B-1----:R-:W-:Y:S02]  /*4d80*/  IMAD.U32 R6, RZ, RZ, UR8 ;  /* 0x00000008ff067e24 */ /* 0x002fe4000f8e00ff */
[----:B------:R-:W-:Y:S02]  /*4d90*/  IMAD.U32 R7, RZ, RZ, UR9 ;  /* 0x00000009ff077e24 */ /* 0x000fe4000f8e00ff */
[----:B----4-:R-:W-:Y:S02]  /*4da0*/  IMAD.U32 R10, RZ, RZ, UR4 ;  /* 0x00000004ff0a7e24 */ /* 0x010fe4000f8e00ff */
[----:B------:R-:W-:-:S07]  /*4db0*/  IMAD.U32 R11, RZ, RZ, UR5 ;  /* 0x00000005ff0b7e24 */ /* 0x000fce000f8e00ff */
[----:B------:R-:W-:-:S07]  /*4dc0*/  LEPC R20, `(.L_x_1097) ;  /* 0x000000001014794e */ /* 0x000fce0000000000 */
[----:B--23-5:R-:W-:Y:S05]  /*4dd0*/  CALL.ABS.NOINC R14 ;  /* 0x000000000e007343 */ /* 0x02cfea0003c00000 */
.L_x_1097:
[----:B------:R-:W-:Y:S01]  /*4de0*/  IMAD.MOV.U32 R19, RZ, RZ, R26 ;  /* 0x000000ffff137224 */ /* 0x000fe200078e001a */
[----:B------:R-:W-:Y:S06]  /*4df0*/  BRA `(.L_x_1062) ;  /* 0x00000000005c7947 */ /* 0x000fec0003800000 */
.L_x_1096:
[----:B------:R-:W-:Y:S01]  /*4e00*/  SHF.R.U32.HI R5, RZ, 0x17, R4 ;  /* 0x00000017ff057819 */ /* 0x000fe20000011604 */
[----:B------:R-:W-:-:S03]  /*4e10*/  IMAD.MOV.U32 R19, RZ, RZ, R26 ;  /* 0x000000ffff137224 */ /* 0x000fc600078e001a */
        /* <DEDUP_REMOVED lines=14> */
.L_x_1095:
[----:B------:R-:W0:Y:S01]  /*4f00*/  F2I.U64.TRUNC R4, R4 ;  /* 0x0000000400047311 */ /* 0x000e22000020d800 */
[----:B------:R-:W-:Y:S01]  /*4f10*/  IMAD.MOV.U32 R19, RZ, RZ, R26 ;  /* 0x000000ffff137224 */ /* 0x000fe200078e001a */
[----:B0-----:R0:W-:Y:S01]  /*4f20*/  STG.E.64 desc[UR36][R8.64], R4 ;  /* 0x0000000408007986 */ /* 0x0011e2000c101b24 */
[----:B------:R-:W-:Y:S05]  /*4f30*/  BRA `(.L_x_1062) ;  /* 0x00000000000c7947 */ /* 0x000fea0003800000 */
.L_x_1094:
[----:B------:R-:W0:Y:S01]  /*4f40*/  F2I.FTZ.U32.TRUNC.NTZ R3, R4 ;  /* 0x0000000400037305 */ /* 0x000e22000021f000 */
[----:B------:R-:W-:Y:S01]  /*4f50*/  IMAD.MOV.U32 R19, RZ, RZ, R26 ;  /* 0x000000ffff137224 */ /* 0x000fe200078e001a */
[----:B0-----:R0:W-:Y:S06]  /*4f60*/  STG.E desc[UR36][R8.64], R3 ;  /* 0x0000000308007986 */ /* 0x0011ec000c101924 */
.L_x_1062:
[----:B------:R-:W-:Y:S05]  /*4f70*/  BSYNC.RECONVERGENT B6 ;  /* 0x0000000000067941 */ /* 0x000fea0003800200 */
.L_x_1061:
[----:B------:R-:W-:Y:S01]  /*4f80*/  ISETP.GE.AND P0, PT, R19, R17, PT ;  /* 0x000000111300720c */ /* 0x000fe20003f06270 */
[----:B------:R-:W-:-:S12]  /*4f90*/  BSSY.RECONVERGENT B6, `(.L_x_1098) ;  /* 0x00001cc000067945 */ /* 0x000fd80003800200 */
[----:B------:R-:W-:Y:S05]  /*4fa0*/  @P0 BRA `(.L_x_1099) ;  /* 0x0000001c00280947 */ /* 0x000fea0003800000 */
[----:B------:R-:W3:Y:S01]  /*4fb0*/  LDCU UR4, c[0x0][0x3c0] ;  /* 0x00007800ff0477ac */ /* 0x000ee20008000800 */
[----:B0-2-4-:R-:W0:Y:S01]  /*4fc0*/  LDC.64 R8, c[0x0][0x3a0] ;  /* 0x0000e800ff087b82 */ /* 0x015e220000000a00 */
[----:B------:R-:W-:Y:S01]  /*4fd0*/  IMAD R0, R2, 0x200, R19 ;  /* 0x0000020002007824 */ /* 0x000fe200078e0213 */
[----:B-1----:R-:W-:-:S03]  /*4fe0*/  PRMT R4, R16, 0x9910, RZ ;  /* 0x0000991010047816 */ /* 0x002fc600000000ff */
[----:B---3--:R-:W-:Y:S02]  /*4ff0*/  IMAD R3, R0, UR4, RZ ;  /* 0x0000000400037c24 */ /* 0x008fe4000f8e02ff */
        /* <DEDUP_REMOVED lines=13> */
[----:B-----5:R-:W0:Y:S02]  /*50d0*/  F2I.FTZ.TRUNC.NTZ R3, R22 ;  /* 0x0000001600037305 */ /* 0x020e24000021f100 */
[----:B0-----:R1:W-:Y:S01]  /*50e0*/  STG.E.U8 desc[UR36][R8.64], R3 ;  /* 0x0000000308007986 */ /* 0x0013e2000c101124 */
[----:B------:R-:W-:Y:S05]  /*50f0*/  BRA `(.L_x_1105) ;  /* 0x0000000c00387947 */ /* 0x000fea0003800000 */
.L_x_1103:
[----:B-----5:R-:W0:Y:S02]  /*5100*/  F2I.S64.TRUNC R22, R22 ;  /* 0x0000001600167311 */ /* 0x020e24000020d900 */
[----:B0-----:R-:W-:-:S05]  /*5110*/  IMAD.MOV.U32 R3, RZ, RZ, R22 ;  /* 0x000000ffff037224 */ /* 0x001fca00078e0016 */
[----:B------:R0:W-:Y:S01]  /*5120*/  STG.E.U8 desc[UR36][R8.64], R3 ;  /* 0x0000000308007986 */ /* 0x0001e2000c101124 */
[----:B------:R-:W-:Y:S05]  /*5130*/  BRA `(.L_x_1105) ;  /* 0x0000000c00287947 */ /* 0x000fea0003800000 */
.L_x_1102:
[----:B------:R-:W-:-:S13]  /*5140*/  ISETP.NE.AND P0, PT, R0, 0x2, PT ;  /* 0x000000020000780c */ /* 0x000fda0003f05270 */
[----:B------:R-:W-:Y:S05]  /*5150*/  @!P0 BRA `(.L_x_1106) ;  /* 0x0000000000288947 */ /* 0x000fea0003800000 */
[----:B------:R-:W-:-:S13]  /*5160*/  ISETP.NE.AND P0, PT, R0, 0x3, PT ;  /* 0x000000030000780c */ /* 0x000fda0003f05270 */
[----:B------:R-:W-:Y:S05]  /*5170*/  @!P0 BRA `(.L_x_1107) ;  /* 0x0000000000148947 */ /* 0x000fea0003800000 */
[----:B------:R-:W-:-:S13]  /*5180*/  ISETP.NE.AND P0, PT, R0, 0x4, PT ;  /* 0x000000040000780c */ /* 0x000fda0003f05270 */
[----:B------:R-:W-:Y:S05]  /*5190*/  @P0 BRA `(.L_x_1104) ;  /* 0x0000000800380947 */ /* 0x000fea0003800000 */
[----:B-----5:R-:W0:Y:S02]  /*51a0*/  F2I.S64.TRUNC R22, R22 ;  /* 0x0000001600167311 */ /* 0x020e24000020d900 */
[----:B0-----:R4:W-:Y:S01]  /*51b0*/  STG.E.64 desc[UR36][R8.64], R22 ;  /* 0x0000001608007986 */ /* 0x0019e2000c101b24 */
[----:B------:R-:W-:Y:S05]  /*51c0*/  BRA `(.L_x_1105) ;  /* 0x0000000c00047947 */ /* 0x000fea0003800000 */
.L_x_1107:
[----:B-----5:R-:W0:Y:S02]  /*51d0*/  F2I.FTZ.TRUNC.NTZ R3, R22 ;  /* 0x0000001600037305 */ /* 0x020e24000021f100 */
[----:B0-----:R3:W-:Y:S01]  /*51e0*/  STG.E desc[UR36][R8.64], R3 ;  /* 0x0000000308007986 */ /* 0x0017e2000c101924 */
[----:B------:R-:W-:Y:S05]  /*51f0*/  BRA `(.L_x_1105) ;  /* 0x0000000800f87947 */ /* 0x000fea0003800000 */
.L_x_1106:
[----:B-----5:R-:W0:Y:S02]  /*5200*/  F2I.FTZ.TRUNC.NTZ R3, R22 ;  /* 0x0000001600037305 */ /* 0x020e24000021f100 */
[----:B0-----:R2:W-:Y:S01]  /*5210*/  STG.E.U16 desc[UR36][R8.64], R3 ;  /* 0x0000000308007986 */ /* 0x0015e2000c101524 */
[----:B------:R-:W-:Y:S05]  /*5220*/  BRA `(.L_x_1105) ;  /* 0x0000000800ec7947 */ /* 0x000fea0003800000 */
.L_x_1101:
[----:B------:R-:W-:-:S13]  /*5230*/  ISETP.GT.AND P0, PT, R0, 0x6, PT ;  /* 0x000000060000780c */ /* 0x000fda0003f04270 */
[----:B------:R-:W-:Y:S05]  /*5240*/  @P0 BRA `(.L_x_1108) ;  /* 0x0000000000240947 */ /* 0x000fea0003800000 */
[----:B------:R-:W-:-:S13]  /*5250*/  ISETP.NE.AND P0, PT, R0, 0x5, PT ;  /* 0x000000050000780c */ /* 0x000fda0003f05270 */
[----:B------:R-:W-:Y:S05]  /*5260*/  @!P0 BRA `(.L_x_1109) ;  /* 0x0000000000108947 */ /* 0x000fea0003800000 */
[----:B------:R-:W-:-:S13]  /*5270*/  ISETP.NE.AND P0, PT, R0, 0x6, PT ;  /* 0x000000060000780c */ /* 0x000fda0003f05270 */
[----:B------:R-:W-:Y:S05]  /*5280*/  @P0 BRA `(.L_x_1104) ;  /* 0x0000000400fc0947 */ /* 0x000fea0003800000 */
[----:B-----5:R0:W-:Y:S01]  /*5290*/  STG.E desc[UR36][R8.64], R22 ;  /* 0x0000001608007986 */ /* 0x0201e2000c101924 */
[----:B------:R-:W-:Y:S05]  /*52a0*/  BRA `(.L_x_1105) ;  /* 0x0000000800cc7947 */ /* 0x000fea0003800000 */
.L_x_1109:
[----:B-----5:R-:W-:-:S05]  /*52b0*/  F2FP.F16.F32.PACK_AB R22, RZ, R22 ;  /* 0x00000016ff16723e */ /* 0x020fca00000000ff */
[----:B------:R0:W-:Y:S01]  /*52c0*/  STG.E.U16 desc[UR36][R8.64], R22 ;  /* 0x0000001608007986 */ /* 0x0001e2000c101524 */
[----:B------:R-:W-:Y:S05]  /*52d0*/  BRA `(.L_x_1105) ;  /* 0x0000000800c07947 */ /* 0x000fea0003800000 */
.L_x_1108:
[----:B------:R-:W-:-:S13]  /*52e0*/  ISETP.NE.AND P0, PT, R0, 0x7, PT ;  /* 0x000000070000780c */ /* 0x000fda0003f05270 */
[----:B------:R-:W-:Y:S05]  /*52f0*/  @!P0 BRA `(.L_x_1110) ;  /* 0x00000000002c8947 */ /* 0x000fea0003800000 */
[----:B------:R-:W-:-:S13]  /*5300*/  ISETP.NE.AND P0, PT, R0, 0x8, PT ;  /* 0x000000080000780c */ /* 0x000fda0003f05270 */
[----:B------:R-:W-:Y:S05]  /*5310*/  @!P0 BRA `(.L_x_1111) ;  /* 0x0000000000148947 */ /* 0x000fea0003800000 */
[----:B------:R-:W-:-:S13]  /*5320*/  ISETP.NE.AND P0, PT, R0, 0x9, PT ;  /* 0x000000090000780c */ /* 0x000fda0003f05270 */
[----:B------:R-:W-:Y:S05]  /*5330*/  @P0 BRA `(.L_x_1104) ;  /* 0x0000000400d00947 */ /* 0x000fea0003800000 */
[----:B-----5:R-:W-:-:S05]  /*5340*/  IMAD.MOV.U32 R23, RZ, RZ, RZ ;  /* 0x000000ffff177224 */ /* 0x020fca00078e00ff */
[----:B------:R0:W-:Y:S01]  /*5350*/  STG.E.64 desc[UR36][R8.64], R22 ;  /* 0x0000001608007986 */ /* 0x0001e2000c101b24 */
[----:B------:R-:W-:Y:S05]  /*5360*/  BRA `(.L_x_1105) ;  /* 0x00000008009c7947 */ /* 0x000fea0003800000 */
.L_x_1111:
[----:B-----5:R-:W-:-:S04]  /*5370*/  F2FP.F16.F32.PACK_AB R3, RZ, R22 ;  /* 0x00000016ff03723e */ /* 0x020fc800000000ff */
[----:B------:R-:W-:-:S05]  /*5380*/  PRMT R3, R3, 0x5410, RZ ;  /* 0x0000541003037816 */ /* 0x000fca00000000ff */
[----:B------:R0:W-:Y:S01]  /*5390*/  STG.E desc[UR36][R8.64], R3 ;  /* 0x0000000308007986 */ /* 0x0001e2000c101924 */
[----:B------:R-:W-:Y:S05]  /*53a0*/  BRA `(.L_x_1105) ;  /* 0x00000008008c7947 */ /* 0x000fea0003800000 */
.L_x_1110:
[----:B-----5:R-:W-:-:S06]  /*53b0*/  FMUL.FTZ R4, R22, 1 ;  /* 0x3f80000016047820 */ /* 0x020fcc0000410000 */
[----:B------:R-:W0:Y:S02]  /*53c0*/  F2F.F64.F32 R4, R4 ;  /* 0x0000000400047310 */ /* 0x000e240000201800 */
[----:B0-----:R0:W-:Y:S01]  /*53d0*/  STG.E.64 desc[UR36][R8.64], R4 ;  /* 0x0000000408007986 */ /* 0x0011e2000c101b24 */
[----:B------:R-:W-:Y:S05]  /*53e0*/  BRA `(.L_x_1105) ;  /* 0x00000008007c7947 */ /* 0x000fea0003800000 */
.L_x_1100:
        /* <DEDUP_REMOVED lines=10> */
[----:B-----5:R-:W0:Y:S02]  /*5490*/  F2I.FTZ.U32.TRUNC.NTZ R3, R22 ;  /* 0x0000001600037305 */ /* 0x020e24000021f000 */
[----:B0-----:R0:W-:Y:S01]  /*54a0*/  STG.E.U16 desc[UR36][R8.64], R3 ;  /* 0x0000000308007986 */ /* 0x0011e2000c101524 */
[----:B------:R-:W-:Y:S05]  /*54b0*/  BRA `(.L_x_1105) ;  /* 0x0000000800487947 */ /* 0x000fea0003800000 */
.L_x_1115:
[----:B-----5:R-:W-:Y:S01]  /*54c0*/  LOP3.LUT R5, R22, 0x7fffffff, RZ, 0xc0, !PT ;  /* 0x7fffffff16057812 */ /* 0x020fe200078ec0ff */
        /* <DEDUP_REMOVED lines=15> */
.L_x_1118:
[----:B------:R-:W-:-:S04]  /*55c0*/  SHF.R.U32.HI R22, RZ, 0x18, R22 ;  /* 0x00000018ff167819 */ /* 0x000fc80000011616 */
[----:B------:R-:W-:-:S04]  /*55d0*/  LOP3.LUT R3, R3, 0x80, R22, 0xf8, !PT ;  /* 0x0000008003037812 */ /* 0x000fc800078ef816 */
[----:B------:R-:W-:-:S07]  /*55e0*/  PRMT R4, R3, 0x7610, R4 ;  /* 0x0000761003047816 */ /* 0x000fce0000000004 */
.L_x_1117:
[----:B------:R-:W-:Y:S05]  /*55f0*/  BSYNC.RECONVERGENT B0 ;  /* 0x0000000000007941 */ /* 0x000fea0003800200 */
.L_x_1116:
[----:B------:R0:W-:Y:S01]  /*5600*/  STG.E.U8 desc[UR36][R8.64], R4 ;  /* 0x0000000408007986 */ /* 0x0001e2000c101124 */
[----:B------:R-:W-:Y:S05]  /*5610*/  BRA `(.L_x_1105) ;  /* 0x0000000400f07947 */ /* 0x000fea0003800000 */
.L_x_1114:
        /* <DEDUP_REMOVED lines=16> */
.L_x_1121:
[----:B------:R-:W-:-:S04]  /*5720*/  SHF.R.U32.HI R22, RZ, 0x18, R22 ;  /* 0x00000018ff167819 */ /* 0x000fc80000011616 */
[----:B------:R-:W-:-:S04]  /*5730*/  LOP3.LUT R3, R3, 0x80, R22, 0xf8, !PT ;  /* 0x0000008003037812 */ /* 0x000fc800078ef816 */
[----:B------:R-:W-:-:S07]  /*5740*/  PRMT R4, R3, 0x7610, R4 ;  /* 0x0000761003047816 */ /* 0x000fce0000000004 */
.L_x_1120:
[----:B------:R-:W-:Y:S05]  /*5750*/  BSYNC.RECONVERGENT B0 ;  /* 0x0000000000007941 */ /* 0x000fea0003800200 */
.L_x_1119:
[----:B------:R0:W-:Y:S01]  /*5760*/  STG.E.U8 desc[UR36][R8.64], R4 ;  /* 0x0000000408007986 */ /* 0x0001e2000c101124 */
[----:B------:R-:W-:Y:S05]  /*5770*/  BRA `(.L_x_1105) ;  /* 0x0000000400987947 */ /* 0x000fea0003800000 */
.L_x_1113:
[----:B------:R-:W-:-:S13]  /*5780*/  ISETP.NE.AND P0, PT, R0, 0x1c, PT ;  /* 0x0000001c0000780c */ /* 0x000fda0003f05270 */
[----:B------:R-:W-:Y:S05]  /*5790*/  @!P0 BRA `(.L_x_1122) ;  /* 0x0000000000588947 */ /* 0x000fea0003800000 */
[----:B------:R-:W-:-:S13]  /*57a0*/  ISETP.NE.AND P0, PT, R0, 0x1d, PT ;  /* 0x0000001d0000780c */ /* 0x000fda0003f05270 */
[----:B------:R-:W-:Y:S05]  /*57b0*/  @!P0 BRA `(.L_x_1123) ;  /* 0x0000000000448947 */ /* 0x000fea0003800000 */
[----:B------:R-:W-:-:S13]  /*57c0*/  ISETP.NE.AND P0, PT, R0, 0x2c, PT ;  /* 0x0000002c0000780c */ /* 0x000fda0003f05270 */
[----:B------:R-:W-:Y:S05]  /*57d0*/  @P0 BRA `(.L_x_1104) ;  /* 0x0000000000a80947 */ /* 0x000fea0003800000 */
[----:B-----5:R-:W-:-:S04]  /*57e0*/  SHF.R.U32.HI R4, RZ, 0x17, R22 ;  /* 0x00000017ff047819 */ /* 0x020fc80000011616 */
        /* <DEDUP_REMOVED lines=14> */
.L_x_1123:
[----:B-----5:R-:W0:Y:S02]  /*58d0*/  F2I.U64.TRUNC R22, R22 ;  /* 0x0000001600167311 */ /* 0x020e24000020d800 */
[----:B0-----:R0:W-:Y:S01]  /*58e0*/  STG.E.64 desc[UR36][R8.64], R22 ;  /* 0x0000001608007986 */ /* 0x0011e2000c101b24 */
[----:B------:R-:W-:Y:S05]  /*58f0*/  BRA `(.L_x_1105) ;  /* 0x0000000400387947 */ /* 0x000fea0003800000 */
.L_x_1122:
[----:B-----5:R-:W0:Y:S02]  /*5900*/  F2I.FTZ.U32.TRUNC.NTZ R3, R22 ;  /* 0x0000001600037305 */ /* 0x020e24000021f000 */
[----:B0-----:R0:W-:Y:S01]  /*5910*/  STG.E desc[UR36][R8.64], R3 ;  /* 0x0000000308007986 */ /* 0x0011e2000c101924 */
[----:B------:R-:W-:Y:S05]  /*5920*/  BRA `(.L_x_1105) ;  /* 0x00000004002c7947 */ /* 0x000fea0003800000 */
.L_x_1112:
[----:B------:R-:W-:-:S13]  /*5930*/  ISETP.GT.AND P0, PT, R0, 0xe, PT ;  /* 0x0000000e0000780c */ /* 0x000fda0003f04270 */
[----:B------:R-:W-:Y:S05]  /*5940*/  @P0 BRA `(.L_x_1124) ;  /* 0x0000000000340947 */ /* 0x000fea0003800000 */
[----:B------:R-:W-:-:S13]  /*5950*/  ISETP.NE.AND P0, PT, R0, 0xa, PT ;  /* 0x0000000a0000780c */ /* 0x000fda0003f05270 */
[----:B------:R-:W-:Y:S05]  /*5960*/  @!P0 BRA `(.L_x_1125) ;  /* 0x0000000000188947 */ /* 0x000fea0003800000 */
[----:B------:R-:W-:-:S13]  /*5970*/  ISETP.NE.AND P0, PT, R0, 0xb, PT ;  /* 0x0000000b0000780c */ /* 0x000fda0003f05270 */
[----:B------:R-:W-:Y:S05]  /*5980*/  @P0 BRA `(.L_x_1104) ;  /* 0x00000000003c0947 */ /* 0x000fea0003800000 */
[----:B-----5:R-:W-:-:S04]  /*5990*/  FSETP.NEU.FTZ.AND P0, PT, R22, RZ, PT ;  /* 0x000000ff1600720b */ /* 0x020fc80003f1d000 */
[----:B------:R-:W-:-:S05]  /*59a0*/  SEL R3, RZ, 0x1, !P0 ;  /* 0x00000001ff037807 */ /* 0x000fca0004000000 */
[----:B------:R0:W-:Y:S01]  /*59b0*/  STG.E.U8 desc[UR36][R8.64], R3 ;  /* 0x0000000308007986 */ /* 0x0001e2000c101124 */
[----:B------:R-:W-:Y:S05]  /*59c0*/  BRA `(.L_x_1105) ;  /* 0x0000000400047947 */ /* 0x000fea0003800000 */
.L_x_1125:
[----:B-----5:R-:W-:Y:S01]  /*59d0*/  FMUL.FTZ R4, R22, 1 ;  /* 0x3f80000016047820 */ /* 0x020fe20000410000 */
[----:B------:R-:W-:-:S05]  /*59e0*/  CS2R R6, SRZ ;  /* 0x0000000000067805 */ /* 0x000fca000001ff00 */
[----:B------:R-:W0:Y:S02]  /*59f0*/  F2F.F64.F32 R4, R4 ;  /* 0x0000000400047310 */ /* 0x000e240000201800 */
[----:B0-----:R0:W-:Y:S01]  /*5a00*/  STG.E.128 desc[UR36][R8.64], R4 ;  /* 0x0000000408007986 */ /* 0x0011e2000c101d24 */
[----:B------:R-:W-:Y:S05]  /*5a10*/  BRA `(.L_x_1105) ;  /* 0x0000000000f07947 */ /* 0x000fea0003800000 */
.L_x_1124:
[----:B------:R-:W-:-:S13]  /*5a20*/  ISETP.NE.AND P0, PT, R0, 0xf, PT ;  /* 0x0000000f0000780c */ /* 0x000fda0003f05270 */
[----:B------:R-:W-:Y:S05]  /*5a30*/  @!P0 BRA `(.L_x_1126) ;  /* 0x0000000000e08947 */ /* 0x000fea0003800000 */
[----:B------:R-:W-:-:S13]  /*5a40*/  ISETP.NE.AND P0, PT, R0, 0x17, PT ;  /* 0x000000170000780c */ /* 0x000fda0003f05270 */
[----:B------:R-:W-:Y:S05]  /*5a50*/  @!P0 BRA `(.L_x_1127) ;  /* 0x00000000008c8947 */ /* 0x000fea0003800000 */
[----:B------:R-:W-:-:S13]  /*5a60*/  ISETP.NE.AND P0, PT, R0, 0x18, PT ;  /* 0x000000180000780c */ /* 0x000fda0003f05270 */
[----:B------:R-:W-:Y:S05]  /*5a70*/  @!P0 BRA `(.L_x_1128) ;  /* 0x0000000000448947 */ /* 0x000fea0003800000 */
.L_x_1104:
        /* <DEDUP_REMOVED lines=16> */
.L_x_1129:
[----:B------:R-:W-:Y:S05]  /*5b80*/  BRA `(.L_x_1105) ;  /* 0x0000000000947947 */ /* 0x000fea0003800000 */
.L_x_1128:
[----:B-----5:R-:W-:Y:S01]  /*5b90*/  LOP3.LUT R4, R22, 0x7fffffff, RZ, 0xc0, !PT ;  /* 0x7fffffff16047812 */ /* 0x020fe200078ec0ff */
        /* <DEDUP_REMOVED lines=11> */
.L_x_1131:
[----:B------:R-:W-:Y:S05]  /*5c50*/  BSYNC.RECONVERGENT B0 ;  /* 0x0000000000007941 */ /* 0x000fea0003800200 */
.L_x_1130:
[----:B------:R-:W-:-:S05]  /*5c60*/  LOP3.LUT R3, R0, 0x80, R5, 0xf8, !PT ;  /* 0x0000008000037812 */ /* 0x000fca00078ef805 */
[----:B------:R0:W-:Y:S01]  /*5c70*/  STG.E.U8 desc[UR36][R8.64], R3 ;  /* 0x0000000308007986 */ /* 0x0001e2000c101124 */
[----:B------:R-:W-:Y:S05]  /*5c80*/  BRA `(.L_x_1105) ;  /* 0x0000000000547947 */ /* 0x000fea0003800000 */
.L_x_1127:
[----:B-----5:R-:W-:Y:S01]  /*5c90*/  LOP3.LUT R4, R22, 0x7fffffff, RZ, 0xc0, !PT ;  /* 0x7fffffff16047812 */ /* 0x020fe200078ec0ff */
        /* <DEDUP_REMOVED lines=10> */
.L_x_1133:
[----:B------:R-:W-:Y:S01]  /*5d40*/  IMAD.MOV.U32 R0, RZ, RZ, 0x7f ;  /* 0x0000007fff007424 */ /* 0x000fe200078e00ff */
[----:B------:R-:W-:-:S04]  /*5d50*/  ISETP.GT.U32.AND P0, PT, R4, 0x7f800000, PT ;  /* 0x7f8000000400780c */ /* 0x000fc80003f04070 */
[----:B------:R-:W-:-:S09]  /*5d60*/  SEL R0, R0, 0x7c, P0 ;  /* 0x0000007c00007807 */ /* 0x000fd20000000000 */
.L_x_1134:
[----:B------:R-:W-:Y:S05]  /*5d70*/  BSYNC.RECONVERGENT B0 ;  /* 0x0000000000007941 */ /* 0x000fea0003800200 */
.L_x_1132:
[----:B------:R-:W-:-:S04]  /*5d80*/  SHF.R.U32.HI R3, RZ, 0x18, R22 ;  /* 0x00000018ff037819 */ /* 0x000fc80000011616 */
[----:B------:R-:W-:-:S05]  /*5d90*/  LOP3.LUT R3, R0, 0x80, R3, 0xf8, !PT ;  /* 0x0000008000037812 */ /* 0x000fca00078ef803 */
[----:B------:R0:W-:Y:S01]  /*5da0*/  STG.E.U8 desc[UR36][R8.64], R3 ;  /* 0x0000000308007986 */ /* 0x0001e2000c101124 */
[----:B------:R-:W-:Y:S05]  /*5db0*/  BRA `(.L_x_1105) ;  /* 0x0000000000087947 */ /* 0x000fea0003800000 */
.L_x_1126:
[----:B-----5:R-:W-:-:S05]  /*5dc0*/  F2FP.BF16.F32.PACK_AB R22, RZ, R22 ;  /* 0x00000016ff16723e */ /* 0x020fca00000010ff */
[----:B------:R0:W-:Y:S02]  /*5dd0*/  STG.E.U16 desc[UR36][R8.64], R22 ;  /* 0x0000001608007986 */ /* 0x0001e4000c101524 */
.L_x_1105:
        /* <DEDUP_REMOVED lines=21> */
[----:B------:R-:W0:Y:S02]  /*5f30*/  F2I.FTZ.TRUNC.NTZ R3, R24 ;  /* 0x0000001800037305 */ /* 0x000e24000021f100 */
[----:B0-----:R0:W-:Y:S01]  /*5f40*/  STG.E.U8 desc[UR36][R8.64], R3 ;  /* 0x0000000308007986 */ /* 0x0011e2000c101124 */
[----:B------:R-:W-:Y:S05]  /*5f50*/  BRA `(.L_x_1140) ;  /* 0x0000000c00387947 */ /* 0x000fea0003800000 */
.L_x_1138:
[----:B------:R-:W0:Y:S02]  /*5f60*/  F2I.S64.TRUNC R24, R24 ;  /* 0x0000001800187311 */ /* 0x000e24000020d900 */
[----:B0-----:R-:W-:-:S05]  /*5f70*/  IMAD.MOV.U32 R3, RZ, RZ, R24 ;  /* 0x000000ffff037224 */ /* 0x001fca00078e0018 */
[----:B------:R0:W-:Y:S01]  /*5f80*/  STG.E.U8 desc[UR36][R8.64], R3 ;  /* 0x0000000308007986 */ /* 0x0001e2000c101124 */
[----:B------:R-:W-:Y:S05]  /*5f90*/  BRA `(.L_x_1140) ;  /* 0x0000000c00287947 */ /* 0x000fea0003800000 */
.L_x_1137:
[----:B------:R-:W-:-:S13]  /*5fa0*/  ISETP.NE.AND P0, PT, R0, 0x2, PT ;  /* 0x000000020000780c */ /* 0x000fda0003f05270 */
[----:B------:R-:W-:Y:S05]  /*5fb0*/  @!P0 BRA `(.L_x_1141) ;  /* 0x0000000000288947 */ /* 0x000fea0003800000 */
[----:B------:R-:W-:-:S13]  /*5fc0*/  ISETP.NE.AND P0, PT, R0, 0x3, PT ;  /* 0x000000030000780c */ /* 0x000fda0003f05270 */
[----:B------:R-:W-:Y:S05]  /*5fd0*/  @!P0 BRA `(.L_x_1142) ;  /* 0x0000000000148947 */ /* 0x000fea0003800000 */
[----:B------:R-:W-:-:S13]  /*5fe0*/  ISETP.NE.AND P0, PT, R0, 0x4, PT ;  /* 0x000000040000780c */ /* 0x000fda0003f05270 */
[----:B------:R-:W-:Y:S05]  /*5ff0*/  @P0 BRA `(.L_x_1139) ;  /* 0x0000000800380947 */ /* 0x000fea0003800000 */
[----:B------:R-:W0:Y:S02]  /*6000*/  F2I.S64.TRUNC R24, R24 ;  /* 0x0000001800187311 */ /* 0x000e24000020d900 */
[----:B0-----:R0:W-:Y:S01]  /*6010*/  STG.E.64 desc[UR36][R8.64], R24 ;  /* 0x0000001808007986 */ /* 0x0011e2000c101b24 */
[----:B------:R-:W-:Y:S05]  /*6020*/  BRA `(.L_x_1140) ;  /* 0x0000000c00047947 */ /* 0x000fea0003800000 */
.L_x_1142:
[----:B------:R-:W0:Y:S02]  /*6030*/  F2I.FTZ.TRUNC.NTZ R3, R24 ;  /* 0x0000001800037305 */ /* 0x000e24000021f100 */
[----:B0-----:R0:W-:Y:S01]  /*6040*/  STG.E desc[UR36][R8.64], R3 ;  /* 0x0000000308007986 */ /* 0x0011e2000c101924 */
[----:B------:R-:W-:Y:S05]  /*6050*/  BRA `(.L_x_1140) ;  /* 0x0000000800f87947 */ /* 0x000fea0003800000 */
.L_x_1141:
[----:B------:R-:W0:Y:S02]  /*6060*/  F2I.FTZ.TRUNC.NTZ R3, R24 ;  /* 0x0000001800037305 */ /* 0x000e24000021f100 */
[----:B0-----:R0:W-:Y:S01]  /*6070*/  STG.E.U16 desc[UR36][R8.64], R3 ;  /* 0x0000000308007986 */ /* 0x0011e2000c101524 */
[----:B------:R-:W-:Y:S05]  /*6080*/  BRA `(.L_x_1140) ;  /* 0x0000000800ec7947 */ /* 0x000fea0003800000 */
.L_x_1136:
[----:B------:R-:W-:-:S13]  /*6090*/  ISETP.GT.AND P0, PT, R0, 0x6, PT ;  /* 0x000000060000780c */ /* 0x000fda0003f04270 */
[----:B------:R-:W-:Y:S05]  /*60a0*/  @P0 BRA `(.L_x_1143) ;  /* 0x0000000000240947 */ /* 0x000fea0003800000 */
[----:B------:R-:W-:-:S13]  /*60b0*/  ISETP.NE.AND P0, PT, R0, 0x5, PT ;  /* 0x000000050000780c */ /* 0x000fda0003f05270 */
[----:B------:R-:W-:Y:S05]  /*60c0*/  @!P0 BRA `(.L_x_1144) ;  /* 0x0000000000108947 */ /* 0x000fea0003800000 */
[----:B------:R-:W-:-:S13]  /*60d0*/  ISETP.NE.AND P0, PT, R0, 0x6, PT ;  /* 0x000000060000780c */ /* 0x000fda0003f05270 */
[----:B------:R-:W-:Y:S05]  /*60e0*/  @P0 BRA `(.L_x_1139) ;  /* 0x0000000400fc0947 */ /* 0x000fea0003800000 */
[----:B------:R0:W-:Y:S01]  /*60f0*/  STG.E desc[UR36][R8.64], R24 ;  /* 0x0000001808007986 */ /* 0x0001e2000c101924 */
[----:B------:R-:W-:Y:S05]  /*6100*/  BRA `(.L_x_1140) ;  /* 0x0000000800cc7947 */ /* 0x000fea0003800000 */
.L_x_1144:
[----:B------:R-:W-:-:S05]  /*6110*/  F2FP.F16.F32.PACK_AB R24, RZ, R24 ;  /* 0x00000018ff18723e */ /* 0x000fca00000000ff */
[----:B------:R0:W-:Y:S01]  /*6120*/  STG.E.U16 desc[UR36][R8.64], R24 ;  /* 0x0000001808007986 */ /* 0x0001e2000c101524 */
[----:B------:R-:W-:Y:S05]  /*6130*/  BRA `(.L_x_1140) ;  /* 0x0000000800c07947 */ /* 0x000fea0003800000 */
.L_x_1143:
[----:B------:R-:W-:-:S13]  /*6140*/  ISETP.NE.AND P0, PT, R0, 0x7, PT ;  /* 0x000000070000780c */ /* 0x000fda0003f05270 */
[----:B------:R-:W-:Y:S05]  /*6150*/  @!P0 BRA `(.L_x_1145) ;  /* 0x00000000002c8947 */ /* 0x000fea0003800000 */
[----:B------:R-:W-:-:S13]  /*6160*/  ISETP.NE.AND P0, PT, R0, 0x8, PT ;  /* 0x000000080000780c */ /* 0x000fda0003f05270 */
[----:B------:R-:W-:Y:S05]  /*6170*/  @!P0 BRA `(.L_x_1146) ;  /* 0x0000000000148947 */ /* 0x000fea0003800000 */
[----:B------:R-:W-:-:S13]  /*6180*/  ISETP.NE.AND P0, PT, R0, 0x9, PT ;  /* 0x000000090000780c */ /* 0x000fda0003f05270 */
[----:B------:R-:W-:Y:S05]  /*6190*/  @P0 BRA `(.L_x_1139) ;  /* 0x0000000400d00947 */ /* 0x000fea0003800000 */
[----:B------:R-:W-:-:S05]  /*61a0*/  IMAD.MOV.U32 R25, RZ, RZ, RZ ;  /* 0x000000ffff197224 */ /* 0x000fca00078e00ff */
[----:B------:R0:W-:Y:S01]  /*61b0*/  STG.E.64 desc[UR36][R8.64], R24 ;  /* 0x0000001808007986 */ /* 0x0001e2000c101b24 */
[----:B------:R-:W-:Y:S05]  /*61c0*/  BRA `(.L_x_1140) ;  /* 0x00000008009c7947 */ /* 0x000fea0003800000 */
.L_x_1146:
[----:B------:R-:W-:-:S04]  /*61d0*/  F2FP.F16.F32.PACK_AB R3, RZ, R24 ;  /* 0x00000018ff03723e */ /* 0x000fc800000000ff */
[----:B------:R-:W-:-:S05]  /*61e0*/  PRMT R3, R3, 0x5410, RZ ;  /* 0x0000541003037816 */ /* 0x000fca00000000ff */
[----:B------:R0:W-:Y:S01]  /*61f0*/  STG.E desc[UR36][R8.64], R3 ;  /* 0x0000000308007986 */ /* 0x0001e2000c101924 */
[----:B------:R-:W-:Y:S05]  /*6200*/  BRA `(.L_x_1140) ;  /* 0x00000008008c7947 */ /* 0x000fea0003800000 */
.L_x_1145:
[----:B------:R-:W-:-:S06]  /*6210*/  FMUL.FTZ R4, R24, 1 ;  /* 0x3f80000018047820 */ /* 0x000fcc0000410000 */
[----:B------:R-:W0:Y:S02]  /*6220*/  F2F.F64.F32 R4, R4 ;  /* 0x0000000400047310 */ /* 0x000e240000201800 */
[----:B0-----:R0:W-:Y:S01]  /*6230*/  STG.E.64 desc[UR36][R8.64], R4 ;  /* 0x0000000408007986 */ /* 0x0011e2000c101b24 */
[----:B------:R-:W-:Y:S05]  /*6240*/  BRA `(.L_x_1140) ;  /* 0x00000008007c7947 */ /* 0x000fea0003800000 */
.L_x_1135:
        /* <DEDUP_REMOVED lines=10> */
[----:B------:R-:W0:Y:S02]  /*62f0*/  F2I.FTZ.U32.TRUNC.NTZ R3, R24 ;  /* 0x0000001800037305 */ /* 0x000e24000021f000 */
[----:B0-----:R0:W-:Y:S01]  /*6300*/  STG.E.U16 desc[UR36][R8.64], R3 ;  /* 0x0000000308007986 */ /* 0x0011e2000c101524 */
[----:B------:R-:W-:Y:S05]  /*6310*/  BRA `(.L_x_1140) ;  /* 0x0000000800487947 */ /* 0x000fea0003800000 */
.L_x_1150:
        /* <DEDUP_REMOVED lines=16> */
.L_x_1153:
[----:B------:R-:W-:-:S04]  /*6420*/  SHF.R.U32.HI R24, RZ, 0x18, R24 ;  /* 0x00000018ff187819 */ /* 0x000fc80000011618 */
[----:B------:R-:W-:-:S04]  /*6430*/  LOP3.LUT R3, R3, 0x80, R24, 0xf8, !PT ;  /* 0x0000008003037812 */ /* 0x000fc800078ef818 */
[----:B------:R-:W-:-:S07]  /*6440*/  PRMT R4, R3, 0x7610, R4 ;  /* 0x0000761003047816 */ /* 0x000fce0000000004 */
.L_x_1152:
[----:B------:R-:W-:Y:S05]  /*6450*/  BSYNC.RECONVERGENT B0 ;  /* 0x0000000000007941 */ /* 0x000fea0003800200 */
.L_x_1151:
[----:B------:R0:W-:Y:S01]  /*6460*/  STG.E.U8 desc[UR36][R8.64], R4 ;  /* 0x0000000408007986 */ /* 0x0001e2000c101124 */
[----:B------:R-:W-:Y:S05]  /*6470*/  BRA `(.L_x_1140) ;  /* 0x0000000400f07947 */ /* 0x000fea0003800000 */
.L_x_1149:
        /* <DEDUP_REMOVED lines=16> */
.L_x_1156:
[----:B------:R-:W-:-:S04]  /*6580*/  SHF.R.U32.HI R24, RZ, 0x18, R24 ;  /* 0x00000018ff187819 */ /* 0x000fc80000011618 */
[----:B------:R-:W-:-:S04]  /*6590*/  LOP3.LUT R3, R3, 0x80, R24, 0xf8, !PT ;  /* 0x0000008003037812 */ /* 0x000fc800078ef818 */
[----:B------:R-:W-:-:S07]  /*65a0*/  PRMT R4, R3, 0x7610, R4 ;  /* 0x0000761003047816 */ /* 0x000fce0000000004 */
.L_x_1155:
[----:B------:R-:W-:Y:S05]  /*65b0*/  BSYNC.RECONVERGENT B0 ;  /* 0x0000000000007941 */ /* 0x000fea0003800200 */
.L_x_1154:
[----:B------:R0:W-:Y:S01]  /*65c0*/  STG.E.U8 desc[UR36][R8.64], R4 ;  /* 0x0000000408007986 */ /* 0x0001e2000c101124 */
[----:B------:R-:W-:Y:S05]  /*65d0*/  BRA `(.L_x_1140) ;  /* 0x0000000400987947 */ /* 0x000fea0003800000 */
.L_x_1148:
[----:B------:R-:W-:-:S13]  /*65e0*/  ISETP.NE.AND P0, PT, R0, 0x1c, PT ;  /* 0x0000001c0000780c */ /* 0x000fda0003f05270 */
[----:B------:R-:W-:Y:S05]  /*65f0*/  @!P0 BRA `(.L_x_1157) ;  /* 0x0000000000588947 */ /* 0x000fea0003800000 */
[----:B------:R-:W-:-:S13]  /*6600*/  ISETP.NE.AND P0, PT, R0, 0x1d, PT ;  /* 0x0000001d0000780c */ /* 0x000fda0003f05270 */
[----:B------:R-:W-:Y:S05]  /*6610*/  @!P0 BRA `(.L_x_1158) ;  /* 0x0000000000448947 */ /* 0x000fea0003800000 */
[----:B------:R-:W-:-:S13]  /*6620*/  ISETP.NE.AND P0, PT, R0, 0x2c, PT ;  /* 0x0000002c0000780c */ /* 0x000fda0003f05270 */
[----:B------:R-:W-:Y:S05]  /*6630*/  @P0 BRA `(.L_x_1139) ;  /* 0x0000000000a80947 */ /* 0x000fea0003800000 */
        /* <DEDUP_REMOVED lines=15> */
.L_x_1158:
[----:B------:R-:W0:Y:S02]  /*6730*/  F2I.U64.TRUNC R24, R24 ;  /* 0x0000001800187311 */ /* 0x000e24000020d800 */
[----:B0-----:R0:W-:Y:S01]  /*6740*/  STG.E.64 desc[UR36][R8.64], R24 ;  /* 0x0000001808007986 */ /* 0x0011e2000c101b24 */
[----:B------:R-:W-:Y:S05]  /*6750*/  BRA `(.L_x_1140) ;  /* 0x0000000400387947 */ /* 0x000fea0003800000 */
.L_x_1157:
[----:B------:R-:W0:Y:S02]  /*6760*/  F2I.FTZ.U32.TRUNC.NTZ R3, R24 ;  /* 0x0000001800037305 */ /* 0x000e24000021f000 */
[----:B0-----:R0:W-:Y:S01]  /*6770*/  STG.E desc[UR36][R8.64], R3 ;  /* 0x0000000308007986 */ /* 0x0011e2000c101924 */
[----:B------:R-:W-:Y:S05]  /*6780*/  BRA `(.L_x_1140) ;  /* 0x00000004002c7947 */ /* 0x000fea0003800000 */
.L_x_1147:
[----:B------:R-:W-:-:S13]  /*6790*/  ISETP.GT.AND P0, PT, R0, 0xe, PT ;  /* 0x0000000e0000780c */ /* 0x000fda0003f04270 */
[----:B------:R-:W-:Y:S05]  /*67a0*/  @P0 BRA `(.L_x_1159) ;  /* 0x0000000000340947 */ /* 0x000fea0003800000 */
[----:B------:R-:W-:-:S13]  /*67b0*/  ISETP.NE.AND P0, PT, R0, 0xa, PT ;  /* 0x0000000a0000780c */ /* 0x000fda0003f05270 */
[----:B------:R-:W-:Y:S05]  /*67c0*/  @!P0 BRA `(.L_x_1160) ;  /* 0x0000000000188947 */ /* 0x000fea0003800000 */
[----:B------:R-:W-:-:S13]  /*67d0*/  ISETP.NE.AND P0, PT, R0, 0xb, PT ;  /* 0x0000000b0000780c */ /* 0x000fda0003f05270 */
[----:B------:R-:W-:Y:S05]  /*67e0*/  @P0 BRA `(.L_x_1139) ;  /* 0x00000000003c0947 */ /* 0x000fea0003800000 */
[----:B------:R-:W-:-:S04]  /*67f0*/  FSETP.NEU.FTZ.AND P0, PT, R24, RZ, PT ;  /* 0x000000ff1800720b */ /* 0x000fc80003f1d000 */
[----:B------:R-:W-:-:S05]  /*6800*/  SEL R3, RZ, 0x1, !P0 ;  /* 0x00000001ff037807 */ /* 0x000fca0004000000 */
[----:B------:R4:W-:Y:S01]  /*6810*/  STG.E.U8 desc[UR36][R8.64], R3 ;  /* 0x0000000308007986 */ /* 0x0009e2000c101124 */
[----:B------:R-:W-:Y:S05]  /*6820*/  BRA `(.L_x_1140) ;  /* 0x0000000400047947 */ /* 0x000fea0003800000 */
.L_x_1160:
[----:B------:R-:W-:Y:S01]  /*6830*/  FMUL.FTZ R4, R24, 1 ;  /* 0x3f80000018047820 */ /* 0x000fe20000410000 */
[----:B------:R-:W-:-:S05]  /*6840*/  CS2R R6, SRZ ;  /* 0x0000000000067805 */ /* 0x000fca000001ff00 */
[----:B------:R-:W0:Y:S02]  /*6850*/  F2F.F64.F32 R4, R4 ;  /* 0x0000000400047310 */ /* 0x000e240000201800 */
[----:B0-----:R3:W-:Y:S01]  /*6860*/  STG.E.128 desc[UR36][R8.64], R4 ;  /* 0x0000000408007986 */ /* 0x0017e2000c101d24 */
[----:B------:R-:W-:Y:S05]  /*6870*/  BRA `(.L_x_1140) ;  /* 0x0000000000f07947 */ /* 0x000fea0003800000 */
.L_x_1159:
[----:B------:R-:W-:-:S13]  /*6880*/  ISETP.NE.AND P0, PT, R0, 0xf, PT ;  /* 0x0000000f0000780c */ /* 0x000fda0003f05270 */
[----:B------:R-:W-:Y:S05]  /*6890*/  @!P0 BRA `(.L_x_1161) ;  /* 0x0000000000e08947 */ /* 0x000fea0003800000 */
[----:B------:R-:W-:-:S13]  /*68a0*/  ISETP.NE.AND P0, PT, R0, 0x17, PT ;  /* 0x000000170000780c */ /* 0x000fda0003f05270 */
[----:B------:R-:W-:Y:S05]  /*68b0*/  @!P0 BRA `(.L_x_1162) ;  /* 0x00000000008c8947 */ /* 0x000fea0003800000 */
[----:B------:R-:W-:-:S13]  /*68c0*/  ISETP.NE.AND P0, PT, R0, 0x18, PT ;  /* 0x000000180000780c */ /* 0x000fda0003f05270 */
[----:B------:R-:W-:Y:S05]  /*68d0*/  @!P0 BRA `(.L_x_1163) ;  /* 0x0000000000448947 */ /* 0x000fea0003800000 */
.L_x_1139:
        /* <DEDUP_REMOVED lines=16> */
.L_x_1164:
[----:B------:R-:W-:Y:S05]  /*69e0*/  BRA `(.L_x_1140) ;  /* 0x0000000000947947 */ /* 0x000fea0003800000 */
.L_x_1163:
        /* <DEDUP_REMOVED lines=12> */
.L_x_1166:
[----:B------:R-:W-:Y:S05]  /*6ab0*/  BSYNC.RECONVERGENT B0 ;  /* 0x0000000000007941 */ /* 0x000fea0003800200 */
.L_x_1165:
[----:B------:R-:W-:-:S05]  /*6ac0*/  LOP3.LUT R3, R0, 0x80, R5, 0xf8, !PT ;  /* 0x0000008000037812 */ /* 0x000fca00078ef805 */
[----:B------:R1:W-:Y:S01]  /*6ad0*/  STG.E.U8 desc[UR36][R8.64], R3 ;  /* 0x0000000308007986 */ /* 0x0003e2000c101124 */
[----:B------:R-:W-:Y:S05]  /*6ae0*/  BRA `(.L_x_1140) ;  /* 0x0000000000547947 */ /* 0x000fea0003800000 */
.L_x_1162:
        /* <DEDUP_REMOVED lines=11> */
.L_x_1168:
[----:B------:R-:W-:Y:S01]  /*6ba0*/  IMAD.MOV.U32 R0, RZ, RZ, 0x7f ;  /* 0x0000007fff007424 */ /* 0x000fe200078e00ff */
[----:B------:R-:W-:-:S04]  /*6bb0*/  ISETP.GT.U32.AND P0, PT, R4, 0x7f800000, PT ;  /* 0x7f8000000400780c */ /* 0x000fc80003f04070 */
[----:B------:R-:W-:-:S09]  /*6bc0*/  SEL R0, R0, 0x7c, P0 ;  /* 0x0000007c00007807 */ /* 0x000fd20000000000 */
.L_x_1169:
[----:B------:R-:W-:Y:S05]  /*6bd0*/  BSYNC.RECONVERGENT B0 ;  /* 0x0000000000007941 */ /* 0x000fea0003800200 */
.L_x_1167:
[----:B------:R-:W-:-:S04]  /*6be0*/  SHF.R.U32.HI R3, RZ, 0x18, R24 ;  /* 0x00000018ff037819 */ /* 0x000fc80000011618 */
[----:B------:R-:W-:-:S05]  /*6bf0*/  LOP3.LUT R3, R0, 0x80, R3, 0xf8, !PT ;  /* 0x0000008000037812 */ /* 0x000fca00078ef803 */
[----:B------:R2:W-:Y:S01]  /*6c00*/  STG.E.U8 desc[UR36][R8.64], R3 ;  /* 0x0000000308007986 */ /* 0x0005e2000c101124 */
[----:B------:R-:W-:Y:S05]  /*6c10*/  BRA `(.L_x_1140) ;  /* 0x0000000000087947 */ /* 0x000fea0003800000 */
.L_x_1161:
[----:B------:R-:W-:-:S05]  /*6c20*/  F2FP.BF16.F32.PACK_AB R24, RZ, R24 ;  /* 0x00000018ff18723e */ /* 0x000fca00000010ff */
[----:B------:R0:W-:Y:S02]  /*6c30*/  STG.E.U16 desc[UR36][R8.64], R24 ;  /* 0x0000001808007986 */ /* 0x0001e4000c101524 */
.L_x_1140:
[----:B------:R-:W-:-:S07]  /*6c40*/  VIADD R19, R19, 0x80 ;  /* 0x0000008013137836 */ /* 0x000fce0000000000 */
.L_x_1099:
[----:B------:R-:W-:Y:S05]  /*6c50*/  BSYNC.RECONVERGENT B6 ;  /* 0x0000000000067941 */ /* 0x000fea0003800200 */
.L_x_1098:
[----:B------:R-:W-:-:S13]  /*6c60*/  ISETP.GE.AND P0, PT, R19, R17, PT ;  /* 0x000000111300720c */ /* 0x000fda0003f06270 */
[----:B------:R-:W-:Y:S05]  /*6c70*/  @P0 EXIT ;  /* 0x000000000000094d */ /* 0x000fea0003800000 */
[----:B0-23--:R-:W0:Y:S01]  /*6c80*/  LDC.64 R4, c[0x0][0x3a0] ;  /* 0x0000e800ff047b82 */ /* 0x00de220000000a00 */
[----:B------:R-:W4:Y:S01]  /*6c90*/  LDCU UR4, c[0x0][0x3c0] ;  /* 0x00007800ff0477ac */ /* 0x000f220008000800 */
[----:B-1----:R-:W-:Y:S01]  /*6ca0*/  PRMT R0, R16, 0x9910, RZ ;  /* 0x0000991010007816 */ /* 0x002fe200000000ff */
[----:B------:R-:W-:-:S03]  /*6cb0*/  IMAD R2, R2, 0x200, R19 ;  /* 0x0000020002027824 */ /* 0x000fc600078e0213 */
[----:B------:R-:W-:Y:S01]  /*6cc0*/  ISETP.GT.AND P1, PT, R0, 0x9, PT ;  /* 0x000000090000780c */ /* 0x000fe20003f24270 */
[----:B----4-:R-:W-:-:S05]  /*6cd0*/  IMAD R3, R2, UR4, RZ ;  /* 0x0000000402037c24 */ /* 0x010fca000f8e02ff */
        /* <DEDUP_REMOVED lines=12> */
[----:B0-----:R-:W-:Y:S01]  /*6da0*/  STG.E.U8 desc[UR36][R2.64], R5 ;  /* 0x0000000502007986 */ /* 0x001fe2000c101124 */
[----:B------:R-:W-:Y:S05]  /*6db0*/  EXIT ;  /* 0x000000000000794d */ /* 0x000fea0003800000 */
.L_x_1173:
[----:B-----5:R-:W0:Y:S02]  /*6dc0*/  F2I.S64.TRUNC R18, R18 ;  /* 0x0000001200127311 */ /* 0x020e24000020d900 */
[----:B0-----:R-:W-:-:S05]  /*6dd0*/  IMAD.MOV.U32 R5, RZ, RZ, R18 ;  /* 0x000000ffff057224 */ /* 0x001fca00078e0012 */
[----:B------:R-:W-:Y:S01]  /*6de0*/  STG.E.U8 desc[UR36][R2.64], R5 ;  /* 0x0000000502007986 */ /* 0x000fe2000c101124 */
[----:B------:R-:W-:Y:S05]  /*6df0*/  EXIT ;  /* 0x000000000000794d */ /* 0x000fea0003800000 */
.L_x_1172:
[----:B------:R-:W-:-:S13]  /*6e00*/  ISETP.NE.AND P0, PT, R0, 0x2, PT ;  /* 0x000000020000780c */ /* 0x000fda0003f05270 */
[----:B------:R-:W-:Y:S05]  /*6e10*/  @!P0 BRA `(.L_x_1175) ;  /* 0x0000000000288947 */ /* 0x000fea0003800000 */
[----:B------:R-:W-:-:S13]  /*6e20*/  ISETP.NE.AND P0, PT, R0, 0x3, PT ;  /* 0x000000030000780c */ /* 0x000fda0003f05270 */
[----:B------:R-:W-:Y:S05]  /*6e30*/  @!P0 BRA `(.L_x_1176) ;  /* 0x0000000000148947 */ /* 0x000fea0003800000 */
[----:B------:R-:W-:-:S13]  /*6e40*/  ISETP.NE.AND P0, PT, R0, 0x4, PT ;  /* 0x000000040000780c */ /* 0x000fda0003f05270 */
[----:B------:R-:W-:Y:S05]  /*6e50*/  @P0 BRA `(.L_x_1174) ;  /* 0x0000000800380947 */ /* 0x000fea0003800000 */
[----:B-----5:R-:W0:Y:S02]  /*6e60*/  F2I.S64.TRUNC R18, R18 ;  /* 0x0000001200127311 */ /* 0x020e24000020d900 */
[----:B0-----:R-:W-:Y:S01]  /*6e70*/  STG.E.64 desc[UR36][R2.64], R18 ;  /* 0x0000001202007986 */ /* 0x001fe2000c101b24 */
[----:B------:R-:W-:Y:S05]  /*6e80*/  EXIT ;  /* 0x000000000000794d */ /* 0x000fea0003800000 */
.L_x_1176:
[----:B-----5:R-:W0:Y:S02]  /*6e90*/  F2I.FTZ.TRUNC.NTZ R5, R18 ;  /* 0x0000001200057305 */ /* 0x020e24000021f100 */
[----:B0-----:R-:W-:Y:S01]  /*6ea0*/  STG.E desc[UR36][R2.64], R5 ;  /* 0x0000000502007986 */ /* 0x001fe2000c101924 */
[----:B------:R-:W-:Y:S05]  /*6eb0*/  EXIT ;  /* 0x000000000000794d */ /* 0x000fea0003800000 */
.L_x_1175:
[----:B-----5:R-:W0:Y:S02]  /*6ec0*/  F2I.FTZ.TRUNC.NTZ R5, R18 ;  /* 0x0000001200057305 */ /* 0x020e24000021f100 */
[----:B0-----:R-:W-:Y:S01]  /*6ed0*/  STG.E.U16 desc[UR36][R2.64], R5 ;  /* 0x0000000502007986 */ /* 0x001fe2000c101524 */
[----:B------:R-:W-:Y:S05]  /*6ee0*/  EXIT ;  /* 0x000000000000794d */ /* 0x000fea0003800000 */
.L_x_1171:
[----:B------:R-:W-:-:S13]  /*6ef0*/  ISETP.GT.AND P0, PT, R0, 0x6, PT ;  /* 0x000000060000780c */ /* 0x000fda0003f04270 */
[----:B------:R-:W-:Y:S05]  /*6f00*/  @P0 BRA `(.L_x_1177) ;  /* 0x0000000000240947 */ /* 0x000fea0003800000 */
[----:B------:R-:W-:-:S13]  /*6f10*/  ISETP.NE.AND P0, PT, R0, 0x5, PT ;  /* 0x000000050000780c */ /* 0x000fda0003f05270 */
[----:B------:R-:W-:Y:S05]  /*6f20*/  @!P0 BRA `(.L_x_1178) ;  /* 0x0000000000108947 */ /* 0x000fea0003800000 */
[----:B------:R-:W-:-:S13]  /*6f30*/  ISETP.NE.AND P0, PT, R0, 0x6, PT ;  /* 0x000000060000780c */ /* 0x000fda0003f05270 */
[----:B------:R-:W-:Y:S05]  /*6f40*/  @P0 BRA `(.L_x_1174) ;  /* 0x0000000400fc0947 */ /* 0x000fea0003800000 */
[----:B-----5:R-:W-:Y:S01]  /*6f50*/  STG.E desc[UR36][R2.64], R18 ;  /* 0x0000001202007986 */ /* 0x020fe2000c101924 */
[----:B------:R-:W-:Y:S05]  /*6f60*/  EXIT ;  /* 0x000000000000794d */ /* 0x000fea0003800000 */
.L_x_1178:
[----:B-----5:R-:W-:-:S05]  /*6f70*/  F2FP.F16.F32.PACK_AB R18, RZ, R18 ;  /* 0x00000012ff12723e */ /* 0x020fca00000000ff */
[----:B------:R-:W-:Y:S01]  /*6f80*/  STG.E.U16 desc[UR36][R2.64], R18 ;  /* 0x0000001202007986 */ /* 0x000fe2000c101524 */
[----:B------:R-:W-:Y:S05]  /*6f90*/  EXIT ;  /* 0x000000000000794d */ /* 0x000fea0003800000 */
.L_x_1177:
[----:B------:R-:W-:-:S13]  /*6fa0*/  ISETP.NE.AND P0, PT, R0, 0x7, PT ;  /* 0x000000070000780c */ /* 0x000fda0003f05270 */
[----:B------:R-:W-:Y:S05]  /*6fb0*/  @!P0 BRA `(.L_x_1179) ;  /* 0x00000000002c8947 */ /* 0x000fea0003800000 */
[----:B------:R-:W-:-:S13]  /*6fc0*/  ISETP.NE.AND P0, PT, R0, 0x8, PT ;  /* 0x000000080000780c */ /* 0x000fda0003f05270 */
[----:B------:R-:W-:Y:S05]  /*6fd0*/  @!P0 BRA `(.L_x_1180) ;  /* 0x0000000000148947 */ /* 0x000fea0003800000 */
[----:B------:R-:W-:-:S13]  /*6fe0*/  ISETP.NE.AND P0, PT, R0, 0x9, PT ;  /* 0x000000090000780c */ /* 0x000fda0003f05270 */
[----:B------:R-:W-:Y:S05]  /*6ff0*/  @P0 BRA `(.L_x_1174) ;  /* 0x0000000400d00947 */ /* 0x000fea0003800000 */
[----:B------:R-:W-:-:S05]  /*7000*/  IMAD.MOV.U32 R19, RZ, RZ, RZ ;  /* 0x000000ffff137224 */ /* 0x000fca00078e00ff */
[----:B-----5:R-:W-:Y:S01]  /*7010*/  STG.E.64 desc[UR36][R2.64], R18 ;  /* 0x0000001202007986 */ /* 0x020fe2000c101b24 */
[----:B------:R-:W-:Y:S05]  /*7020*/  EXIT ;  /* 0x000000000000794d */ /* 0x000fea0003800000 */
.L_x_1180:
[----:B-----5:R-:W-:-:S04]  /*7030*/  F2FP.F16.F32.PACK_AB R5, RZ, R18 ;  /* 0x00000012ff05723e */ /* 0x020fc800000000ff */
[----:B------:R-:W-:-:S05]  /*7040*/  PRMT R5, R5, 0x5410, RZ ;  /* 0x0000541005057816 */ /* 0x000fca00000000ff */
[----:B------:R-:W-:Y:S01]  /*7050*/  STG.E desc[UR36][R2.64], R5 ;  /* 0x0000000502007986 */ /* 0x000fe2000c101924 */
[----:B------:R-:W-:Y:S05]  /*7060*/  EXIT ;  /* 0x000000000000794d */ /* 0x000fea0003800000 */
.L_x_1179:
[----:B-----5:R-:W-:-:S06]  /*7070*/  FMUL.FTZ R4, R18, 1 ;  /* 0x3f80000012047820 */ /* 0x020fcc0000410000 */
[----:B------:R-:W0:Y:S02]  /*7080*/  F2F.F64.F32 R4, R4 ;  /* 0x0000000400047310 */ /* 0x000e240000201800 */
[----:B0-----:R-:W-:Y:S01]  /*7090*/  STG.E.64 desc[UR36][R2.64], R4 ;  /* 0x0000000402007986 */ /* 0x001fe2000c101b24 */
[----:B------:R-:W-:Y:S05]  /*70a0*/  EXIT ;  /* 0x000000000000794d */ /* 0x000fea0003800000 */
.L_x_1170:
        /* <DEDUP_REMOVED lines=11> */
[----:B0-----:R-:W-:Y:S01]  /*7160*/  STG.E.U16 desc[UR36][R2.64], R5 ;  /* 0x0000000502007986 */ /* 0x001fe2000c101524 */
[----:B------:R-:W-:Y:S05]  /*7170*/  EXIT ;  /* 0x000000000000794d */ /* 0x000fea0003800000 */
.L_x_1184:
        /* <DEDUP_REMOVED lines=16> */
.L_x_1187:
[----:B------:R-:W-:-:S04]  /*7280*/  SHF.R.U32.HI R18, RZ, 0x18, R18 ;  /* 0x00000018ff127819 */ /* 0x000fc80000011612 */
[----:B------:R-:W-:-:S04]  /*7290*/  LOP3.LUT R5, R5, 0x80, R18, 0xf8, !PT ;  /* 0x0000008005057812 */ /* 0x000fc800078ef812 */
[----:B------:R-:W-:-:S07]  /*72a0*/  PRMT R0, R5, 0x7610, R0 ;  /* 0x0000761005007816 */ /* 0x000fce0000000000 */
.L_x_1186:
[----:B------:R-:W-:Y:S05]  /*72b0*/  BSYNC.RECONVERGENT B0 ;  /* 0x0000000000007941 */ /* 0x000fea0003800200 */
.L_x_1185:
[----:B------:R-:W-:Y:S01]  /*72c0*/  STG.E.U8 desc[UR36][R2.64], R0 ;  /* 0x0000000002007986 */ /* 0x000fe2000c101124 */
[----:B------:R-:W-:Y:S05]  /*72d0*/  EXIT ;  /* 0x000000000000794d */ /* 0x000fea0003800000 */
.L_x_1183:
        /* <DEDUP_REMOVED lines=16> */
.L_x_1190:
[----:B------:R-:W-:-:S04]  /*73e0*/  SHF.R.U32.HI R18, RZ, 0x18, R18 ;  /* 0x00000018ff127819 */ /* 0x000fc80000011612 */
[----:B------:R-:W-:-:S04]  /*73f0*/  LOP3.LUT R5, R5, 0x80, R18, 0xf8, !PT ;  /* 0x0000008005057812 */ /* 0x000fc800078ef812 */
[----:B------:R-:W-:-:S07]  /*7400*/  PRMT R0, R5, 0x7610, R0 ;  /* 0x0000761005007816 */ /* 0x000fce0000000000 */
.L_x_1189:
[----:B------:R-:W-:Y:S05]  /*7410*/  BSYNC.RECONVERGENT B0 ;  /* 0x0000000000007941 */ /* 0x000fea0003800200 */
.L_x_1188:
[----:B------:R-:W-:Y:S01]  /*7420*/  STG.E.U8 desc[UR36][R2.64], R0 ;  /* 0x0000000002007986 */ /* 0x000fe2000c101124 */
[----:B------:R-:W-:Y:S05]  /*7430*/  EXIT ;  /* 0x000000000000794d */ /* 0x000fea0003800000 */
.L_x_1182:
        /* <DEDUP_REMOVED lines=21> */
.L_x_1192:
[----:B-----5:R-:W0:Y:S02]  /*7590*/  F2I.U64.TRUNC R18, R18 ;  /* 0x0000001200127311 */ /* 0x020e24000020d800 */
[----:B0-----:R-:W-:Y:S01]  /*75a0*/  STG.E.64 desc[UR36][R2.64], R18 ;  /* 0x0000001202007986 */ /* 0x001fe2000c101b24 */
[----:B------:R-:W-:Y:S05]  /*75b0*/  EXIT ;  /* 0x000000000000794d */ /* 0x000fea0003800000 */
.L_x_1191:
[----:B-----5:R-:W0:Y:S02]  /*75c0*/  F2I.FTZ.U32.TRUNC.NTZ R5, R18 ;  /* 0x0000001200057305 */ /* 0x020e24000021f000 */
[----:B0-----:R-:W-:Y:S01]  /*75d0*/  STG.E desc[UR36][R2.64], R5 ;  /* 0x0000000502007986 */ /* 0x001fe2000c101924 */
[----:B------:R-:W-:Y:S05]  /*75e0*/  EXIT ;  /* 0x000000000000794d */ /* 0x000fea0003800000 */
.L_x_1181:
        /* <DEDUP_REMOVED lines=8> */
[----:B------:R-:W-:Y:S01]  /*7670*/  STG.E.U8 desc[UR36][R2.64], R5 ;  /* 0x0000000502007986 */ /* 0x000fe2000c101124 */
[----:B------:R-:W-:Y:S05]  /*7680*/  EXIT ;  /* 0x000000000000794d */ /* 0x000fea0003800000 */
.L_x_1194:
[----:B-----5:R-:W-:Y:S01]  /*7690*/  FMUL.FTZ R4, R18, 1 ;  /* 0x3f80000012047820 */ /* 0x020fe20000410000 */
[----:B------:R-:W-:-:S05]  /*76a0*/  CS2R R6, SRZ ;  /* 0x0000000000067805 */ /* 0x000fca000001ff00 */
[----:B------:R-:W0:Y:S02]  /*76b0*/  F2F.F64.F32 R4, R4 ;  /* 0x0000000400047310 */ /* 0x000e240000201800 */
[----:B0-----:R-:W-:Y:S01]  /*76c0*/  STG.E.128 desc[UR36][R2.64], R4 ;  /* 0x0000000402007986 */ /* 0x001fe2000c101d24 */
[----:B------:R-:W-:Y:S05]  /*76d0*/  EXIT ;  /* 0x000000000000794d */ /* 0x000fea0003800000 */
.L_x_1193:
[----:B------:R-:W-:-:S13]  /*76e0*/  ISETP.NE.AND P0, PT, R0, 0xf, PT ;  /* 0x0000000f0000780c */ /* 0x000fda0003f05270 */
[----:B------:R-:W-:Y:S05]  /*76f0*/  @!P0 BRA `(.L_x_1195) ;  /* 0x0000000000e08947 */ /* 0x000fea0003800000 */
[----:B------:R-:W-:-:S13]  /*7700*/  ISETP.NE.AND P0, PT, R0, 0x17, PT ;  /* 0x000000170000780c */ /* 0x000fda0003f05270 */
[----:B------:R-:W-:Y:S05]  /*7710*/  @!P0 BRA `(.L_x_1196) ;  /* 0x00000000008c8947 */ /* 0x000fea0003800000 */
[----:B------:R-:W-:-:S13]  /*7720*/  ISETP.NE.AND P0, PT, R0, 0x18, PT ;  /* 0x000000180000780c */ /* 0x000fda0003f05270 */
[----:B------:R-:W-:Y:S05]  /*7730*/  @!P0 BRA `(.L_x_1197) ;  /* 0x0000000000448947 */ /* 0x000fea0003800000 */
.L_x_1174:
        /* <DEDUP_REMOVED lines=15> */
[----:B--2--5:R-:W-:Y:S05]  /*7830*/  CALL.ABS.NOINC R2 ;  /* 0x0000000002007343 */ /* 0x024fea0003c00000 */
.L_x_1198:
[----:B------:R-:W-:Y:S05]  /*7840*/  EXIT ;  /* 0x000000000000794d */ /* 0x000fea0003800000 */
.L_x_1197:
        /* <DEDUP_REMOVED lines=12> */
.L_x_1200:
[----:B------:R-:W-:Y:S05]  /*7910*/  BSYNC.RECONVERGENT B0 ;  /* 0x0000000000007941 */ /* 0x000fea0003800200 */
.L_x_1199:
[----:B------:R-:W-:-:S05]  /*7920*/  LOP3.LUT R5, R0, 0x80, R7, 0xf8, !PT ;  /* 0x0000008000057812 */ /* 0x000fca00078ef807 */
[----:B------:R-:W-:Y:S01]  /*7930*/  STG.E.U8 desc[UR36][R2.64], R5 ;  /* 0x0000000502007986 */ /* 0x000fe2000c101124 */
[----:B------:R-:W-:Y:S05]  /*7940*/  EXIT ;  /* 0x000000000000794d */ /* 0x000fea0003800000 */
.L_x_1196:
        /* <DEDUP_REMOVED lines=11> */
.L_x_1202:
[----:B------:R-:W-:Y:S01]  /*7a00*/  IMAD.MOV.U32 R0, RZ, RZ, 0x7f ;  /* 0x0000007fff007424 */ /* 0x000fe200078e00ff */
[----:B------:R-:W-:-:S04]  /*7a10*/  ISETP.GT.U32.AND P0, PT, R4, 0x7f800000, PT ;  /* 0x7f8000000400780c */ /* 0x000fc80003f04070 */
[----:B------:R-:W-:-:S09]  /*7a20*/  SEL R0, R0, 0x7c, P0 ;  /* 0x0000007c00007807 */ /* 0x000fd20000000000 */
.L_x_1203:
[----:B------:R-:W-:Y:S05]  /*7a30*/  BSYNC.RECONVERGENT B0 ;  /* 0x0000000000007941 */ /* 0x000fea0003800200 */
.L_x_1201:
[----:B------:R-:W-:-:S04]  /*7a40*/  SHF.R.U32.HI R5, RZ, 0x18, R18 ;  /* 0x00000018ff057819 */ /* 0x000fc80000011612 */
[----:B------:R-:W-:-:S05]  /*7a50*/  LOP3.LUT R5, R0, 0x80, R5, 0xf8, !PT ;  /* 0x0000008000057812 */ /* 0x000fca00078ef805 */
[----:B------:R-:W-:Y:S01]  /*7a60*/  STG.E.U8 desc[UR36][R2.64], R5 ;  /* 0x0000000502007986 */ /* 0x000fe2000c101124 */
[----:B------:R-:W-:Y:S05]  /*7a70*/  EXIT ;  /* 0x000000000000794d */ /* 0x000fea0003800000 */
.L_x_1195:
[----:B-----5:R-:W-:-:S05]  /*7a80*/  F2FP.BF16.F32.PACK_AB R18, RZ, R18 ;  /* 0x00000012ff12723e */ /* 0x020fca00000010ff */
[----:B------:R-:W-:Y:S01]  /*7a90*/  STG.E.U16 desc[UR36][R2.64], R18 ;  /* 0x0000001202007986 */ /* 0x000fe2000c101524 */
[----:B------:R-:W-:Y:S05]  /*7aa0*/  EXIT ;  /* 0x000000000000794d */ /* 0x000fea0003800000 */
.L_x_1204:
        /* <DEDUP_REMOVED lines=13> */
.L_x_1894:


//--------------------- .text._ZN2at6native18elementwise_kernelILi128ELi2EZNS0_22gpu_kernel_impl_nocastIZZZNS0_46_GLOBAL__N__5fd40885_13_AmpKernels_cu_3810c27339_amp_non_finite_check_and_unscale_cuda_ERNS_6TensorES5_RKS4_ENKUlvE_clEvENKUlvE0_clEvEUlfE_EEvRNS_18TensorIteratorBaseERKT_EUliE_EEviT1_ --------------------------
	.section	.text._ZN2at6native18elementwise_kernelILi128ELi2EZNS0_22gpu_kernel_impl_nocastIZZZNS0_46_GLOBAL__N__5fd40885_13_AmpKernels_cu_3810c27339_amp_non_finite_check_and_unscale_cuda_ERNS_6TensorES5_RKS4_ENKUlvE_clEvENKUlvE0_clEvEUlfE_EEvRNS_18TensorIteratorBaseERKT_EUliE_EEviT1_,"ax",@progbits
	.align	128
        .global         _ZN2at6native18elementwise_kernelILi128ELi2EZNS0_22gpu_kernel_impl_nocastIZZZNS0_46_GLOBAL__N__5fd40885_13_AmpKernels_cu_3810c27339_amp_non_finite_check_and_unscale_cuda_ERNS_6TensorES5_RKS4_ENKUlvE_clEvENKUlvE0_clEvEUlfE_EEvRNS_18TensorIteratorBaseERKT_EUliE_EEviT1_
        .type           _ZN2at6native18elementwise_kernelILi128ELi2EZNS0_22gpu_kernel_impl_nocastIZZZNS0_46_GLOBAL__N__5fd40885_13_AmpKernels_cu_3810c27339_amp_non_finite_check_and_unscale_cuda_ERNS_6TensorES5_RKS4_ENKUlvE_clEvENKUlvE0_clEvEUlfE_EEvRNS_18TensorIteratorBaseERKT_EUliE_EEviT1_,@function
        .size           _ZN2at6native18elementwise_kernelILi128ELi2EZNS0_22gpu_kernel_impl_nocastIZZZNS0_46_GLOBAL__N__5fd40885_13_AmpKernels_cu_3810c27339_amp_non_finite_check_and_unscale_cuda_ERNS_6TensorES5_RKS4_ENKUlvE_clEvENKUlvE0_clEvEUlfE_EEvRNS_18TensorIteratorBaseERKT_EUliE_EEviT1_,(.L_x_1895 - _ZN2at6native18elementwise_kernelILi128ELi2EZNS0_22gpu_kernel_impl_nocastIZZZNS0_46_GLOBAL__N__5fd40885_13_AmpKernels_cu_3810c27339_amp_non_finite_check_and_unscale_cuda_ERNS_6TensorES5_RKS4_ENKUlvE_clEvENKUlvE0_clEvEUlfE_EEvRNS_18TensorIteratorBaseERKT_EUliE_EEviT1_)
        .other          _ZN2at6native18elementwise_kernelILi128ELi2EZNS0_22gpu_kernel_impl_nocastIZZZNS0_46_GLOBAL__N__5fd40885_13_AmpKernels_cu_3810c27339_amp_non_finite_check_and_unscale_cuda_ERNS_6TensorES5_RKS4_ENKUlvE_clEvENKUlvE0_clEvEUlfE_EEvRNS_18TensorIteratorBaseERKT_EUliE_EEviT1_,@"STO_CUDA_ENTRY STV_DEFAULT"
_ZN2at6native18elementwise_kernelILi128ELi2EZNS0_22gpu_kernel_impl_nocastIZZZNS0_46_GLOBAL__N__5fd40885_13_AmpKernels_cu_3810c27339_amp_non_finite_check_and_unscale_cuda_ERNS_6TensorES5_RKS4_ENKUlvE_clEvENKUlvE0_clEvEUlfE_EEvRNS_18TensorIteratorBaseERKT_EUliE_EEviT1_:
.text._ZN2at6native18elementwise_kernelILi128ELi2EZNS0_22gpu_kernel_impl_nocastIZZZNS0_46_GLOBAL__N__5fd40885_13_AmpKernels_cu_3810c27339_amp_non_finite_check_and_unscale_cuda_ERNS_6TensorES5_RKS4_ENKUlvE_clEvENKUlvE0_clEvEUlfE_EEvRNS_18TensorIteratorBaseERKT_EUliE_EEviT1_:
        /* <DEDUP_REMOVED lines=10> */
[----:B------:R-:W-:Y:S01]  /*00a0*/  BSSY.RECONVERGENT B0, `(.L_x_1206) ;  /* 0x0000010000007945 */ /* 0x000fe20003800200 */
[----:B0-----:R-:W-:-:S13]  /*00b0*/  ISETP.GE.AND P0, PT, R3, UR4, PT ;  /* 0x0000000403007c0c */ /* 0x001fda000bf06270 */
[----:B------:R-:W-:Y:S05]  /*00c0*/  @P0 BRA `(.L_x_1207) ;  /* 0x0000000000340947 */ /* 0x000fea0003800000 */
[----:B------:R-:W0:Y:S02]  /*00d0*/  LDC.64 R4, c[0x0][0x588] ;  /* 0x00016200ff047b82 */ /* 0x000e240000000a00 */
[----:B0-----:R-:W2:Y:S06]  /*00e0*/  LDG.E R13, desc[UR6][R4.64] ;  /* 0x00000006040d7981 */ /* 0x001eac000c1e1900 */
[----:B------:R-:W0:Y:S01]  /*00f0*/  LDC.64 R8, c[0x0][0x598] ;  /* 0x00016600ff087b82 */ /* 0x000e220000000a00 */
[----:B--2---:R-:W-:-:S13]  /*0100*/  FSETP.NE.FTZ.AND P0, PT, |R13|, +INF , PT ;  /* 0x7f8000000d00780b */ /* 0x004fda0003f15200 */
        /* <DEDUP_REMOVED lines=8> */
[----:B0-----:R1:W-:Y:S02]  /*0190*/  STG.E desc[UR6][R10.64], R13 ;  /* 0x0000000d0a007986 */ /* 0x0013e4000c101906 */
.L_x_1207:
[----:B------:R-:W-:Y:S05]  /*01a0*/  BSYNC.RECONVERGENT B0 ;  /* 0x0000000000007941 */ /* 0x000fea0003800200 */
.L_x_1206:
[----:B------:R-:W-:-:S13]  /*01b0*/  ISETP.GE.AND P0, PT, R3, UR4, PT ;  /* 0x0000000403007c0c */ /* 0x000fda000bf06270 */
[----:B------:R-:W-:Y:S05]  /*01c0*/  @P0 EXIT ;  /* 0x000000000000094d */ /* 0x000fea0003800000 */
[----:B------:R-:W1:Y:S02]  /*01d0*/  LDC.64 R2, c[0x0][0x588] ;  /* 0x00016200ff027b82 */ /* 0x000e640000000a00 */
[----:B-1----:R-:W2:Y:S06]  /*01e0*/  LDG.E R11, desc[UR6][R2.64] ;  /* 0x00000006020b7981 */ /* 0x002eac000c1e1900 */
[----:B------:R-:W0:Y:S01]  /*01f0*/  LDC.64 R6, c[0x0][0x598] ;  /* 0x00016600ff067b82 */ /* 0x000e220000000a00 */
[----:B--2---:R-:W-:-:S13]  /*0200*/  FSETP.NE.FTZ.AND P0, PT, |R11|, +INF , PT ;  /* 0x7f8000000b00780b */ /* 0x004fda0003f15200 */
[----:B------:R-:W1:Y:S01]  /*0210*/  @!P0 LDC.64 R4, c[0x0][0x590] ;  /* 0x00016400ff048b82 */ /* 0x000e620000000a00 */
[----:B------:R-:W-:-:S05]  /*0220*/  @!P0 MOV R13, 0x3f800000 ;  /* 0x3f800000000d8802 */ /* 0x000fca0000000f00 */
[----:B-1----:R-:W-:Y:S04]  /*0230*/  @!P0 STG.E desc[UR6][R4.64], R13 ;  /* 0x0000000d04008986 */ /* 0x002fe8000c101906 */
[----:B0-----:R-:W2:Y:S01]  /*0240*/  LDG.E R6, desc[UR6][R6.64] ;  /* 0x0000000606067981 */ /* 0x001ea2000c1e1900 */
[----:B------:R-:W0:Y:S01]  /*0250*/  LDC.64 R8, c[0x0][0x580] ;  /* 0x00016000ff087b82 */ /* 0x000e220000000a00 */
[----:B--2---:R-:W-:-:S13]  /*0260*/  FSETP.NEU.FTZ.AND P0, PT, R6, 1, PT ;  /* 0x3f8000000600780b */ /* 0x004fda0003f1d000 */
[----:B------:R-:W-:-:S05]  /*0270*/  @P0 FMUL.FTZ R11, R11, R6 ;  /* 0x000000060b0b0220 */ /* 0x000fca0000410000 */
[----:B0-----:R-:W-:Y:S01]  /*0280*/  STG.E desc[UR6][R8.64], R11 ;  /* 0x0000000b08007986 */ /* 0x001fe2000c101906 */
[----:B------:R-:W-:Y:S05]  /*0290*/  EXIT ;  /* 0x000000000000794d */ /* 0x000fea0003800000 */
.L_x_1205:
[----:B------:R-:W0:Y:S01]  /*02a0*/  LDCU UR4, c[0x0][0x380] ;  /* 0x00007000ff0477ac */ /* 0x000e220008000800 */
[----:B------:R-:W-:Y:S01]  /*02b0*/  IADD3 R2, PT, PT, R2, -0x1, RZ ;  /* 0xffffffff02027810 */ /* 0x000fe20007ffe0ff */
[----:B------:R-:W-:Y:S03]  /*02c0*/  BSSY.RECONVERGENT B0, `(.L_x_1208) ;  /* 0x0000140000007945 */ /* 0x000fe60003800200 */
[----:B------:R-:W-:-:S04]  /*02d0*/  VIMNMX.U32 R0, PT, PT, R2, 0x18, PT ;  /* 0x0000001802007848 */ /* 0x000fc80003fe0000 */
[----:B------:R-:W-:Y:S02]  /*02e0*/  IADD3 R0, PT, PT, R0, 0x1, RZ ;  /* 0x0000000100007810 */ /* 0x000fe40007ffe0ff */
        /* <DEDUP_REMOVED lines=293> */
[----:B------:R-:W-:-:S04]  /*1540*/  IMAD R6, R13, UR8, R7 ;  /* 0x000000080d067c24 */ /* 0x000fc8000f8e0207 */
[----:B------:R-:W-:Y:S02]  /*1550*/  @P0 IMAD.MOV R10, RZ, RZ, -R10 ;  /* 0x000000ffff0a0224 */ /* 0x000fe400078e0a0a */
[----:B--2---:R-:W-:Y:S02]  /*1560*/  IMAD R5, R6, UR10, R5 ;  /* 0x0000000a06057c24 */ /* 0x004fe4000f8e0205 */
[----:B0-----:R-:W-:Y:S02]  /*1570*/  @P0 IMAD R10, R10, R17, R11 ;  /* 0x000000110a0a0224 */ /* 0x001fe400078e020b */
[----:B------:R-:W-:Y:S02]  /*1580*/  IMAD R4, R6, UR11, R4 ;  /* 0x0000000b06047c24 */ /* 0x000fe4000f8e0204 */
[C---:B-1----:R-:W-:Y:S02]  /*1590*/  @P0 IMAD R5, R10.reuse, R8, R5 ;  /* 0x000000080a050224 */ /* 0x042fe400078e0205 */
[----:B------:R-:W-:-:S07]  /*15a0*/  @P0 IMAD R4, R10, R9, R4 ;  /* 0x000000090a040224 */ /* 0x000fce00078e0204 */
.L_x_1210:
[----:B------:R-:W0:Y:S02]  /*15b0*/  LDCU.64 UR8, c[0x0][0x588] ;  /* 0x0000b100ff0877ac */ /* 0x000e240008000a00 */
[----:B0-----:R-:W-:-:S04]  /*15c0*/  IADD3 R6, P0, PT, R4, UR8, RZ ;  /* 0x0000000804067c10 */ /* 0x001fc8000ff1e0ff */
[----:B------:R-:W-:Y:S01]  /*15d0*/  IADD3.X R7, PT, PT, RZ, UR9, RZ, P0, !PT ;  /* 0x00000009ff077c10 */ /* 0x000fe200087fe4ff */
[----:B------:R-:W0:Y:S01]  /*15e0*/  LDC.64 R10, c[0x0][0x598] ;  /* 0x00016600ff0a7b82 */ /* 0x000e220000000a00 */
[----:B------:R-:W1:Y:S04]  /*15f0*/  LDCU.64 UR8, c[0x0][0x580] ;  /* 0x0000b000ff0877ac */ /* 0x000e680008000a00 */
[----:B------:R-:W2:Y:S02]  /*1600*/  LDG.E R7, desc[UR6][R6.64] ;  /* 0x0000000606077981 */ /* 0x000ea4000c1e1900 */
[----:B--2---:R-:W-:-:S13]  /*1610*/  FSETP.NE.FTZ.AND P0, PT, |R7|, +INF , PT ;  /* 0x7f8000000700780b */ /* 0x004fda0003f15200 */
[----:B------:R-:W2:Y:S01]  /*1620*/  @!P0 LDC.64 R8, c[0x0][0x590] ;  /* 0x00016400ff088b82 */ /* 0x000ea20000000a00 */
[----:B------:R-:W-:-:S05]  /*1630*/  @!P0 MOV R13, 0x3f800000 ;  /* 0x3f800000000d8802 */ /* 0x000fca0000000f00 */
[----:B--2---:R2:W-:Y:S04]  /*1640*/  @!P0 STG.E desc[UR6][R8.64], R13 ;  /* 0x0000000d08008986 */ /* 0x0045e8000c101906 */
[----:B0-----:R-:W3:Y:S01]  /*1650*/  LDG.E R10, desc[UR6][R10.64] ;  /* 0x000000060a0a7981 */ /* 0x001ee2000c1e1900 */
[----:B-1----:R-:W-:Y:S02]  /*1660*/  IADD3 R4, P1, PT, R5, UR8, RZ ;  /* 0x0000000805047c10 */ /* 0x002fe4000ff3e0ff */
[----:B------:R-:W-:Y:S02]  /*1670*/  IADD3 R3, PT, PT, R3, 0x80, RZ ;  /* 0x0000008003037810 */ /* 0x000fe40007ffe0ff */
[----:B------:R-:W-:Y:S02]  /*1680*/  IADD3.X R5, PT, PT, RZ, UR9, RZ, P1, !PT ;  /* 0x00000009ff057c10 */ /* 0x000fe40008ffe4ff */
[----:B---3--:R-:W-:-:S13]  /*1690*/  FSETP.NEU.FTZ.AND P0, PT, R10, 1, PT ;  /* 0x3f8000000a00780b */ /* 0x008fda0003f1d000 */
[----:B------:R-:W-:-:S05]  /*16a0*/  @P0 FMUL.FTZ R7, R7, R10 ;  /* 0x0000000a07070220 */ /* 0x000fca0000410000 */
[----:B------:R2:W-:Y:S02]  /*16b0*/  STG.E desc[UR6][R4.64], R7 ;  /* 0x0000000704007986 */ /* 0x0005e4000c101906 */
.L_x_1209:
[----:B------:R-:W-:Y:S05]  /*16c0*/  BSYNC.RECONVERGENT B0 ;  /* 0x0000000000007941 */ /* 0x000fea0003800200 */
.L_x_1208:
[----:B------:R-:W-:-:S13]  /*16d0*/  ISETP.GE.AND P0, PT, R3, UR4, PT ;  /* 0x0000000403007c0c */ /* 0x000fda000bf06270 */
[----:B------:R-:W-:Y:S05]  /*16e0*/  @P0 EXIT ;  /* 0x000000000000094d */ /* 0x000fea0003800000 */
[----:B------:R-:W0:Y:S01]  /*16f0*/  LDCU.64 UR4, c[0x0][0x390] ;  /* 0x00007200ff0477ac */ /* 0x000e220008000a00 */
[----:B--2---:R-:W-:Y:S01]  /*1700*/  HFMA2 R4, -RZ, RZ, 0, 0 ;  /* 0x00000000ff047431 */ /* 0x004fe200000001ff */
        /* <DEDUP_REMOVED lines=296> */
.L_x_1211:
[----:B------:R-:W0:Y:S02]  /*2990*/  LDCU.128 UR8, c[0x0][0x580] ;  /* 0x0000b000ff0877ac */ /* 0x000e240008000c00 */
[----:B0-----:R-:W-:-:S04]  /*29a0*/  IADD3 R4, P0, PT, R2, UR10, RZ ;  /* 0x0000000a02047c10 */ /* 0x001fc8000ff1e0ff */
[----:B------:R-:W-:-:S05]  /*29b0*/  IADD3.X R5, PT, PT, RZ, UR11, RZ, P0, !PT ;  /* 0x0000000bff057c10 */ /* 0x000fca00087fe4ff */
[----:B------:R-:W2:Y:S01]  /*29c0*/  LDG.E R11, desc[UR6][R4.64] ;  /* 0x00000006040b7981 */ /* 0x000ea2000c1e1900 */
[----:B------:R-:W0:Y:S01]  /*29d0*/  LDC.64 R8, c[0x0][0x598] ;  /* 0x00016600ff087b82 */ /* 0x000e220000000a00 */
[----:B--2---:R-:W-:-:S13]  /*29e0*/  FSETP.NE.FTZ.AND P0, PT, |R11|, +INF , PT ;  /* 0x7f8000000b00780b */ /* 0x004fda0003f15200 */
[----:B------:R-:W1:Y:S01]  /*29f0*/  @!P0 LDC.64 R6, c[0x0][0x590] ;  /* 0x00016400ff068b82 */ /* 0x000e620000000a00 */
[----:B------:R-:W-:-:S05]  /*2a00*/  @!P0 MOV R13, 0x3f800000 ;  /* 0x3f800000000d8802 */ /* 0x000fca0000000f00 */
[----:B-1----:R-:W-:Y:S04]  /*2a10*/  @!P0 STG.E desc[UR6][R6.64], R13 ;  /* 0x0000000d06008986 */ /* 0x002fe8000c101906 */
[----:B0-----:R-:W2:Y:S01]  /*2a20*/  LDG.E R8, desc[UR6][R8.64] ;  /* 0x0000000608087981 */ /* 0x001ea2000c1e1900 */
[----:B------:R-:W-:-:S04]  /*2a30*/  IADD3 R2, P1, PT, R3, UR8, RZ ;  /* 0x0000000803027c10 */ /* 0x000fc8000ff3e0ff */
[----:B------:R-:W-:Y:S02]  /*2a40*/  IADD3.X R3, PT, PT, RZ, UR9, RZ, P1, !PT ;  /* 0x00000009ff037c10 */ /* 0x000fe40008ffe4ff */
[----:B--2---:R-:W-:-:S13]  /*2a50*/  FSETP.NEU.FTZ.AND P0, PT, R8, 1, PT ;  /* 0x3f8000000800780b */ /* 0x004fda0003f1d000 */
[----:B------:R-:W-:-:S05]  /*2a60*/  @P0 FMUL.FTZ R11, R11, R8 ;  /* 0x000000080b0b0220 */ /* 0x000fca0000410000 */
[----:B------:R-:W-:Y:S01]  /*2a70*/  STG.E desc[UR6][R2.64], R11 ;  /* 0x0000000b02007986 */ /* 0x000fe2000c101906 */
[----:B------:R-:W-:Y:S05]  /*2a80*/  EXIT ;  /* 0x000000000000794d */ /* 0x000fea0003800000 */
.L_x_1212:
        /* <DEDUP_REMOVED lines=15> */
.L_x_1895:


//--------------------- .text._ZN2at6native27unrolled_elementwise_kernelIZZZNS0_46_GLOBAL__N__5fd40885_13_AmpKernels_cu_3810c27339_amp_non_finite_check_and_unscale_cuda_ERNS_6TensorES4_RKS3_ENKUlvE_clEvENKUlvE0_clEvEUlfE_St5arrayIPcLm2EELi4E23TrivialOffsetCalculatorILi1EjESE_NS0_6memory15LoadWithoutCastENSF_16StoreWithoutCastEEEviT_T0_T2_T3_T4_T5_ --------------------------
	.section	.text._ZN2at6native27unrolled_elementwise_kernelIZZZNS0_46_GLOBAL__N__5fd40885_13_AmpKernels_cu_3810c27339_amp_non_finite_check_and_unscale_cuda_ERNS_6TensorES4_RKS3_ENKUlvE_clEvENKUlvE0_clEvEUlfE_St5arrayIPcLm2EELi4E23TrivialOffsetCalculatorILi1EjESE_NS0_6memory15LoadWithoutCastENSF_16StoreWithoutCastEEEviT_T0_T2_T3_T4_T5_,"ax",@progbits
	.align	128
        .global         _ZN2at6native27unrolled_elementwise_kernelIZZZNS0_46_GLOBAL__N__5fd40885_13_AmpKernels_cu_3810c27339_amp_non_finite_check_and_unscale_cuda_ERNS_6TensorES4_RKS3_ENKUlvE_clEvENKUlvE0_clEvEUlfE_St5arrayIPcLm2EELi4E23TrivialOffsetCalculatorILi1EjESE_NS0_6memory15LoadWithoutCastENSF_16StoreWithoutCastEEEviT_T0_T2_T3_T4_T5_
        .type           _ZN2at6native27unrolled_elementwise_kernelIZZZNS0_46_GLOBAL__N__5fd40885_13_AmpKernels_cu_3810c27339_amp_non_finite_check_and_unscale_cuda_ERNS_6TensorES4_RKS3_ENKUlvE_clEvENKUlvE0_clEvEUlfE_St5arrayIPcLm2EELi4E23TrivialOffsetCalculatorILi1EjESE_NS0_6memory15LoadWithoutCastENSF_16StoreWithoutCastEEEviT_T0_T2_T3_T4_T5_,@function
        .size           _ZN2at6native27unrolled_elementwise_kernelIZZZNS0_46_GLOBAL__N__5fd40885_13_AmpKernels_cu_3810c27339_amp_non_finite_check_and_unscale_cuda_ERNS_6TensorES4_RKS3_ENKUlvE_clEvENKUlvE0_clEvEUlfE_St5arrayIPcLm2EELi4E23TrivialOffsetCalculatorILi1EjESE_NS0_6memory15LoadWithoutCastENSF_16StoreWithoutCastEEEviT_T0_T2_T3_T4_T5_,(.L_x_1896 - _ZN2at6native27unrolled_elementwise_kernelIZZZNS0_46_GLOBAL__N__5fd40885_13_AmpKernels_cu_3810c27339_amp_non_finite_check_and_unscale_cuda_ERNS_6TensorES4_RKS3_ENKUlvE_clEvENKUlvE0_clEvEUlfE_St5arrayIPcLm2EELi4E23TrivialOffsetCalculatorILi1EjESE_NS0_6memory15LoadWithoutCastENSF_16StoreWithoutCastEEEviT_T0_T2_T3_T4_T5_)
        .other          _ZN2at6native27unrolled_elementwise_kernelIZZZNS0_46_GLOBAL__N__5fd40885_13_AmpKernels_cu_3810c27339_amp_non_finite_check_and_unscale_cuda_ERNS_6TensorES4_RKS3_ENKUlvE_clEvENKUlvE0_clEvEUlfE_St5arrayIPcLm2EELi4E23TrivialOffsetCalculatorILi1EjESE_NS0_6memory15LoadWithoutCastENSF_16StoreWithoutCastEEEviT_T0_T2_T3_T4_T5_,@"STO_CUDA_ENTRY STV_DEFAULT"
_ZN2at6native27unrolled_elementwise_kernelIZZZNS0_46_GLOBAL__N__5fd40885_13_AmpKernels_cu_3810c27339_amp_non_finite_check_and_unscale_cuda_ERNS_6TensorES4_RKS3_ENKUlvE_clEvENKUlvE0_clEvEUlfE_St5arrayIPcLm2EELi4E23TrivialOffsetCalculatorILi1EjESE_NS0_6memory15LoadWithoutCastENSF_16StoreWithoutCastEEEviT_T0_T2_T3_T4_T5_:
.text._ZN2at6native27unrolled_elementwise_kernelIZZZNS0_46_GLOBAL__N__5fd40885_13_AmpKernels_cu_3810c27339_amp_non_finite_check_and_unscale_cuda_ERNS_6TensorES4_RKS3_ENKUlvE_clEvENKUlvE0_clEvEUlfE_St5arrayIPcLm2EELi4E23TrivialOffsetCalculatorILi1EjESE_NS0_6memory15LoadWithoutCastENSF_16StoreWithoutCastEEEviT_T0_T2_T3_T4_T5_:
        /* <DEDUP_REMOVED lines=10> */
[----:B------:R-:W-:-:S03]  /*00a0*/  @!P0 IMAD R15, R0, 0x200, R3 ;  /* 0x00000200000f8824 */ /* 0x000fc600078e0203 */
[----:B------:R-:W-:-:S13]  /*00b0*/  ISETP.GE.AND P1, PT, R13, R2, PT ;  /* 0x000000020d00720c */ /* 0x000fda0003f26270 */
[----:B------:R-:W-:Y:S01]  /*00c0*/  @!P1 LEA R17, R0, R13, 0x9 ;  /* 0x0000000d00119211 */ /* 0x000fe200078e48ff */
[----:B------:R-:W-:Y:S01]  /*00d0*/  @!P1 VIADD R13, R13, 0x80 ;  /* 0x000000800d0d9836 */ /* 0x000fe20000000000 */
[----:B------:R-:W2:Y:S04]  /*00e0*/  @!P1 LDC.64 R10, c[0x0][0x3a8] ;  /* 0x0000ea00ff0a9b82 */ /* 0x000ea80000000a00 */
[----:B------:R-:W-:Y:S01]  /*00f0*/  ISETP.GE.AND P3, PT, R13, R2, PT ;  /* 0x000000020d00720c */ /* 0x000fe20003f66270 */
[----:B0-----:R-:W-:-:S12]  /*0100*/  @!P0 IMAD.WIDE.U32 R6, R15, 0x4, R6 ;  /* 0x000000040f068825 */ /* 0x001fd800078e0006 */
[----:B------:R-:W0:Y:S01]  /*0110*/  @!P3 LDC.64 R8, c[0x0][0x3a8] ;  /* 0x0000ea00ff08bb82 */ /* 0x000e220000000a00 */
[----:B------:R-:W-:Y:S01]  /*0120*/  @!P3 IMAD R19, R0, 0x200, R13 ;  /* 0x000002000013b824 */ /* 0x000fe200078e020d */
[----:B------:R-:W-:-:S04]  /*0130*/  @!P3 IADD3 R13, PT, PT, R13, 0x80, RZ ;  /* 0x000000800d0db810 */ /* 0x000fc80007ffe0ff */
[----:B------:R-:W-:Y:S01]  /*0140*/  ISETP.GE.AND P2, PT, R13, R2, PT ;  /* 0x000000020d00720c */ /* 0x000fe20003f46270 */
[----:B--2---:R-:W-:-:S12]  /*0150*/  @!P1 IMAD.WIDE.U32 R10, R17, 0x4, R10 ;  /* 0x00000004110a9825 */ /* 0x004fd800078e000a */
[----:B------:R-:W2:Y:S01]  /*0160*/  @!P2 LDC.64 R4, c[0x0][0x3a8] ;  /* 0x0000ea00ff04ab82 */ /* 0x000ea20000000a00 */
[----:B------:R-:W-:Y:S02]  /*0170*/  @!P2 IMAD R13, R0, 0x200, R13 ;  /* 0x00000200000da824 */ /* 0x000fe400078e020d */
[----:B0-----:R-:W-:Y:S01]  /*0180*/  @!P3 IMAD.WIDE.U32 R16, R19, 0x4, R8 ;  /* 0x000000041310b825 */ /* 0x001fe200078e0008 */
[----:B------:R-:W-:-:S06]  /*0190*/  CS2R R8, SRZ ;  /* 0x0000000000087805 */ /* 0x000fcc000001ff00 */
[----:B-1----:R0:W5:Y:S01]  /*01a0*/  @!P0 LDG.E R9, desc[UR4][R6.64] ;  /* 0x0000000406098981 */ /* 0x002162000c1e1900 */
[C---:B------:R-:W-:Y:S02]  /*01b0*/  ISETP.GE.AND P0, PT, R3.reuse, R2, PT ;  /* 0x000000020300720c */ /* 0x040fe40003f06270 */
[C---:B------:R-:W-:Y:S01]  /*01c0*/  IADD3 R23, PT, PT, R3.reuse, 0x80, RZ ;  /* 0x0000008003177810 */ /* 0x040fe20007ffe0ff */
[C---:B------:R-:W-:Y:S01]  /*01d0*/  VIADD R19, R3.reuse, 0x100 ;  /* 0x0000010003137836 */ /* 0x040fe20000000000 */
[----:B------:R-:W-:Y:S01]  /*01e0*/  BSSY.RECONVERGENT B0, `(.L_x_1213) ;  /* 0x0000018000007945 */ /* 0x000fe20003800200 */
[----:B------:R-:W-:Y:S01]  /*01f0*/  VIADD R21, R3, 0x180 ;  /* 0x0000018003157836 */ /* 0x000fe20000000000 */
[----:B------:R1:W5:Y:S01]  /*0200*/  @!P1 LDG.E R8, desc[UR4][R10.64] ;  /* 0x000000040a089981 */ /* 0x000362000c1e1900 */
[----:B--2---:R-:W-:Y:S01]  /*0210*/  @!P2 IMAD.WIDE.U32 R12, R13, 0x4, R4 ;  /* 0x000000040d0ca825 */ /* 0x004fe200078e0004 */
[----:B------:R-:W-:-:S05]  /*0220*/  CS2R R4, SRZ ;  /* 0x0000000000047805 */ /* 0x000fca000001ff00 */
[----:B------:R-:W0:Y:S01]  /*0230*/  @!P0 LDC.64 R14, c[0x0][0x3a0] ;  /* 0x0000e800ff0e8b82 */ /* 0x000e220000000a00 */
[----:B------:R-:W-:Y:S01]  /*0240*/  @!P0 LEA R25, R0, R3, 0x9 ;  /* 0x0000000300198211 */ /* 0x000fe200078e48ff */
[----:B------:R-:W-:Y:S01]  /*0250*/  @!P0 IMAD.MOV.U32 R3, RZ, RZ, R23 ;  /* 0x000000ffff038224 */ /* 0x000fe200078e0017 */
[-C--:B------:R-:W-:Y:S01]  /*0260*/  ISETP.GE.AND P4, PT, R23, R2.reuse, PT ;  /* 0x000000021700720c */ /* 0x080fe20003f86270 */
[----:B------:R1:W5:Y:S01]  /*0270*/  @!P3 LDG.E R5, desc[UR4][R16.64] ;  /* 0x000000041005b981 */ /* 0x000362000c1e1900 */
[-C--:B------:R-:W-:Y:S02]  /*0280*/  ISETP.GE.AND P1, PT, R19, R2.reuse, PT ;  /* 0x000000021300720c */ /* 0x080fe40003f26270 */
[-C--:B------:R-:W-:Y:S01]  /*0290*/  ISETP.GE.AND P3, PT, R3, R2.reuse, PT ;  /* 0x000000020300720c */ /* 0x080fe20003f66270 */
[----:B------:R1:W5:Y:S01]  /*02a0*/  @!P2 LDG.E R4, desc[UR4][R12.64] ;  /* 0x000000040c04a981 */ /* 0x000362000c1e1900 */
[----:B------:R-:W-:Y:S01]  /*02b0*/  ISETP.GE.AND P2, PT, R21, R2, PT ;  /* 0x000000021500720c */ /* 0x000fe20003f46270 */
[----:B0-----:R-:W-:Y:S01]  /*02c0*/  @!P0 IMAD.WIDE.U32 R6, R25, 0x4, R14 ;  /* 0x0000000419068825 */ /* 0x001fe200078e000e */
[----:B-1----:R-:W-:Y:S11]  /*02d0*/  @P0 BRA `(.L_x_1214) ;  /* 0x0000000000200947 */ /* 0x002ff60003800000 */
[----:B-----5:R-:W-:Y:S01]  /*02e0*/  FSETP.NE.FTZ.AND P5, PT, |R9|, +INF , PT ;  /* 0x7f8000000900780b */ /* 0x020fe20003fb5200 */
[----:B------:R-:W0:-:S12]  /*02f0*/  LDC.64 R12, c[0x0][0x390] ;  /* 0x0000e400ff0c7b82 */ /* 0x000e180000000a00 */
[----:B------:R-:W1:Y:S01]  /*0300*/  @!P5 LDC.64 R10, c[0x0][0x388] ;  /* 0x0000e200ff0adb82 */ /* 0x000e620000000a00 */
[----:B------:R-:W-:-:S05]  /*0310*/  @!P5 IMAD.MOV.U32 R15, RZ, RZ, 0x3f800000 ;  /* 0x3f800000ff0fd424 */ /* 0x000fca00078e00ff */
[----:B-1----:R1:W-:Y:S04]  /*0320*/  @!P5 STG.E desc[UR4][R10.64], R15 ;  /* 0x0000000f0a00d986 */ /* 0x0023e8000c101904 */
[----:B0-----:R-:W2:Y:S02]  /*0330*/  LDG.E R12, desc[UR4][R12.64] ;  /* 0x000000040c0c7981 */ /* 0x001ea4000c1e1900 */
[----:B--2---:R-:W-:-:S13]  /*0340*/  FSETP.NEU.FTZ.AND P5, PT, R12, 1, PT ;  /* 0x3f8000000c00780b */ /* 0x004fda0003fbd000 */
[----:B-1----:R-:W-:-:S07]  /*0350*/  @P5 FMUL.FTZ R9, R12, R9 ;  /* 0x000000090c095220 */ /* 0x002fce0000410000 */
.L_x_1214:
[----:B------:R-:W-:Y:S05]  /*0360*/  BSYNC.RECONVERGENT B0 ;  /* 0x0000000000007941 */ /* 0x000fea0003800200 */
.L_x_1213:
[----:B------:R-:W-:Y:S04]  /*0370*/  BSSY.RECONVERGENT B0, `(.L_x_1215) ;  /* 0x000000a000007945 */ /* 0x000fe80003800200 */
[----:B------:R-:W-:Y:S05]  /*0380*/  @P4 BRA `(.L_x_1216) ;  /* 0x0000000000204947 */ /* 0x000fea0003800000 */
[----:B-----5:R-:W-:Y:S01]  /*0390*/  FSETP.NE.FTZ.AND P4, PT, |R8|, +INF , PT ;  /* 0x7f8000000800780b */ /* 0x020fe20003f95200 */
[----:B------:R-:W0:-:S12]  /*03a0*/  LDC.64 R12, c[0x0][0x390] ;  /* 0x0000e400ff0c7b82 */ /* 0x000e180000000a00 */
[----:B------:R-:W1:Y:S01]  /*03b0*/  @!P4 LDC.64 R10, c[0x0][0x388] ;  /* 0x0000e200ff0acb82 */ /* 0x000e620000000a00 */
[----:B------:R-:W-:-:S05]  /*03c0*/  @!P4 MOV R15, 0x3f800000 ;  /* 0x3f800000000fc802 */ /* 0x000fca0000000f00 */
[----:B-1----:R1:W-:Y:S04]  /*03d0*/  @!P4 STG.E desc[UR4][R10.64], R15 ;  /* 0x0000000f0a00c986 */ /* 0x0023e8000c101904 */
[----:B0-----:R-:W2:Y:S02]  /*03e0*/  LDG.E R13, desc[UR4][R12.64] ;  /* 0x000000040c0d7981 */ /* 0x001ea4000c1e1900 */
[----:B--2---:R-:W-:-:S13]  /*03f0*/  FSETP.NEU.FTZ.AND P4, PT, R13, 1, PT ;  /* 0x3f8000000d00780b */ /* 0x004fda0003f9d000 */
[----:B-1----:R-:W-:-:S07]  /*0400*/  @P4 FMUL.FTZ R8, R13, R8 ;  /* 0x000000080d084220 */ /* 0x002fce0000410000 */
.L_x_1216:
[----:B------:R-:W-:Y:S05]  /*0410*/  BSYNC.RECONVERGENT B0 ;  /* 0x0000000000007941 */ /* 0x000fea0003800200 */
.L_x_1215:
[----:B------:R-:W-:Y:S04]  /*0420*/  BSSY.RECONVERGENT B0, `(.L_x_1217) ;  /* 0x000000b000007945 */ /* 0x000fe80003800200 */
[----:B------:R-:W-:Y:S05]  /*0430*/  @P1 BRA `(.L_x_1218) ;  /* 0x0000000000241947 */ /* 0x000fea0003800000 */
[----:B-----5:R-:W-:Y:S01]  /*0440*/  FSETP.NE.FTZ.AND P1, PT, |R5|, +INF , PT ;  /* 0x7f8000000500780b */ /* 0x020fe20003f35200 */
[----:B------:R-:W0:-:S12]  /*0450*/  LDC.64 R12, c[0x0][0x390] ;  /* 0x0000e400ff0c7b82 */ /* 0x000e180000000a00 */
[----:B------:R-:W1:Y:S01]  /*0460*/  @!P1 LDC.64 R10, c[0x0][0x388] ;  /* 0x0000e200ff0a9b82 */ /* 0x000e620000000a00 */
[----:B------:R-:W-:-:S05]  /*0470*/  @!P1 IMAD.MOV.U32 R17, RZ, RZ, 0x3f800000 ;  /* 0x3f800000ff119424 */ /* 0x000fca00078e00ff */
[----:B-1----:R1:W-:Y:S04]  /*0480*/  @!P1 STG.E desc[UR4][R10.64], R17 ;  /* 0x000000110a009986 */ /* 0x0023e8000c101904 */
[----:B0-----:R-:W2:Y:S02]  /*0490*/  LDG.E R12, desc[UR4][R12.64] ;  /* 0x000000040c0c7981 */ /* 0x001ea4000c1e1900 */
[----:B--2---:R-:W-:-:S13]  /*04a0*/  FSETP.NEU.FTZ.AND P1, PT, R12, 1, PT ;  /* 0x3f8000000c00780b */ /* 0x004fda0003f3d000 */
[----:B------:R-:W-:-:S04]  /*04b0*/  @P1 FMUL.FTZ R5, R12, R5 ;  /* 0x000000050c051220 */ /* 0x000fc80000410000 */
[----:B-1----:R-:W-:-:S07]  /*04c0*/  IMAD.MOV.U32 R15, RZ, RZ, R5 ;  /* 0x000000ffff0f7224 */ /* 0x002fce00078e0005 */
.L_x_1218:
[----:B------:R-:W-:Y:S05]  /*04d0*/  BSYNC.RECONVERGENT B0 ;  /* 0x0000000000007941 */ /* 0x000fea0003800200 */
.L_x_1217:
        /* <DEDUP_REMOVED lines=9> */
[----:B------:R-:W-:-:S04]  /*0570*/  @P1 FMUL.FTZ R4, R13, R4 ;  /* 0x000000040d041220 */ /* 0x000fc80000410000 */
[----:B-1----:R-:W-:-:S07]  /*0580*/  IMAD.MOV.U32 R17, RZ, RZ, R4 ;  /* 0x000000ffff117224 */ /* 0x002fce00078e0004 */
.L_x_1220:
[----:B------:R-:W-:Y:S05]  /*0590*/  BSYNC.RECONVERGENT B0 ;  /* 0x0000000000007941 */ /* 0x000fea0003800200 */
.L_x_1219:
[----:B-----5:R0:W-:Y:S01]  /*05a0*/  @!P0 STG.E desc[UR4][R6.64], R9 ;  /* 0x0000000906008986 */ /* 0x0201e2000c101904 */
[----:B------:R-:W-:Y:S04]  /*05b0*/  BSSY.RECONVERGENT B0, `(.L_x_1221) ;  /* 0x000000c000007945 */ /* 0x000fe80003800200 */
[----:B------:R-:W-:Y:S05]  /*05c0*/  @P3 BRA `(.L_x_1222) ;  /* 0x0000000000283947 */ /* 0x000fea0003800000 */
[----:B------:R-:W1:Y:S01]  /*05d0*/  LDC.64 R4, c[0x0][0x3a0] ;  /* 0x0000e800ff047b82 */ /* 0x000e620000000a00 */
[----:B0-----:R-:W-:Y:S01]  /*05e0*/  LEA R7, R0, R3, 0x9 ;  /* 0x0000000300077211 */ /* 0x001fe200078e48ff */
[----:B------:R-:W-:-:S05]  /*05f0*/  VIADD R3, R3, 0x80 ;  /* 0x0000008003037836 */ /* 0x000fca0000000000 */
[----:B------:R-:W-:-:S13]  /*0600*/  ISETP.GE.AND P0, PT, R3, R2, PT ;  /* 0x000000020300720c */ /* 0x000fda0003f06270 */
[----:B------:R-:W-:Y:S01]  /*0610*/  @!P0 LEA R9, R0, R3, 0x9 ;  /* 0x0000000300098211 */ /* 0x000fe200078e48ff */
[----:B------:R-:W-:Y:S02]  /*0620*/  @!P0 VIADD R3, R3, 0x80 ;  /* 0x0000008003038836 */ /* 0x000fe40000000000 */
[----:B-1----:R-:W-:-:S04]  /*0630*/  IMAD.WIDE.U32 R6, R7, 0x4, R4 ;  /* 0x0000000407067825 */ /* 0x002fc800078e0004 */
[----:B------:R-:W-:Y:S01]  /*0640*/  @!P0 IMAD.WIDE.U32 R4, R9, 0x4, R4 ;  /* 0x0000000409048825 */ /* 0x000fe200078e0004 */
[----:B------:R1:W-:Y:S04]  /*0650*/  STG.E desc[UR4][R6.64], R8 ;  /* 0x0000000806007986 */ /* 0x0003e8000c101904 */
[----:B------:R1:W-:Y:S02]  /*0660*/  @!P0 STG.E desc[UR4][R4.64], R15 ;  /* 0x0000000f04008986 */ /* 0x0003e4000c101904 */
.L_x_1222:
[----:B------:R-:W-:Y:S05]  /*0670*/  BSYNC.RECONVERGENT B0 ;  /* 0x0000000000007941 */ /* 0x000fea0003800200 */
.L_x_1221:
[----:B------:R-:W-:-:S13]  /*0680*/  ISETP.GE.AND P0, PT, R3, R2, PT ;  /* 0x000000020300720c */ /* 0x000fda0003f06270 */
[----:B------:R-:W-:Y:S05]  /*0690*/  @P0 EXIT ;  /* 0x000000000000094d */ /* 0x000fea0003800000 */
[----:B-1----:R-:W1:Y:S01]  /*06a0*/  LDC.64 R4, c[0x0][0x3a0] ;  /* 0x0000e800ff047b82 */ /* 0x002e620000000a00 */
[----:B------:R-:W-:-:S05]  /*06b0*/  LEA R3, R0, R3, 0x9 ;  /* 0x0000000300037211 */ /* 0x000fca00078e48ff */
[----:B-1----:R-:W-:-:S05]  /*06c0*/  IMAD.WIDE.U32 R2, R3, 0x4, R4 ;  /* 0x0000000403027825 */ /* 0x002fca00078e0004 */
[----:B------:R-:W-:Y:S01]  /*06d0*/  STG.E desc[UR4][R2.64], R17 ;  /* 0x0000001102007986 */ /* 0x000fe2000c101904 */
[----:B------:R-:W-:Y:S05]  /*06e0*/  EXIT ;  /* 0x000000000000794d */ /* 0x000fea0003800000 */
.L_x_1223:
        /* <DEDUP_REMOVED lines=9> */
.L_x_1896:


//--------------------- .text._ZN2at6native29vectorized_elementwise_kernelILi2EZZZNS0_46_GLOBAL__N__5fd40885_13_AmpKernels_cu_3810c27339_amp_non_finite_check_and_unscale_cuda_ERNS_6TensorES4_RKS3_ENKUlvE_clEvENKUlvE0_clEvEUlfE_St5arrayIPcLm2EEEEviT0_T1_ --------------------------
	.section	.text._ZN2at6native29vectorized_elementwise_kernelILi2EZZZNS0_46_GLOBAL__N__5fd40885_13_AmpKernels_cu_3810c27339_amp_non_finite_check_and_unscale_cuda_ERNS_6TensorES4_RKS3_ENKUlvE_clEvENKUlvE0_clEvEUlfE_St5arrayIPcLm2EEEEviT0_T1_,"ax",@progbits
	.align	128
        .global         _ZN2at6native29vectorized_elementwise_kernelILi2EZZZNS0_46_GLOBAL__N__5fd40885_13_AmpKernels_cu_3810c27339_amp_non_finite_check_and_unscale_cuda_ERNS_6TensorES4_RKS3_ENKUlvE_clEvENKUlvE0_clEvEUlfE_St5arrayIPcLm2EEEEviT0_T1_
        .type           _ZN2at6native29vectorized_elementwise_kernelILi2EZZZNS0_46_GLOBAL__N__5fd40885_13_AmpKernels_cu_3810c27339_amp_non_finite_check_and_unscale_cuda_ERNS_6TensorES4_RKS3_ENKUlvE_clEvENKUlvE0_clEvEUlfE_St5arrayIPcLm2EEEEviT0_T1_,@function
        .size           _ZN2at6native29vectorized_elementwise_kernelILi2EZZZNS0_46_GLOBAL__N__5fd40885_13_AmpKernels_cu_3810c27339_amp_non_finite_check_and_unscale_cuda_ERNS_6TensorES4_RKS3_ENKUlvE_clEvENKUlvE0_clEvEUlfE_St5arrayIPcLm2EEEEviT0_T1_,(.L_x_1897 - _ZN2at6native29vectorized_elementwise_kernelILi2EZZZNS0_46_GLOBAL__N__5fd40885_13_AmpKernels_cu_3810c27339_amp_non_finite_check_and_unscale_cuda_ERNS_6TensorES4_RKS3_ENKUlvE_clEvENKUlvE0_clEvEUlfE_St5arrayIPcLm2EEEEviT0_T1_)
        .other          _ZN2at6native29vectorized_elementwise_kernelILi2EZZZNS0_46_GLOBAL__N__5fd40885_13_AmpKernels_cu_3810c27339_amp_non_finite_check_and_unscale_cuda_ERNS_6TensorES4_RKS3_ENKUlvE_clEvENKUlvE0_clEvEUlfE_St5arrayIPcLm2EEEEviT0_T1_,@"STO_CUDA_ENTRY STV_DEFAULT"
_ZN2at6native29vectorized_elementwise_kernelILi2EZZZNS0_46_GLOBAL__N__5fd40885_13_AmpKernels_cu_3810c27339_amp_non_finite_check_and_unscale_cuda_ERNS_6TensorES4_RKS3_ENKUlvE_clEvENKUlvE0_clEvEUlfE_St5arrayIPcLm2EEEEviT0_T1_:
.text._ZN2at6native29vectorized_elementwise_kernelILi2EZZZNS0_46_GLOBAL__N__5fd40885_13_AmpKernels_cu_3810c27339_amp_non_finite_check_and_unscale_cuda_ERNS_6TensorES4_RKS3_ENKUlvE_clEvENKUlvE0_clEvEUlfE_St5arrayIPcLm2EEEEviT0_T1_:
        /* <DEDUP_REMOVED lines=8> */
[----:B------:R-:W0:Y:S01]  /*0080*/  S2R R0, SR_TID.X ;  /* 0x0000000000007919 */ /* 0x000e220000002100 */
[----:B------:R-:W-:Y:S02]  /*0090*/  CS2R R16, SRZ ;  /* 0x0000000000107805 */ /* 0x000fe4000001ff00 */
[----:B0-----:R-:W-:Y:S01]  /*00a0*/  ISETP.GE.U32.AND P4, PT, R0, R11, PT ;  /* 0x0000000b0000720c */ /* 0x001fe20003f86070 */
[----:B------:R-:W-:-:S12]  /*00b0*/  IMAD.MOV.U32 R13, RZ, RZ, R0 ;  /* 0x000000ffff0d7224 */ /* 0x000fd800078e0000 */
[----:B------:R-:W-:Y:S01]  /*00c0*/  @!P4 IADD3 R0, PT, PT, R13, 0x80, RZ ;  /* 0x000000800d00c810 */ /* 0x000fe20007ffe0ff */
[----:B------:R-:W0:Y:S01]  /*00d0*/  @!P4 LDC.64 R14, c[0x0][0x3a8] ;  /* 0x0000ea00ff0ecb82 */ /* 0x000e220000000a00 */
[----:B------:R-:W-:Y:S02]  /*00e0*/  @!P4 IADD3 R7, PT, PT, R10, R13, RZ ;  /* 0x0000000d0a07c210 */ /* 0x000fe40007ffe0ff */
[----:B------:R-:W-:-:S13]  /*00f0*/  ISETP.GE.U32.AND P5, PT, R0, R11, PT ;  /* 0x0000000b0000720c */ /* 0x000fda0003fa6070 */
[----:B------:R-:W-:Y:S01]  /*0100*/  @!P5 IMAD.IADD R23, R10, 0x1, R0 ;  /* 0x000000010a17d824 */ /* 0x000fe200078e0200 */
[----:B------:R-:W1:Y:S01]  /*0110*/  @!P5 LDC.64 R4, c[0x0][0x3a8] ;  /* 0x0000ea00ff04db82 */ /* 0x000e620000000a00 */
[----:B------:R-:W-:-:S05]  /*0120*/  @!P5 VIADD R0, R0, 0x80 ;  /* 0x000000800000d836 */ /* 0x000fca0000000000 */
[----:B------:R-:W-:Y:S01]  /*0130*/  ISETP.GE.U32.AND P0, PT, R0, R11, PT ;  /* 0x0000000b0000720c */ /* 0x000fe20003f06070 */
[----:B0-----:R-:W-:-:S05]  /*0140*/  @!P4 IMAD.WIDE.U32 R14, R7, 0x4, R14 ;  /* 0x00000004070ec825 */ /* 0x001fca00078e000e */
[----:B------:R-:W5:Y:S07]  /*0150*/  @!P4 LDG.E R17, desc[UR4][R14.64] ;  /* 0x000000040e11c981 */ /* 0x000f6e000c1e1900 */
[----:B------:R-:W-:Y:S01]  /*0160*/  @!P0 IADD3 R25, PT, PT, R10, R0, RZ ;  /* 0x000000000a198210 */ /* 0x000fe20007ffe0ff */
[----:B------:R-:W-:Y:S01]  /*0170*/  @!P0 VIADD R0, R0, 0x80 ;  /* 0x0000008000008836 */ /* 0x000fe20000000000 */
[----:B------:R-:W0:Y:S04]  /*0180*/  @!P0 LDC.64 R8, c[0x0][0x3a8] ;  /* 0x0000ea00ff088b82 */ /* 0x000e280000000a00 */
[----:B------:R-:W-:-:S13]  /*0190*/  ISETP.GE.U32.AND P3, PT, R0, R11, PT ;  /* 0x0000000b0000720c */ /* 0x000fda0003f66070 */
[----:B------:R-:W-:Y:S01]  /*01a0*/  @!P3 IMAD.IADD R27, R10, 0x1, R0 ;  /* 0x000000010a1bb824 */ /* 0x000fe200078e0200 */
[----:B------:R-:W-:Y:S01]  /*01b0*/  @!P3 IADD3 R0, PT, PT, R0, 0x80, RZ ;  /* 0x000000800000b810 */ /* 0x000fe20007ffe0ff */
[----:B-1----:R-:W-:Y:S01]  /*01c0*/  @!P5 IMAD.WIDE.U32 R22, R23, 0x4, R4 ;  /* 0x000000041716d825 */ /* 0x002fe200078e0004 */
[----:B------:R-:W1:Y:S02]  /*01d0*/  @!P3 LDC.64 R20, c[0x0][0x3a8] ;  /* 0x0000ea00ff14bb82 */ /* 0x000e640000000a00 */
[----:B------:R-:W-:Y:S02]  /*01e0*/  ISETP.GE.U32.AND P2, PT, R0, R11, PT ;  /* 0x0000000b0000720c */ /* 0x000fe40003f46070 */
[----:B------:R2:W5:Y:S11]  /*01f0*/  @!P5 LDG.E R16, desc[UR4][R22.64] ;  /* 0x000000041610d981 */ /* 0x000576000c1e1900 */
[----:B------:R-:W-:Y:S01]  /*0200*/  @!P2 IMAD.IADD R3, R10, 0x1, R0 ;  /* 0x000000010a03a824 */ /* 0x000fe200078e0200 */
[----:B------:R-:W3:Y:S01]  /*0210*/  @!P2 LDC.64 R6, c[0x0][0x3a8] ;  /* 0x0000ea00ff06ab82 */ /* 0x000ee20000000a00 */
[----:B------:R-:W-:-:S05]  /*0220*/  @!P2 VIADD R0, R0, 0x80 ;  /* 0x000000800000a836 */ /* 0x000fca0000000000 */
[----:B------:R-:W-:-:S13]  /*0230*/  ISETP.GE.U32.AND P1, PT, R0, R11, PT ;  /* 0x0000000b0000720c */ /* 0x000fda0003f26070 */
[----:B------:R-:W-:Y:S01]  /*0240*/  @!P1 IMAD.IADD R2, R10, 0x1, R0 ;  /* 0x000000010a029824 */ /* 0x000fe200078e0200 */
[----:B--2---:R-:W2:Y:S01]  /*0250*/  @!P1 LDC.64 R22, c[0x0][0x3a8] ;  /* 0x0000ea00ff169b82 */ /* 0x004ea20000000a00 */
[----:B------:R-:W-:-:S05]  /*0260*/  @!P1 VIADD R0, R0, 0x80 ;  /* 0x0000008000009836 */ /* 0x000fca0000000000 */
[----:B------:R-:W-:-:S13]  /*0270*/  ISETP.GE.U32.AND P6, PT, R0, R11, PT ;  /* 0x0000000b0000720c */ /* 0x000fda0003fc6070 */
[----:B------:R-:W-:Y:S01]  /*0280*/  @!P6 IADD3 R19, PT, PT, R10, R0, RZ ;  /* 0x000000000a13e210 */ /* 0x000fe20007ffe0ff */
[----:B------:R-:W-:-:S05]  /*0290*/  @!P6 VIADD R0, R0, 0x80 ;  /* 0x000000800000e836 */ /* 0x000fca0000000000 */
[----:B------:R-:W-:Y:S01]  /*02a0*/  ISETP.GE.U32.AND P4, PT, R0, R11, PT ;  /* 0x0000000b0000720c */ /* 0x000fe20003f86070 */
[----:B0-----:R-:W-:Y:S02]  /*02b0*/  @!P0 IMAD.WIDE.U32 R4, R25, 0x4, R8 ;  /* 0x0000000419048825 */ /* 0x001fe400078e0008 */
[----:B------:R-:W0:Y:S02]  /*02c0*/  @!P6 LDC.64 R8, c[0x0][0x3a8] ;  /* 0x0000ea00ff08eb82 */ /* 0x000e240000000a00 */
[----:B---3--:R-:W-:-:S08]  /*02d0*/  @!P2 IMAD.WIDE.U32 R24, R3, 0x4, R6 ;  /* 0x000000040318a825 */ /* 0x008fd000078e0006 */
[----:B------:R-:W3:Y:S01]  /*02e0*/  @!P4 LDC.64 R6, c[0x0][0x3a8] ;  /* 0x0000ea00ff06cb82 */ /* 0x000ee20000000a00 */
[----:B-1----:R-:W-:-:S04]  /*02f0*/  @!P3 IMAD.WIDE.U32 R20, R27, 0x4, R20 ;  /* 0x000000041b14b825 */ /* 0x002fc800078e0014 */
[----:B------:R-:W-:Y:S02]  /*0300*/  HFMA2 R15, -RZ, RZ, 0, 0 ;  /* 0x00000000ff0f7431 */ /* 0x000fe400000001ff */
[----:B------:R-:W-:Y:S02]  /*0310*/  @!P4 IMAD.IADD R27, R10, 0x1, R0 ;  /* 0x000000010a1bc824 */ /* 0x000fe400078e0200 */
[----:B--2---:R-:W-:Y:S01]  /*0320*/  @!P1 IMAD.WIDE.U32 R2, R2, 0x4, R22 ;  /* 0x0000000402029825 */ /* 0x004fe200078e0016 */
[----:B------:R-:W-:Y:S01]  /*0330*/  MOV R0, RZ ;  /* 0x000000ff00007202 */ /* 0x000fe20000000f00 */
[----:B------:R1:W5:Y:S02]  /*0340*/  @!P3 LDG.E R15, desc[UR4][R20.64] ;  /* 0x00000004140fb981 */ /* 0x000364000c1e1900 */
[----:B0-----:R-:W-:Y:S01]  /*0350*/  @!P6 IMAD.WIDE.U32 R22, R19, 0x4, R8 ;  /* 0x000000041316e825 */ /* 0x001fe200078e0008 */
[----:B------:R-:W-:-:S06]  /*0360*/  CS2R R8, SRZ ;  /* 0x0000000000087805 */ /* 0x000fcc000001ff00 */
[----:B------:R1:W5:Y:S01]  /*0370*/  @!P1 LDG.E R9, desc[UR4][R2.64] ;  /* 0x0000000402099981 */ /* 0x000362000c1e1900 */
[----:B---3--:R-:W-:-:S03]  /*0380*/  @!P4 IMAD.WIDE.U32 R6, R27, 0x4, R6 ;  /* 0x000000041b06c825 */ /* 0x008fc600078e0006 */
[----:B------:R1:W5:Y:S04]  /*0390*/  @!P6 LDG.E R8, desc[UR4][R22.64] ;  /* 0x000000041608e981 */ /* 0x000368000c1e1900 */
[----:B------:R1:W5:Y:S01]  /*03a0*/  @!P4 LDG.E R0, desc[UR4][R6.64] ;  /* 0x000000040600c981 */ /* 0x000362000c1e1900 */
[----:B------:R-:W-:-:S06]  /*03b0*/  IMAD.MOV.U32 R18, RZ, RZ, RZ ;  /* 0x000000ffff127224 */ /* 0x000fcc00078e00ff */
[----:B------:R1:W5:Y:S01]  /*03c0*/  @!P0 LDG.E R18, desc[UR4][R4.64] ;  /* 0x0000000404128981 */ /* 0x000362000c1e1900 */
[CC--:B------:R-:W-:Y:S01]  /*03d0*/  ISETP.GE.U32.AND P0, PT, R13.reuse, R11.reuse, PT ;  /* 0x0000000b0d00720c */ /* 0x0c0fe20003f06070 */
[----:B------:R-:W-:Y:S02]  /*03e0*/  IMAD.MOV.U32 R12, RZ, RZ, RZ ;  /* 0x000000ffff0c7224 */ /* 0x000fe400078e00ff */
[----:B------:R-:W-:Y:S01]  /*03f0*/  VIADD R14, R13, 0x80 ;  /* 0x000000800d0e7836 */ /* 0x000fe20000000000 */
[----:B------:R-:W-:Y:S03]  /*0400*/  BSSY.RECONVERGENT B0, `(.L_x_1225) ;  /* 0x000000c000007945 */ /* 0x000fe60003800200 */
[----:B------:R1:W5:Y:S01]  /*0410*/  @!P2 LDG.E R12, desc[UR4][R24.64] ;  /* 0x00000004180ca981 */ /* 0x000362000c1e1900 */
[----:B------:R-:W-:-:S05]  /*0420*/  ISETP.GE.U32.AND P2, PT, R14, R11, PT ;  /* 0x0000000b0e00720c */ /* 0x000fca0003f46070 */
[----:B------:R-:W-:Y:S08]  /*0430*/  @P0 BRA `(.L_x_1226) ;  /* 0x0000000000200947 */ /* 0x000ff00003800000 */
[----:B-----5:R-:W-:Y:S01]  /*0440*/  FSETP.NE.FTZ.AND P1, PT, |R17|, +INF , PT ;  /* 0x7f8000001100780b */ /* 0x020fe20003f35200 */
[----:B-1----:R-:W0:-:S12]  /*0450*/  LDC.64 R2, c[0x0][0x390] ;  /* 0x0000e400ff027b82 */ /* 0x002e180000000a00 */
[----:B------:R-:W1:Y:S01]  /*0460*/  @!P1 LDC.64 R4, c[0x0][0x388] ;  /* 0x0000e200ff049b82 */ /* 0x000e620000000a00 */
[----:B------:R-:W-:-:S05]  /*0470*/  @!P1 IMAD.MOV.U32 R7, RZ, RZ, 0x3f800000 ;  /* 0x3f800000ff079424 */ /* 0x000fca00078e00ff */
[----:B-1----:R2:W-:Y:S04]  /*0480*/  @!P1 STG.E desc[UR4][R4.64], R7 ;  /* 0x0000000704009986 */ /* 0x0025e8000c101904 */
[----:B0-----:R-:W3:Y:S02]  /*0490*/  LDG.E R2, desc[UR4][R2.64] ;  /* 0x0000000402027981 */ /* 0x001ee4000c1e1900 */
[----:B---3--:R-:W-:-:S13]  /*04a0*/  FSETP.NEU.FTZ.AND P1, PT, R2, 1, PT ;  /* 0x3f8000000200780b */ /* 0x008fda0003f3d000 */
[----:B--2---:R-:W-:-:S07]  /*04b0*/  @P1 FMUL.FTZ R17, R2, R17 ;  /* 0x0000001102111220 */ /* 0x004fce0000410000 */
.L_x_1226:
[----:B------:R-:W-:Y:S05]  /*04c0*/  BSYNC.RECONVERGENT B0 ;  /* 0x0000000000007941 */ /* 0x000fea0003800200 */
.L_x_1225:
[----:B------:R-:W-:Y:S04]  /*04d0*/  BSSY.RECONVERGENT B0, `(.L_x_1227) ;  /* 0x000000a000007945 */ /* 0x000fe80003800200 */
[----:B------:R-:W-:Y:S05]  /*04e0*/  @P2 BRA `(.L_x_1228) ;  /* 0x0000000000202947 */ /* 0x000fea0003800000 */
[----:B-----5:R-:W-:Y:S01]  /*04f0*/  FSETP.NE.FTZ.AND P1, PT, |R16|, +INF , PT ;  /* 0x7f8000001000780b */ /* 0x020fe20003f35200 */
[----:B-1----:R-:W0:-:S12]  /*0500*/  LDC.64 R2, c[0x0][0x390] ;  /* 0x0000e400ff027b82 */ /* 0x002e180000000a00 */
[----:B------:R-:W1:Y:S01]  /*0510*/  @!P1 LDC.64 R4, c[0x0][0x388] ;  /* 0x0000e200ff049b82 */ /* 0x000e620000000a00 */
[----:B------:R-:W-:-:S05]  /*0520*/  @!P1 MOV R7, 0x3f800000 ;  /* 0x3f80000000079802 */ /* 0x000fca0000000f00 */
[----:B-1----:R2:W-:Y:S04]  /*0530*/  @!P1 STG.E desc[UR4][R4.64], R7 ;  /* 0x0000000704009986 */ /* 0x0025e8000c101904 */
[----:B0-----:R-:W3:Y:S02]  /*0540*/  LDG.E R3, desc[UR4][R2.64] ;  /* 0x0000000402037981 */ /* 0x001ee4000c1e1900 */
[----:B---3--:R-:W-:-:S13]  /*0550*/  FSETP.NEU.FTZ.AND P1, PT, R3, 1, PT ;  /* 0x3f8000000300780b */ /* 0x008fda0003f3d000 */
[----:B--2---:R-:W-:-:S07]  /*0560*/  @P1 FMUL.FTZ R16, R3, R16 ;  /* 0x0000001003101220 */ /* 0x004fce0000410000 */
.L_x_1228:
[----:B------:R-:W-:Y:S05]  /*0570*/  BSYNC.RECONVERGENT B0 ;  /* 0x0000000000007941 */ /* 0x000fea0003800200 */
.L_x_1227:
[----:B-1----:R-:W0:Y:S01]  /*0580*/  @!P0 LDC.64 R2, c[0x0][0x3a0] ;  /* 0x0000e800ff028b82 */ /* 0x002e220000000a00 */
[C---:B------:R-:W-:Y:S01]  /*0590*/  VIADD R4, R13.reuse, 0x100 ;  /* 0x000001000d047836 */ /* 0x040fe20000000000 */
[C---:B------:R-:W-:Y:S01]  /*05a0*/  IADD3 R22, PT, PT, R13.reuse, 0x380, RZ ;  /* 0x000003800d167810 */ /* 0x040fe20007ffe0ff */
[C---:B------:R-:W-:Y:S01]  /*05b0*/  VIADD R6, R13.reuse, 0x180 ;  /* 0x000001800d067836 */ /* 0x040fe20000000000 */
[----:B------:R-:W-:Y:S01]  /*05c0*/  BSSY.RECONVERGENT B0, `(.L_x_1229) ;  /* 0x0000015000007945 */ /* 0x000fe20003800200 */
[C---:B------:R-:W-:Y:S01]  /*05d0*/  VIADD R20, R13.reuse, 0x300 ;  /* 0x000003000d147836 */ /* 0x040fe20000000000 */
[-C--:B------:R-:W-:Y:S01]  /*05e0*/  ISETP.GE.U32.AND P6, PT, R4, R11.reuse, PT ;  /* 0x0000000b0400720c */ /* 0x080fe20003fc6070 */
[----:B------:R-:W-:Y:S01]  /*05f0*/  @!P0 IMAD.IADD R5, R10, 0x1, R13 ;  /* 0x000000010a058824 */ /* 0x000fe200078e020d */
[----:B------:R-:W-:Y:S01]  /*0600*/  ISETP.GE.U32.AND P5, PT, R6, R11, PT ;  /* 0x0000000b0600720c */ /* 0x000fe20003fa6070 */
[C---:B------:R-:W-:Y:S01]  /*0610*/  VIADD R6, R13.reuse, 0x280 ;  /* 0x000002800d067836 */ /* 0x040fe20000000000 */
[----:B------:R-:W-:-:S02]  /*0620*/  IADD3 R4, PT, PT, R13, 0x200, RZ ;  /* 0x000002000d047810 */ /* 0x000fc40007ffe0ff */
[-C--:B------:R-:W-:Y:S02]  /*0630*/  ISETP.GE.U32.AND P3, PT, R20, R11.reuse, PT ;  /* 0x0000000b1400720c */ /* 0x080fe40003f66070 */
[-C--:B------:R-:W-:Y:S02]  /*0640*/  ISETP.GE.U32.AND P1, PT, R4, R11.reuse, PT ;  /* 0x0000000b0400720c */ /* 0x080fe40003f26070 */
[-C--:B------:R-:W-:Y:S02]  /*0650*/  ISETP.GE.U32.AND P2, PT, R6, R11.reuse, PT ;  /* 0x0000000b0600720c */ /* 0x080fe40003f46070 */
[----:B------:R-:W-:Y:S01]  /*0660*/  ISETP.GE.U32.AND P4, PT, R22, R11, PT ;  /* 0x0000000b1600720c */ /* 0x000fe20003f86070 */
[----:B0-----:R-:W-:Y:S01]  /*0670*/  @!P0 IMAD.WIDE.U32 R2, R5, 0x4, R2 ;  /* 0x0000000405028825 */ /* 0x001fe200078e0002 */
[----:B------:R-:W-:Y:S11]  /*0680*/  @P6 BRA `(.L_x_1230) ;  /* 0x0000000000206947 */ /* 0x000ff60003800000 */
        /* <DEDUP_REMOVED lines=8> */
.L_x_1230:
[----:B------:R-:W-:Y:S05]  /*0710*/  BSYNC.RECONVERGENT B0 ;  /* 0x0000000000007941 */ /* 0x000fea0003800200 */
.L_x_1229:
        /* <DEDUP_REMOVED lines=10> */
.L_x_1232:
[----:B------:R-:W-:Y:S05]  /*07c0*/  BSYNC.RECONVERGENT B0 ;  /* 0x0000000000007941 */ /* 0x000fea0003800200 */
.L_x_1231:
        /* <DEDUP_REMOVED lines=10> */
.L_x_1234:
[----:B------:R-:W-:Y:S05]  /*0870*/  BSYNC.RECONVERGENT B0 ;  /* 0x0000000000007941 */ /* 0x000fea0003800200 */
.L_x_1233:
        /* <DEDUP_REMOVED lines=10> */
.L_x_1236:
[----:B------:R-:W-:Y:S05]  /*0920*/  BSYNC.RECONVERGENT B0 ;  /* 0x0000000000007941 */ /* 0x000fea0003800200 */
.L_x_1235:
        /* <DEDUP_REMOVED lines=10> */
.L_x_1238:
[----:B------:R-:W-:Y:S05]  /*09d0*/  BSYNC.RECONVERGENT B0 ;  /* 0x0000000000007941 */ /* 0x000fea0003800200 */
.L_x_1237:
        /* <DEDUP_REMOVED lines=10> */
.L_x_1240:
[----:B------:R-:W-:Y:S05]  /*0a80*/  BSYNC.RECONVERGENT B0 ;  /* 0x0000000000007941 */ /* 0x000fea0003800200 */
.L_x_1239:
[----:B------:R-:W-:Y:S01]  /*0a90*/  @!P0 IMAD.MOV.U32 R13, RZ, RZ, R14 ;  /* 0x000000ffff0d8224 */ /* 0x000fe200078e000e */
[----:B-----5:R0:W-:Y:S01]  /*0aa0*/  @!P0 STG.E desc[UR4][R2.64], R17 ;  /* 0x0000001102008986 */ /* 0x0201e2000c101904 */
[----:B------:R-:W-:Y:S04]  /*0ab0*/  BSSY.RECONVERGENT B0, `(.L_x_1241) ;  /* 0x000002d000007945 */ /* 0x000fe80003800200 */
[----:B------:R-:W-:Y:S01]  /*0ac0*/  BSSY.RELIABLE B1, `(.L_x_1242) ;  /* 0x0000025000017945 */ /* 0x000fe20003800100 */
[----:B------:R-:W-:-:S13]  /*0ad0*/  ISETP.GE.U32.AND P0, PT, R13, R11, PT ;  /* 0x0000000b0d00720c */ /* 0x000fda0003f06070 */
[----:B0-----:R-:W-:Y:S05]  /*0ae0*/  @P0 BRA `(.L_x_1243) ;  /* 0x0000000000300947 */ /* 0x001fea0003800000 */
[----:B------:R-:W0:Y:S01]  /*0af0*/  LDC.64 R2, c[0x0][0x3a0] ;  /* 0x0000e800ff027b82 */ /* 0x000e220000000a00 */
[----:B------:R-:W-:Y:S01]  /*0b00*/  IADD3 R5, PT, PT, R10, R13, RZ ;  /* 0x0000000d0a057210 */ /* 0x000fe20007ffe0ff */
[----:B------:R-:W-:-:S05]  /*0b10*/  VIADD R13, R13, 0x80 ;  /* 0x000000800d0d7836 */ /* 0x000fca0000000000 */
[----:B------:R-:W-:Y:S01]  /*0b20*/  ISETP.GE.U32.AND P0, PT, R13, R11, PT ;  /* 0x0000000b0d00720c */ /* 0x000fe20003f06070 */
[----:B0-----:R-:W-:-:S05]  /*0b30*/  IMAD.WIDE.U32 R2, R5, 0x4, R2 ;  /* 0x0000000405027825 */ /* 0x001fca00078e0002 */
[----:B------:R0:W-:Y:S07]  /*0b40*/  STG.E desc[UR4][R2.64], R16 ;  /* 0x0000001002007986 */ /* 0x0001ee000c101904 */
[----:B------:R-:W-:Y:S05]  /*0b50*/  @P0 BRA `(.L_x_1244) ;  /* 0x0000000000300947 */ /* 0x000fea0003800000 */
[----:B0-----:R-:W0:Y:S01]  /*0b60*/  LDC.64 R2, c[0x0][0x3a0] ;  /* 0x0000e800ff027b82 */ /* 0x001e220000000a00 */
[----:B------:R-:W-:Y:S01]  /*0b70*/  IMAD.IADD R5, R10, 0x1, R13 ;  /* 0x000000010a057824 */ /* 0x000fe200078e020d */
[----:B------:R-:W-:-:S03]  /*0b80*/  IADD3 R13, PT, PT, R13, 0x80, RZ ;  /* 0x000000800d0d7810 */ /* 0x000fc60007ffe0ff */
[----:B0-----:R-:W-:-:S05]  /*0b90*/  IMAD.WIDE.U32 R2, R5, 0x4, R2 ;  /* 0x0000000405027825 */ /* 0x001fca00078e0002 */
[----:B------:R0:W-:Y:S02]  /*0ba0*/  STG.E desc[UR4][R2.64], R18 ;  /* 0x0000001202007986 */ /* 0x0001e4000c101904 */
.L_x_1243:
[----:B------:R-:W-:-:S13]  /*0bb0*/  ISETP.GE.U32.AND P0, PT, R13, R11, PT ;  /* 0x0000000b0d00720c */ /* 0x000fda0003f06070 */
[----:B------:R-:W-:Y:S05]  /*0bc0*/  @P0 BRA `(.L_x_1245) ;  /* 0x0000000000300947 */ /* 0x000fea0003800000 */
[----:B0-----:R-:W0:Y:S01]  /*0bd0*/  LDC.64 R2, c[0x0][0x3a0] ;  /* 0x0000e800ff027b82 */ /* 0x001e220000000a00 */
[----:B------:R-:W-:Y:S02]  /*0be0*/  IMAD.IADD R5, R10, 0x1, R13 ;  /* 0x000000010a057824 */ /* 0x000fe400078e020d */
[----:B------:R-:W-:Y:S02]  /*0bf0*/  VIADD R13, R13, 0x80 ;  /* 0x000000800d0d7836 */ /* 0x000fe40000000000 */
[----:B0-----:R-:W-:-:S05]  /*0c00*/  IMAD.WIDE.U32 R2, R5, 0x4, R2 ;  /* 0x0000000405027825 */ /* 0x001fca00078e0002 */
[----:B------:R1:W-:Y:S02]  /*0c10*/  STG.E desc[UR4][R2.64], R15 ;  /* 0x0000000f02007986 */ /* 0x0003e4000c101904 */
.L_x_1244:
[----:B------:R-:W-:-:S13]  /*0c20*/  ISETP.GE.U32.AND P0, PT, R13, R11, PT ;  /* 0x0000000b0d00720c */ /* 0x000fda0003f06070 */
[----:B------:R-:W-:Y:S05]  /*0c30*/  @P0 BRA `(.L_x_1246) ;  /* 0x0000000000340947 */ /* 0x000fea0003800000 */
[----:B01----:R-:W0:Y:S01]  /*0c40*/  LDC.64 R2, c[0x0][0x3a0] ;  /* 0x0000e800ff027b82 */ /* 0x003e220000000a00 */
[----:B------:R-:W-:Y:S01]  /*0c50*/  IADD3 R5, PT, PT, R10, R13, RZ ;  /* 0x0000000d0a057210 */ /* 0x000fe20007ffe0ff */
[----:B------:R-:W-:-:S04]  /*0c60*/  VIADD R13, R13, 0x80 ;  /* 0x000000800d0d7836 */ /* 0x000fc80000000000 */
[----:B0-----:R-:W-:-:S05]  /*0c70*/  IMAD.WIDE.U32 R2, R5, 0x4, R2 ;  /* 0x0000000405027825 */ /* 0x001fca00078e0002 */
[----:B------:R1:W-:Y:S02]  /*0c80*/  STG.E desc[UR4][R2.64], R12 ;  /* 0x0000000c02007986 */ /* 0x0003e4000c101904 */
.L_x_1245:
[----:B------:R-:W-:-:S13]  /*0c90*/  ISETP.GE.U32.AND P0, PT, R13, R11, PT ;  /* 0x0000000b0d00720c */ /* 0x000fda0003f06070 */
[----:B------:R-:W-:Y:S05]  /*0ca0*/  @P0 BREAK.RELIABLE B1 ;  /* 0x0000000000010942 */ /* 0x000fea0003800100 */
[----:B------:R-:W-:Y:S05]  /*0cb0*/  @P0 BRA `(.L_x_1247) ;  /* 0x0000000000300947 */ /* 0x000fea0003800000 */
[----:B01----:R-:W0:Y:S01]  /*0cc0*/  LDC.64 R2, c[0x0][0x3a0] ;  /* 0x0000e800ff027b82 */ /* 0x003e220000000a00 */
[----:B------:R-:W-:Y:S01]  /*0cd0*/  IMAD.IADD R5, R10, 0x1, R13 ;  /* 0x000000010a057824 */ /* 0x000fe200078e020d */
[----:B------:R-:W-:-:S03]  /*0ce0*/  IADD3 R13, PT, PT, R13, 0x80, RZ ;  /* 0x000000800d0d7810 */ /* 0x000fc60007ffe0ff */
[----:B0-----:R-:W-:-:S05]  /*0cf0*/  IMAD.WIDE.U32 R2, R5, 0x4, R2 ;  /* 0x0000000405027825 */ /* 0x001fca00078e0002 */
[----:B------:R2:W-:Y:S02]  /*0d00*/  STG.E desc[UR4][R2.64], R9 ;  /* 0x0000000902007986 */ /* 0x0005e4000c101904 */
.L_x_1246:
[----:B------:R-:W-:Y:S05]  /*0d10*/  BSYNC.RELIABLE B1 ;  /* 0x0000000000017941 */ /* 0x000fea0003800100 */
.L_x_1242:
[----:B------:R-:W-:-:S13]  /*0d20*/  ISETP.GE.U32.AND P0, PT, R13, R11, PT ;  /* 0x0000000b0d00720c */ /* 0x000fda0003f06070 */
[----:B012---:R-:W0:Y:S01]  /*0d30*/  @!P0 LDC.64 R2, c[0x0][0x3a0] ;  /* 0x0000e800ff028b82 */ /* 0x007e220000000a00 */
[----:B------:R-:W-:Y:S02]  /*0d40*/  @!P0 IMAD.IADD R5, R10, 0x1, R13 ;  /* 0x000000010a058824 */ /* 0x000fe400078e020d */
[----:B------:R-:W-:Y:S02]  /*0d50*/  @!P0 VIADD R13, R13, 0x80 ;  /* 0x000000800d0d8836 */ /* 0x000fe40000000000 */
[----:B0-----:R-:W-:-:S05]  /*0d60*/  @!P0 IMAD.WIDE.U32 R2, R5, 0x4, R2 ;  /* 0x0000000405028825 */ /* 0x001fca00078e0002 */
[----:B------:R2:W-:Y:S02]  /*0d70*/  @!P0 STG.E desc[UR4][R2.64], R8 ;  /* 0x0000000802008986 */ /* 0x0005e4000c101904 */
.L_x_1247:
[----:B------:R-:W-:Y:S05]  /*0d80*/  BSYNC.RECONVERGENT B0 ;  /* 0x0000000000007941 */ /* 0x000fea0003800200 */
.L_x_1241:
[----:B------:R-:W-:Y:S05]  /*0d90*/  WARPSYNC.ALL ;  /* 0x0000000000007948 */ /* 0x000fea0003800000 */
[----:B------:R-:W-:-:S13]  /*0da0*/  ISETP.GE.U32.AND P0, PT, R13, R11, PT ;  /* 0x0000000b0d00720c */ /* 0x000fda0003f06070 */
[----:B------:R-:W-:Y:S05]  /*0db0*/  @P0 EXIT ;  /* 0x000000000000094d */ /* 0x000fea0003800000 */
[----:B012---:R-:W0:Y:S01]  /*0dc0*/  LDC.64 R2, c[0x0][0x3a0] ;  /* 0x0000e800ff027b82 */ /* 0x007e220000000a00 */
[----:B------:R-:W-:-:S05]  /*0dd0*/  IADD3 R13, PT, PT, R10, R13, RZ ;  /* 0x0000000d0a0d7210 */ /* 0x000fca0007ffe0ff */
[----:B0-----:R-:W-:-:S05]  /*0de0*/  IMAD.WIDE.U32 R2, R13, 0x4, R2 ;  /* 0x000000040d027825 */ /* 0x001fca00078e0002 */
[----:B------:R-:W-:Y:S01]  /*0df0*/  STG.E desc[UR4][R2.64], R0 ;  /* 0x0000000002007986 */ /* 0x000fe2000c101904 */
[----:B------:R-:W-:Y:S05]  /*0e00*/  EXIT ;  /* 0x000000000000794d */ /* 0x000fea0003800000 */
.L_x_1224:
[----:B------:R-:W0:Y:S01]  /*0e10*/  S2R R0, SR_TID.X ;  /* 0x0000000000007919 */ /* 0x000e220000002100 */
[----:B------:R-:W1:Y:S02]  /*0e20*/  LDC.64 R2, c[0x0][0x3a8] ;  /* 0x0000ea00ff027b82 */ /* 0x000e640000000a00 */
[----:B-1----:R-:W-:-:S04]  /*0e30*/  IMAD.WIDE.U32 R2, R10, 0x4, R2 ;  /* 0x000000040a027825 */ /* 0x002fc800078e0002 */
[----:B0-----:R-:W-:-:S05]  /*0e40*/  IMAD.WIDE.U32 R14, R0, 0x8, R2 ;  /* 0x00000008000e7825 */ /* 0x001fca00078e0002 */
[----:B------:R-:W2:Y:S01]  /*0e50*/  LDG.E.64 R8, desc[UR4][R14.64] ;  /* 0x000000040e087981 */ /* 0x000ea2000c1e1b00 */
[----:B------:R-:W0:Y:S03]  /*0e60*/  LDC.64 R12, c[0x0][0x390] ;  /* 0x0000e400ff0c7b82 */ /* 0x000e260000000a00 */
[----:B------:R-:W3:Y:S04]  /*0e70*/  LDG.E.64 R6, desc[UR4][R14.64+0x400] ;  /* 0x000400040e067981 */ /* 0x000ee8000c1e1b00 */
[----:B------:R-:W4:Y:S04]  /*0e80*/  LDG.E.64 R4, desc[UR4][R14.64+0x800] ;  /* 0x000800040e047981 */ /* 0x000f28000c1e1b00 */
[----:B------:R1:W5:Y:S01]  /*0e90*/  LDG.E.64 R2, desc[UR4][R14.64+0xc00] ;  /* 0x000c00040e027981 */ /* 0x000362000c1e1b00 */
[----:B--2---:R-:W-:-:S13]  /*0ea0*/  FSETP.NE.FTZ.AND P0, PT, |R8|, +INF , PT ;  /* 0x7f8000000800780b */ /* 0x004fda0003f15200 */
[----:B------:R-:W2:Y:S01]  /*0eb0*/  @!P0 LDC.64 R16, c[0x0][0x388] ;  /* 0x0000e200ff108b82 */ /* 0x000ea20000000a00 */
[----:B------:R-:W-:-:S05]  /*0ec0*/  @!P0 IMAD.MOV.U32 R11, RZ, RZ, 0x3f800000 ;  /* 0x3f800000ff0b8424 */ /* 0x000fca00078e00ff */
[----:B--2---:R2:W-:Y:S04]  /*0ed0*/  @!P0 STG.E desc[UR4][R16.64], R11 ;  /* 0x0000000b10008986 */ /* 0x0045e8000c101904 */
[----:B0-----:R-:W3:Y:S01]  /*0ee0*/  LDG.E R21, desc[UR4][R12.64] ;  /* 0x000000040c157981 */ /* 0x001ee2000c1e1900 */
[----:B------:R-:W-:-:S13]  /*0ef0*/  FSETP.NE.FTZ.AND P0, PT, |R9|, +INF , PT ;  /* 0x7f8000000900780b */ /* 0x000fda0003f15200 */
[----:B------:R-:W0:Y:S01]  /*0f00*/  @!P0 LDC.64 R24, c[0x0][0x388] ;  /* 0x0000e200ff188b82 */ /* 0x000e220000000a00 */
[----:B------:R-:W-:-:S05]  /*0f10*/  @!P0 IMAD.MOV.U32 R23, RZ, RZ, 0x3f800000 ;  /* 0x3f800000ff178424 */ /* 0x000fca00078e00ff */
[----:B0-----:R0:W-:Y:S01]  /*0f20*/  @!P0 STG.E desc[UR4][R24.64], R23 ;  /* 0x0000001718008986 */ /* 0x0011e2000c101904 */
[----:B---3--:R-:W-:-:S06]  /*0f30*/  MOV R22, R21 ;  /* 0x0000001500167202 */ /* 0x008fcc0000000f00 */
[----:B------:R-:W3:Y:S01]  /*0f40*/  @!P0 LDG.E R22, desc[UR4][R12.64] ;  /* 0x000000040c168981 */ /* 0x000ee2000c1e1900 */
[----:B------:R-:W-:-:S13]  /*0f50*/  FSETP.NE.FTZ.AND P0, PT, |R6|, +INF , PT ;  /* 0x7f8000000600780b */ /* 0x000fda0003f15200 */
[----:B------:R-:W1:Y:S01]  /*0f60*/  @!P0 LDC.64 R26, c[0x0][0x388] ;  /* 0x0000e200ff1a8b82 */ /* 0x000e620000000a00 */
[----:B------:R-:W-:-:S05]  /*0f70*/  @!P0 IMAD.MOV.U32 R29, RZ, RZ, 0x3f800000 ;  /* 0x3f800000ff1d8424 */ /* 0x000fca00078e00ff */
[----:B-1----:R1:W-:Y:S01]  /*0f80*/  @!P0 STG.E desc[UR4][R26.64], R29 ;  /* 0x0000001d1a008986 */ /* 0x0023e2000c101904 */
[----:B---3--:R-:W-:-:S06]  /*0f90*/  IMAD.MOV.U32 R19, RZ, RZ, R22 ;  /* 0x000000ffff137224 */ /* 0x008fcc00078e0016 */
[----:B------:R-:W3:Y:S01]  /*0fa0*/  @!P0 LDG.E R19, desc[UR4][R12.64] ;  /* 0x000000040c138981 */ /* 0x000ee2000c1e1900 */
[----:B------:R-:W-:-:S13]  /*0fb0*/  FSETP.NE.FTZ.AND P0, PT, |R7|, +INF , PT ;  /* 0x7f8000000700780b */ /* 0x000fda0003f15200 */
[----:B------:R-:W4:Y:S01]  /*0fc0*/  @!P0 LDC.64 R14, c[0x0][0x388] ;  /* 0x0000e200ff0e8b82 */ /* 0x000f220000000a00 */
[----:B------:R-:W-:-:S05]  /*0fd0*/  @!P0 MOV R18, 0x3f800000 ;  /* 0x3f80000000128802 */ /* 0x000fca0000000f00 */
[----:B----4-:R-:W-:Y:S01]  /*0fe0*/  @!P0 STG.E desc[UR4][R14.64], R18 ;  /* 0x000000120e008986 */ /* 0x010fe2000c101904 */
[----:B---3--:R-:W-:-:S06]  /*0ff0*/  IMAD.MOV.U32 R20, RZ, RZ, R19 ;  /* 0x000000ffff147224 */ /* 0x008fcc00078e0013 */
[----:B------:R-:W3:Y:S01]  /*1000*/  @!P0 LDG.E R20, desc[UR4][R12.64] ;  /* 0x000000040c148981 */ /* 0x000ee2000c1e1900 */
[----:B------:R-:W-:-:S13]  /*1010*/  FSETP.NE.FTZ.AND P0, PT, |R4|, +INF , PT ;  /* 0x7f8000000400780b */ /* 0x000fda0003f15200 */
[----:B--2---:R-:W2:Y:S01]  /*1020*/  @!P0 LDC.64 R16, c[0x0][0x388] ;  /* 0x0000e200ff108b82 */ /* 0x004ea20000000a00 */
[----:B0-----:R-:W-:-:S05]  /*1030*/  @!P0 IMAD.MOV.U32 R23, RZ, RZ, 0x3f800000 ;  /* 0x3f800000ff178424 */ /* 0x001fca00078e00ff */
[----:B--2---:R-:W-:Y:S01]  /*1040*/  @!P0 STG.E desc[UR4][R16.64], R23 ;  /* 0x0000001710008986 */ /* 0x004fe2000c101904 */
[----:B---3--:R-:W-:-:S06]  /*1050*/  MOV R11, R20 ;  /* 0x00000014000b7202 */ /* 0x008fcc0000000f00 */
[----:B------:R-:W2:Y:S01]  /*1060*/  @!P0 LDG.E R11, desc[UR4][R12.64] ;  /* 0x000000040c0b8981 */ /* 0x000ea2000c1e1900 */
[----:B------:R-:W-:-:S13]  /*1070*/  FSETP.NE.FTZ.AND P0, PT, |R5|, +INF , PT ;  /* 0x7f8000000500780b */ /* 0x000fda0003f15200 */
[----:B------:R-:W0:Y:S01]  /*1080*/  @!P0 LDC.64 R24, c[0x0][0x388] ;  /* 0x0000e200ff188b82 */ /* 0x000e220000000a00 */
[----:B-1----:R-:W-:-:S05]  /*1090*/  @!P0 IMAD.MOV.U32 R27, RZ, RZ, 0x3f800000 ;  /* 0x3f800000ff1b8424 */ /* 0x002fca00078e00ff */
[----:B0-----:R0:W-:Y:S02]  /*10a0*/  @!P0 STG.E desc[UR4][R24.64], R27 ;  /* 0x0000001b18008986 */ /* 0x0011e4000c101904 */
[----:B0-----:R-:W0:Y:S01]  /*10b0*/  LDC.64 R24, c[0x0][0x3a0] ;  /* 0x0000e800ff187b82 */ /* 0x001e220000000a00 */
[----:B--2---:R-:W-:-:S06]  /*10c0*/  MOV R18, R11 ;  /* 0x0000000b00127202 */ /* 0x004fcc0000000f00 */
[----:B------:R-:W2:Y:S01]  /*10d0*/  @!P0 LDG.E R18, desc[UR4][R12.64] ;  /* 0x000000040c128981 */ /* 0x000ea2000c1e1900 */
[----:B-----5:R-:W-:-:S13]  /*10e0*/  FSETP.NE.FTZ.AND P0, PT, |R2|, +INF , PT ;  /* 0x7f8000000200780b */ /* 0x020fda0003f15200 */
[----:B------:R-:W1:Y:S01]  /*10f0*/  @!P0 LDC.64 R14, c[0x0][0x388] ;  /* 0x0000e200ff0e8b82 */ /* 0x000e620000000a00 */
[----:B------:R-:W-:-:S05]  /*1100*/  @!P0 IMAD.MOV.U32 R29, RZ, RZ, 0x3f800000 ;  /* 0x3f800000ff1d8424 */ /* 0x000fca00078e00ff */
[----:B-1----:R-:W-:Y:S01]  /*1110*/  @!P0 STG.E desc[UR4][R14.64], R29 ;  /* 0x0000001d0e008986 */ /* 0x002fe2000c101904 */
[----:B--2---:R-:W-:-:S06]  /*1120*/  MOV R23, R18 ;  /* 0x0000001200177202 */ /* 0x004fcc0000000f00 */
[----:B------:R-:W2:Y:S01]  /*1130*/  @!P0 LDG.E R23, desc[UR4][R12.64] ;  /* 0x000000040c178981 */ /* 0x000ea2000c1e1900 */
[----:B------:R-:W-:-:S13]  /*1140*/  FSETP.NE.FTZ.AND P0, PT, |R3|, +INF , PT ;  /* 0x7f8000000300780b */ /* 0x000fda0003f15200 */
[----:B------:R-:W1:Y:S01]  /*1150*/  @!P0 LDC.64 R16, c[0x0][0x388] ;  /* 0x0000e200ff108b82 */ /* 0x000e620000000a00 */
[----:B------:R-:W-:-:S05]  /*1160*/  @!P0 IMAD.MOV.U32 R28, RZ, RZ, 0x3f800000 ;  /* 0x3f800000ff1c8424 */ /* 0x000fca00078e00ff */
[----:B-1----:R-:W-:Y:S01]  /*1170*/  @!P0 STG.E desc[UR4][R16.64], R28 ;  /* 0x0000001c10008986 */ /* 0x002fe2000c101904 */
[----:B--2---:R-:W-:-:S06]  /*1180*/  MOV R26, R23 ;  /* 0x00000017001a7202 */ /* 0x004fcc0000000f00 */
[----:B------:R-:W2:Y:S01]  /*1190*/  @!P0 LDG.E R26, desc[UR4][R12.64] ;  /* 0x000000040c1a8981 */ /* 0x000ea2000c1e1900 */
[----:B------:R-:W-:Y:S02]  /*11a0*/  FSETP.NEU.FTZ.AND P0, PT, R21, 1, PT ;  /* 0x3f8000001500780b */ /* 0x000fe40003f1d000 */
[----:B------:R-:W-:Y:S02]  /*11b0*/  FSETP.NEU.FTZ.AND P1, PT, R22, 1, PT ;  /* 0x3f8000001600780b */ /* 0x000fe40003f3d000 */
[----:B------:R-:W-:Y:S02]  /*11c0*/  FSETP.NEU.FTZ.AND P2, PT, R19, 1, PT ;  /* 0x3f8000001300780b */ /* 0x000fe40003f5d000 */
[----:B------:R-:W-:Y:S02]  /*11d0*/  FSETP.NEU.FTZ.AND P3, PT, R20, 1, PT ;  /* 0x3f8000001400780b */ /* 0x000fe40003f7d000 */
[----:B------:R-:W-:Y:S02]  /*11e0*/  FSETP.NEU.FTZ.AND P4, PT, R11, 1, PT ;  /* 0x3f8000000b00780b */ /* 0x000fe40003f9d000 */
[----:B------:R-:W-:-:S02]  /*11f0*/  FSETP.NEU.FTZ.AND P5, PT, R18, 1, PT ;  /* 0x3f8000001200780b */ /* 0x000fc40003fbd000 */
[----:B------:R-:W-:Y:S01]  /*1200*/  FSETP.NEU.FTZ.AND P6, PT, R23, 1, PT ;  /* 0x3f8000001700780b */ /* 0x000fe20003fdd000 */
[----:B------:R-:W-:Y:S01]  /*1210*/  @P0 FMUL.FTZ R8, R8, R21 ;  /* 0x0000001508080220 */ /* 0x000fe20000410000 */
[----:B0-----:R-:W-:-:S04]  /*1220*/  IMAD.WIDE.U32 R24, R10, 0x4, R24 ;  /* 0x000000040a187825 */ /* 0x001fc800078e0018 */
[----:B------:R-:W-:Y:S01]  /*1230*/  @P1 FMUL.FTZ R9, R9, R22 ;  /* 0x0000001609091220 */ /* 0x000fe20000410000 */
[----:B------:R-:W-:Y:S01]  /*1240*/  @P2 FMUL.FTZ R6, R6, R19 ;  /* 0x0000001306062220 */ /* 0x000fe20000410000 */
[----:B------:R-:W-:Y:S01]  /*1250*/  @P3 FMUL.FTZ R7, R7, R20 ;  /* 0x0000001407073220 */ /* 0x000fe20000410000 */
[----:B------:R-:W-:-:S04]  /*1260*/  IMAD.WIDE.U32 R24, R0, 0x8, R24 ;  /* 0x0000000800187825 */ /* 0x000fc800078e0018 */
[----:B------:R-:W-:Y:S01]  /*1270*/  @P4 FMUL.FTZ R4, R4, R11 ;  /* 0x0000000b04044220 */ /* 0x000fe20000410000 */
[----:B------:R-:W-:Y:S01]  /*1280*/  @P5 FMUL.FTZ R5, R5, R18 ;  /* 0x0000001205055220 */ /* 0x000fe20000410000 */
[----:B------:R-:W-:Y:S01]  /*1290*/  @P6 FMUL.FTZ R2, R2, R23 ;  /* 0x0000001702026220 */ /* 0x000fe20000410000 */
[----:B------:R-:W-:Y:S04]  /*12a0*/  STG.E.64 desc[UR4][R24.64], R8 ;  /* 0x0000000818007986 */ /* 0x000fe8000c101b04 */
[----:B------:R-:W-:Y:S04]  /*12b0*/  STG.E.64 desc[UR4][R24.64+0x400], R6 ;  /* 0x0004000618007986 */ /* 0x000fe8000c101b04 */
[----:B------:R-:W-:Y:S01]  /*12c0*/  STG.E.64 desc[UR4][R24.64+0x800], R4 ;  /* 0x0008000418007986 */ /* 0x000fe2000c101b04 */
[----:B--2---:R-:W-:-:S13]  /*12d0*/  FSETP.NEU.FTZ.AND P0, PT, R26, 1, PT ;  /* 0x3f8000001a00780b */ /* 0x004fda0003f1d000 */
[----:B------:R-:W-:-:S05]  /*12e0*/  @P0 FMUL.FTZ R3, R3, R26 ;  /* 0x0000001a03030220 */ /* 0x000fca0000410000 */
[----:B------:R-:W-:Y:S01]  /*12f0*/  STG.E.64 desc[UR4][R24.64+0xc00], R2 ;  /* 0x000c000218007986 */ /* 0x000fe2000c101b04 */
[----:B------:R-:W-:Y:S05]  /*1300*/  EXIT ;  /* 0x000000000000794d */ /* 0x000fea0003800000 */
.L_x_1248:
        /* <DEDUP_REMOVED lines=15> */
.L_x_1897:


//--------------------- .text._ZN2at6native29vectorized_elementwise_kernelILi4EZZZNS0_46_GLOBAL__N__5fd40885_13_AmpKernels_cu_3810c27339_amp_non_finite_check_and_unscale_cuda_ERNS_6TensorES4_RKS3_ENKUlvE_clEvENKUlvE0_clEvEUlfE_St5arrayIPcLm2EEEEviT0_T1_ --------------------------
	.section	.text._ZN2at6native29vectorized_elementwise_kernelILi4EZZZNS0_46_GLOBAL__N__5fd40885_13_AmpKernels_cu_3810c27339_amp_non_finite_check_and_unscale_cuda_ERNS_6TensorES4_RKS3_ENKUlvE_clEvENKUlvE0_clEvEUlfE_St5arrayIPcLm2EEEEviT0_T1_,"ax",@progbits
	.align	128
        .global         _ZN2at6native29vectorized_elementwise_kernelILi4EZZZNS0_46_GLOBAL__N__5fd40885_13_AmpKernels_cu_3810c27339_amp_non_finite_check_and_unscale_cuda_ERNS_6TensorES4_RKS3_ENKUlvE_clEvENKUlvE0_clEvEUlfE_St5arrayIPcLm2EEEEviT0_T1_
        .type           _ZN2at6native29vectorized_elementwise_kernelILi4EZZZNS0_46_GLOBAL__N__5fd40885_13_AmpKernels_cu_3810c27339_amp_non_finite_check_and_unscale_cuda_ERNS_6TensorES4_RKS3_ENKUlvE_clEvENKUlvE0_clEvEUlfE_St5arrayIPcLm2EEEEviT0_T1_,@function
        .size           _ZN2at6native29vectorized_elementwise_kernelILi4EZZZNS0_46_GLOBAL__N__5fd40885_13_AmpKernels_cu_3810c27339_amp_non_finite_check_and_unscale_cuda_ERNS_6TensorES4_RKS3_ENKUlvE_clEvENKUlvE0_clEvEUlfE_St5arrayIPcLm2EEEEviT0_T1_,(.L_x_1898 - _ZN2at6native29vectorized_elementwise_kernelILi4EZZZNS0_46_GLOBAL__N__5fd40885_13_AmpKernels_cu_3810c27339_amp_non_finite_check_and_unscale_cuda_ERNS_6TensorES4_RKS3_ENKUlvE_clEvENKUlvE0_clEvEUlfE_St5arrayIPcLm2EEEEviT0_T1_)
        .other          _ZN2at6native29vectorized_elementwise_kernelILi4EZZZNS0_46_GLOBAL__N__5fd40885_13_AmpKernels_cu_3810c27339_amp_non_finite_check_and_unscale_cuda_ERNS_6TensorES4_RKS3_ENKUlvE_clEvENKUlvE0_clEvEUlfE_St5arrayIPcLm2EEEEviT0_T1_,@"STO_CUDA_ENTRY STV_DEFAULT"
_ZN2at6native29vectorized_elementwise_kernelILi4EZZZNS0_46_GLOBAL__N__5fd40885_13_AmpKernels_cu_3810c27339_amp_non_finite_check_and_unscale_cuda_ERNS_6TensorES4_RKS3_ENKUlvE_clEvENKUlvE0_clEvEUlfE_St5arrayIPcLm2EEEEviT0_T1_:
.text._ZN2at6native29vectorized_elementwise_kernelILi4EZZZNS0_46_GLOBAL__N__5fd40885_13_AmpKernels_cu_3810c27339_amp_non_finite_check_and_unscale_cuda_ERNS_6TensorES4_RKS3_ENKUlvE_clEvENKUlvE0_clEvEUlfE_St5arrayIPcLm2EEEEviT0_T1_:
        /* <DEDUP_REMOVED lines=76> */
.L_x_1251:
[----:B------:R-:W-:Y:S05]  /*04c0*/  BSYNC.RECONVERGENT B0 ;  /* 0x0000000000007941 */ /* 0x000fea0003800200 */
.L_x_1250:
        /* <DEDUP_REMOVED lines=10> */
.L_x_1253:
[----:B------:R-:W-:Y:S05]  /*0570*/  BSYNC.RECONVERGENT B0 ;  /* 0x0000000000007941 */ /* 0x000fea0003800200 */
.L_x_1252:
        /* <DEDUP_REMOVED lines=25> */
.L_x_1255:
[----:B------:R-:W-:Y:S05]  /*0710*/  BSYNC.RECONVERGENT B0 ;  /* 0x0000000000007941 */ /* 0x000fea0003800200 */
.L_x_1254:
        /* <DEDUP_REMOVED lines=10> */
.L_x_1257:
[----:B------:R-:W-:Y:S05]  /*07c0*/  BSYNC.RECONVERGENT B0 ;  /* 0x0000000000007941 */ /* 0x000fea0003800200 */
.L_x_1256:
        /* <DEDUP_REMOVED lines=10> */
.L_x_1259:
[----:B------:R-:W-:Y:S05]  /*0870*/  BSYNC.RECONVERGENT B0 ;  /* 0x0000000000007941 */ /* 0x000fea0003800200 */
.L_x_1258:
        /* <DEDUP_REMOVED lines=10> */
.L_x_1261:
[----:B------:R-:W-:Y:S05]  /*0920*/  BSYNC.RECONVERGENT B0 ;  /* 0x0000000000007941 */ /* 0x000fea0003800200 */
.L_x_1260:
        /* <DEDUP_REMOVED lines=10> */
.L_x_1263:
[----:B------:R-:W-:Y:S05]  /*09d0*/  BSYNC.RECONVERGENT B0 ;  /* 0x0000000000007941 */ /* 0x000fea0003800200 */
.L_x_1262:
        /* <DEDUP_REMOVED lines=10> */
.L_x_1265:
[----:B------:R-:W-:Y:S05]  /*0a80*/  BSYNC.RECONVERGENT B0 ;  /* 0x0000000000007941 */ /* 0x000fea0003800200 */
.L_x_1264:
        /* <DEDUP_REMOVED lines=18> */
.L_x_1268:
[----:B------:R-:W-:-:S13]  /*0bb0*/  ISETP.GE.U32.AND P0, PT, R13, R11, PT ;  /* 0x0000000b0d00720c */ /* 0x000fda0003f06070 */
[----:B------:R-:W-:Y:S05]  /*0bc0*/  @P0 BRA `(.L_x_1270) ;  /* 0x0000000000300947 */ /* 0x000fea0003800000 */
[----:B0-----:R-:W0:Y:S01]  /*0bd0*/  LDC.64 R2, c[0x0][0x3a0] ;  /* 0x0000e800ff027b82 */ /* 0x001e220000000a00 */
[----:B------:R-:W-:Y:S02]  /*0be0*/  IMAD.IADD R5, R10, 0x1, R13 ;  /* 0x000000010a057824 */ /* 0x000fe400078e020d */
[----:B------:R-:W-:Y:S02]  /*0bf0*/  VIADD R13, R13, 0x80 ;  /* 0x000000800d0d7836 */ /* 0x000fe40000000000 */
[----:B0-----:R-:W-:-:S05]  /*0c00*/  IMAD.WIDE.U32 R2, R5, 0x4, R2 ;  /* 0x0000000405027825 */ /* 0x001fca00078e0002 */
[----:B------:R1:W-:Y:S02]  /*0c10*/  STG.E desc[UR4][R2.64], R15 ;  /* 0x0000000f02007986 */ /* 0x0003e4000c101904 */
.L_x_1269:
[----:B------:R-:W-:-:S13]  /*0c20*/  ISETP.GE.U32.AND P0, PT, R13, R11, PT ;  /* 0x0000000b0d00720c */ /* 0x000fda0003f06070 */
[----:B------:R-:W-:Y:S05]  /*0c30*/  @P0 BRA `(.L_x_1271) ;  /* 0x0000000000340947 */ /* 0x000fea0003800000 */
[----:B01----:R-:W0:Y:S01]  /*0c40*/  LDC.64 R2, c[0x0][0x3a0] ;  /* 0x0000e800ff027b82 */ /* 0x003e220000000a00 */
[----:B------:R-:W-:Y:S01]  /*0c50*/  IADD3 R5, PT, PT, R10, R13, RZ ;  /* 0x0000000d0a057210 */ /* 0x000fe20007ffe0ff */
[----:B------:R-:W-:-:S04]  /*0c60*/  VIADD R13, R13, 0x80 ;  /* 0x000000800d0d7836 */ /* 0x000fc80000000000 */
[----:B0-----:R-:W-:-:S05]  /*0c70*/  IMAD.WIDE.U32 R2, R5, 0x4, R2 ;  /* 0x0000000405027825 */ /* 0x001fca00078e0002 */
[----:B------:R1:W-:Y:S02]  /*0c80*/  STG.E desc[UR4][R2.64], R12 ;  /* 0x0000000c02007986 */ /* 0x0003e4000c101904 */
.L_x_1270:
        /* <DEDUP_REMOVED lines=8> */
.L_x_1271:
[----:B------:R-:W-:Y:S05]  /*0d10*/  BSYNC.RELIABLE B1 ;  /* 0x0000000000017941 */ /* 0x000fea0003800100 */
.L_x_1267:
[----:B------:R-:W-:-:S13]  /*0d20*/  ISETP.GE.U32.AND P0, PT, R13, R11, PT ;  /* 0x0000000b0d00720c */ /* 0x000fda0003f06070 */
[----:B012---:R-:W0:Y:S01]  /*0d30*/  @!P0 LDC.64 R2, c[0x0][0x3a0] ;  /* 0x0000e800ff028b82 */ /* 0x007e220000000a00 */
[----:B------:R-:W-:Y:S02]  /*0d40*/  @!P0 IMAD.IADD R5, R10, 0x1, R13 ;  /* 0x000000010a058824 */ /* 0x000fe400078e020d */
[----:B------:R-:W-:Y:S02]  /*0d50*/  @!P0 VIADD R13, R13, 0x80 ;  /* 0x000000800d0d8836 */ /* 0x000fe40000000000 */
[----:B0-----:R-:W-:-:S05]  /*0d60*/  @!P0 IMAD.WIDE.U32 R2, R5, 0x4, R2 ;  /* 0x0000000405028825 */ /* 0x001fca00078e0002 */
[----:B------:R2:W-:Y:S02]  /*0d70*/  @!P0 STG.E desc[UR4][R2.64], R8 ;  /* 0x0000000802008986 */ /* 0x0005e4000c101904 */
.L_x_1272:
[----:B------:R-:W-:Y:S05]  /*0d80*/  BSYNC.RECONVERGENT B0 ;  /* 0x0000000000007941 */ /* 0x000fea0003800200 */
.L_x_1266:
        /* <DEDUP_REMOVED lines=8> */
.L_x_1249:
[----:B------:R-:W0:Y:S01]  /*0e10*/  S2R R0, SR_TID.X ;  /* 0x0000000000007919 */ /* 0x000e220000002100 */
[----:B------:R-:W1:Y:S02]  /*0e20*/  LDC.64 R2, c[0x0][0x3a8] ;  /* 0x0000ea00ff027b82 */ /* 0x000e640000000a00 */
[----:B-1----:R-:W-:-:S04]  /*0e30*/  IMAD.WIDE.U32 R2, R10, 0x4, R2 ;  /* 0x000000040a027825 */ /* 0x002fc800078e0002 */
[----:B0-----:R-:W-:-:S05]  /*0e40*/  IMAD.WIDE.U32 R8, R0, 0x10, R2 ;  /* 0x0000001000087825 */ /* 0x001fca00078e0002 */
[----:B------:R-:W2:Y:S01]  /*0e50*/  LDG.E.128 R4, desc[UR4][R8.64] ;  /* 0x0000000408047981 */ /* 0x000ea2000c1e1d00 */
[----:B------:R-:W0:Y:S03]  /*0e60*/  LDC.64 R2, c[0x0][0x390] ;  /* 0x0000e400ff027b82 */ /* 0x000e260000000a00 */
[----:B------:R1:W3:Y:S01]  /*0e70*/  LDG.E.128 R12, desc[UR4][R8.64+0x800] ;  /* 0x00080004080c7981 */ /* 0x0002e2000c1e1d00 */
[----:B--2---:R-:W-:-:S13]  /*0e80*/  FSETP.NE.FTZ.AND P0, PT, |R4|, +INF , PT ;  /* 0x7f8000000400780b */ /* 0x004fda0003f15200 */
[----:B------:R-:W2:Y:S01]  /*0e90*/  @!P0 LDC.64 R16, c[0x0][0x388] ;  /* 0x0000e200ff108b82 */ /* 0x000ea20000000a00 */
[----:B------:R-:W-:-:S05]  /*0ea0*/  @!P0 IMAD.MOV.U32 R11, RZ, RZ, 0x3f800000 ;  /* 0x3f800000ff0b8424 */ /* 0x000fca00078e00ff */
[----:B--2---:R2:W-:Y:S04]  /*0eb0*/  @!P0 STG.E desc[UR4][R16.64], R11 ;  /* 0x0000000b10008986 */ /* 0x0045e8000c101904 */
[----:B0-----:R-:W4:Y:S01]  /*0ec0*/  LDG.E R21, desc[UR4][R2.64] ;  /* 0x0000000402157981 */ /* 0x001f22000c1e1900 */
[----:B------:R-:W-:-:S13]  /*0ed0*/  FSETP.NE.FTZ.AND P0, PT, |R5|, +INF , PT ;  /* 0x7f8000000500780b */ /* 0x000fda0003f15200 */
[----:B------:R-:W0:Y:S01]  /*0ee0*/  @!P0 LDC.64 R24, c[0x0][0x388] ;  /* 0x0000e200ff188b82 */ /* 0x000e220000000a00 */
[----:B------:R-:W-:-:S05]  /*0ef0*/  @!P0 IMAD.MOV.U32 R23, RZ, RZ, 0x3f800000 ;  /* 0x3f800000ff178424 */ /* 0x000fca00078e00ff */
[----:B0-----:R0:W-:Y:S01]  /*0f00*/  @!P0 STG.E desc[UR4][R24.64], R23 ;  /* 0x0000001718008986 */ /* 0x0011e2000c101904 */
[----:B----4-:R-:W-:-:S06]  /*0f10*/  MOV R22, R21 ;  /* 0x0000001500167202 */ /* 0x010fcc0000000f00 */
[----:B------:R-:W4:Y:S01]  /*0f20*/  @!P0 LDG.E R22, desc[UR4][R2.64] ;  /* 0x0000000402168981 */ /* 0x000f22000c1e1900 */
[----:B------:R-:W-:-:S13]  /*0f30*/  FSETP.NE.FTZ.AND P0, PT, |R6|, +INF , PT ;  /* 0x7f8000000600780b */ /* 0x000fda0003f15200 */
[----:B------:R-:W5:Y:S01]  /*0f40*/  @!P0 LDC.64 R26, c[0x0][0x388] ;  /* 0x0000e200ff1a8b82 */ /* 0x000f620000000a00 */
[----:B------:R-:W-:-:S05]  /*0f50*/  @!P0 IMAD.MOV.U32 R29, RZ, RZ, 0x3f800000 ;  /* 0x3f800000ff1d8424 */ /* 0x000fca00078e00ff */
[----:B-----5:R5:W-:Y:S01]  /*0f60*/  @!P0 STG.E desc[UR4][R26.64], R29 ;  /* 0x0000001d1a008986 */ /* 0x020be2000c101904 */
[----:B----4-:R-:W-:-:S06]  /*0f70*/  IMAD.MOV.U32 R19, RZ, RZ, R22 ;  /* 0x000000ffff137224 */ /* 0x010fcc00078e0016 */
[----:B------:R-:W4:Y:S01]  /*0f80*/  @!P0 LDG.E R19, desc[UR4][R2.64] ;  /* 0x0000000402138981 */ /* 0x000f22000c1e1900 */
[----:B------:R-:W-:-:S13]  /*0f90*/  FSETP.NE.FTZ.AND P0, PT, |R7|, +INF , PT ;  /* 0x7f8000000700780b */ /* 0x000fda0003f15200 */
[----:B-1----:R-:W1:Y:S01]  /*0fa0*/  @!P0 LDC.64 R8, c[0x0][0x388] ;  /* 0x0000e200ff088b82 */ /* 0x002e620000000a00 */
[----:B------:R-:W-:-:S05]  /*0fb0*/  @!P0 MOV R18, 0x3f800000 ;  /* 0x3f80000000128802 */ /* 0x000fca0000000f00 */
[----:B-1----:R-:W-:Y:S01]  /*0fc0*/  @!P0 STG.E desc[UR4][R8.64], R18 ;  /* 0x0000001208008986 */ /* 0x002fe2000c101904 */
[----:B----4-:R-:W-:-:S06]  /*0fd0*/  IMAD.MOV.U32 R20, RZ, RZ, R19 ;  /* 0x000000ffff147224 */ /* 0x010fcc00078e0013 */
[----:B------:R-:W4:Y:S01]  /*0fe0*/  @!P0 LDG.E R20, desc[UR4][R2.64] ;  /* 0x0000000402148981 */ /* 0x000f22000c1e1900 */
[----:B---3--:R-:W-:-:S13]  /*0ff0*/  FSETP.NE.FTZ.AND P0, PT, |R12|, +INF , PT ;  /* 0x7f8000000c00780b */ /* 0x008fda0003f15200 */
[----:B--2---:R-:W1:Y:S01]  /*1000*/  @!P0 LDC.64 R16, c[0x0][0x388] ;  /* 0x0000e200ff108b82 */ /* 0x004e620000000a00 */
[----:B0-----:R-:W-:-:S05]  /*1010*/  @!P0 IMAD.MOV.U32 R23, RZ, RZ, 0x3f800000 ;  /* 0x3f800000ff178424 */ /* 0x001fca00078e00ff */
[----:B-1----:R-:W-:Y:S01]  /*1020*/  @!P0 STG.E desc[UR4][R16.64], R23 ;  /* 0x0000001710008986 */ /* 0x002fe2000c101904 */
[----:B----4-:R-:W-:-:S06]  /*1030*/  MOV R11, R20 ;  /* 0x00000014000b7202 */ /* 0x010fcc0000000f00 */
[----:B------:R-:W2:Y:S01]  /*1040*/  @!P0 LDG.E R11, desc[UR4][R2.64] ;  /* 0x00000004020b8981 */ /* 0x000ea2000c1e1900 */
[----:B------:R-:W-:-:S13]  /*1050*/  FSETP.NE.FTZ.AND P0, PT, |R13|, +INF , PT ;  /* 0x7f8000000d00780b */ /* 0x000fda0003f15200 */
[----:B------:R-:W0:Y:S01]  /*1060*/  @!P0 LDC.64 R24, c[0x0][0x388] ;  /* 0x0000e200ff188b82 */ /* 0x000e220000000a00 */
[----:B-----5:R-:W-:-:S05]  /*1070*/  @!P0 IMAD.MOV.U32 R27, RZ, RZ, 0x3f800000 ;  /* 0x3f800000ff1b8424 */ /* 0x020fca00078e00ff */
[----:B0-----:R0:W-:Y:S02]  /*1080*/  @!P0 STG.E desc[UR4][R24.64], R27 ;  /* 0x0000001b18008986 */ /* 0x0011e4000c101904 */
[----:B0-----:R-:W0:Y:S01]  /*1090*/  LDC.64 R24, c[0x0][0x3a0] ;  /* 0x0000e800ff187b82 */ /* 0x001e220000000a00 */
        /* <DEDUP_REMOVED lines=30> */
[----:B------:R-:W-:Y:S01]  /*1280*/  STG.E.128 desc[UR4][R24.64], R4 ;  /* 0x0000000418007986 */ /* 0x000fe2000c101d04 */
[----:B--2---:R-:W-:-:S13]  /*1290*/  FSETP.NEU.FTZ.AND P0, PT, R26, 1, PT ;  /* 0x3f8000001a00780b */ /* 0x004fda0003f1d000 */
[----:B------:R-:W-:-:S05]  /*12a0*/  @P0 FMUL.FTZ R15, R15, R26 ;  /* 0x0000001a0f0f0220 */ /* 0x000fca0000410000 */
[----:B------:R-:W-:Y:S01]  /*12b0*/  STG.E.128 desc[UR4][R24.64+0x800], R12 ;  /* 0x0008000c18007986 */ /* 0x000fe2000c101d04 */
[----:B------:R-:W-:Y:S05]  /*12c0*/  EXIT ;  /* 0x000000000000794d */ /* 0x000fea0003800000 */
.L_x_1273:
        /* <DEDUP_REMOVED lines=11> */
.L_x_1898:


//--------------------- .text._ZN2at6native29vectorized_elementwise_kernelILi8EZZZNS0_46_GLOBAL__N__5fd40885_13_AmpKernels_cu_3810c27339_amp_non_finite_check_and_unscale_cuda_ERNS_6TensorES4_RKS3_ENKUlvE_clEvENKUlvE0_clEvEUlfE_St5arrayIPcLm2EEEEviT0_T1_ --------------------------
	.section	.text._ZN2at6native29vectorized_elementwise_kernelILi8EZZZNS0_46_GLOBAL__N__5fd40885_13_AmpKernels_cu_3810c27339_amp_non_finite_check_and_unscale_cuda_ERNS_6TensorES4_RKS3_ENKUlvE_clEvENKUlvE0_clEvEUlfE_St5arrayIPcLm2EEEEviT0_T1_,"ax",@progbits
	.align	128
        .global         _ZN2at6native29vectorized_elementwise_kernelILi8EZZZNS0_46_GLOBAL__N__5fd40885_13_AmpKernels_cu_3810c27339_amp_non_finite_check_and_unscale_cuda_ERNS_6TensorES4_RKS3_ENKUlvE_clEvENKUlvE0_clEvEUlfE_St5arrayIPcLm2EEEEviT0_T1_
        .type           _ZN2at6native29vectorized_elementwise_kernelILi8EZZZNS0_46_GLOBAL__N__5fd40885_13_AmpKernels_cu_3810c27339_amp_non_finite_check_and_unscale_cuda_ERNS_6TensorES4_RKS3_ENKUlvE_clEvENKUlvE0_clEvEUlfE_St5arrayIPcLm2EEEEviT0_T1_,@function
        .size           _ZN2at6native29vectorized_elementwise_kernelILi8EZZZNS0_46_GLOBAL__N__5fd40885_13_AmpKernels_cu_3810c27339_amp_non_finite_check_and_unscale_cuda_ERNS_6TensorES4_RKS3_ENKUlvE_clEvENKUlvE0_clEvEUlfE_St5arrayIPcLm2EEEEviT0_T1_,(.L_x_1899 - _ZN2at6native29vectorized_elementwise_kernelILi8EZZZNS0_46_GLOBAL__N__5fd40885_13_AmpKernels_cu_3810c27339_amp_non_finite_check_and_unscale_cuda_ERNS_6TensorES4_RKS3_ENKUlvE_clEvENKUlvE0_clEvEUlfE_St5arrayIPcLm2EEEEviT0_T1_)
        .other          _ZN2at6native29vectorized_elementwise_kernelILi8EZZZNS0_46_GLOBAL__N__5fd40885_13_AmpKernels_cu_3810c27339_amp_non_finite_check_and_unscale_cuda_ERNS_6TensorES4_RKS3_ENKUlvE_clEvENKUlvE0_clEvEUlfE_St5arrayIPcLm2EEEEviT0_T1_,@"STO_CUDA_ENTRY STV_DEFAULT"
_ZN2at6native29vectorized_elementwise_kernelILi8EZZZNS0_46_GLOBAL__N__5fd40885_13_AmpKernels_cu_3810c27339_amp_non_finite_check_and_unscale_cuda_ERNS_6TensorES4_RKS3_ENKUlvE_clEvENKUlvE0_clEvEUlfE_St5arrayIPcLm2EEEEviT0_T1_:
.text._ZN2at6native29vectorized_elementwise_kernelILi8EZZZNS0_46_GLOBAL__N__5fd40885_13_AmpKernels_cu_3810c27339_amp_non_finite_check_and_unscale_cuda_ERNS_6TensorES4_RKS3_ENKUlvE_clEvENKUlvE0_clEvEUlfE_St5arrayIPcLm2EEEEviT0_T1_:
[----:B------:R-:W-:Y:S01]  /*0000*/  LDC R1, c[0x0][0x37c] ;  /* 0x0000df00ff017b82 */ /* 0x000fe20000000800 */
[----:B------:R-:W-:Y:S05]  /*0010*/  EXIT ;  /* 0x000000000000794d */ /* 0x000fea0003800000 */
.L_x_1274:
        /* <DEDUP_REMOVED lines=14> */
.L_x_1899:


//--------------------- .text._ZN2at6native18elementwise_kernelILi128ELi4EZNS0_15gpu_kernel_implIZZZNS0_46_GLOBAL__N__5fd40885_13_AmpKernels_cu_3810c27339_amp_non_finite_check_and_unscale_cuda_ERNS_6TensorES5_RKS4_ENKUlvE_clEvENKUlvE_clEvEUldE_EEvRNS_18TensorIteratorBaseERKT_EUliE_EEviT1_ --------------------------
	.section	.text._ZN2at6native18elementwise_kernelILi128ELi4EZNS0_15gpu_kernel_implIZZZNS0_46_GLOBAL__N__5fd40885_13_AmpKernels_cu_3810c27339_amp_non_finite_check_and_unscale_cuda_ERNS_6TensorES5_RKS4_ENKUlvE_clEvENKUlvE_clEvEUldE_EEvRNS_18TensorIteratorBaseERKT_EUliE_EEviT1_,"ax",@progbits
	.align	128
        .global         _ZN2at6native18elementwise_kernelILi128ELi4EZNS0_15gpu_kernel_implIZZZNS0_46_GLOBAL__N__5fd40885_13_AmpKernels_cu_3810c27339_amp_non_finite_check_and_unscale_cuda_ERNS_6TensorES5_RKS4_ENKUlvE_clEvENKUlvE_clEvEUldE_EEvRNS_18TensorIteratorBaseERKT_EUliE_EEviT1_
        .type           _ZN2at6native18elementwise_kernelILi128ELi4EZNS0_15gpu_kernel_implIZZZNS0_46_GLOBAL__N__5fd40885_13_AmpKernels_cu_3810c27339_amp_non_finite_check_and_unscale_cuda_ERNS_6TensorES5_RKS4_ENKUlvE_clEvENKUlvE_clEvEUldE_EEvRNS_18TensorIteratorBaseERKT_EUliE_EEviT1_,@function
        .size           _ZN2at6native18elementwise_kernelILi128ELi4EZNS0_15gpu_kernel_implIZZZNS0_46_GLOBAL__N__5fd40885_13_AmpKernels_cu_3810c27339_amp_non_finite_check_and_unscale_cuda_ERNS_6TensorES5_RKS4_ENKUlvE_clEvENKUlvE_clEvEUldE_EEvRNS_18TensorIteratorBaseERKT_EUliE_EEviT1_,(.L_x_1900 - _ZN2at6native18elementwise_kernelILi128ELi4EZNS0_15gpu_kernel_implIZZZNS0_46_GLOBAL__N__5fd40885_13_AmpKernels_cu_3810c27339_amp_non_finite_check_and_unscale_cuda_ERNS_6TensorES5_RKS4_ENKUlvE_clEvENKUlvE_clEvEUldE_EEvRNS_18TensorIteratorBaseERKT_EUliE_EEviT1_)
        .other          _ZN2at6native18elementwise_kernelILi128ELi4EZNS0_15gpu_kernel_implIZZZNS0_46_GLOBAL__N__5fd40885_13_AmpKernels_cu_3810c27339_amp_non_finite_check_and_unscale_cuda_ERNS_6TensorES5_RKS4_ENKUlvE_clEvENKUlvE_clEvEUldE_EEvRNS_18TensorIteratorBaseERKT_EUliE_EEviT1_,@"STO_CUDA_ENTRY STV_DEFAULT"
_ZN2at6native18elementwise_kernelILi128ELi4EZNS0_15gpu_kernel_implIZZZNS0_46_GLOBAL__N__5fd40885_13_AmpKernels_cu_3810c27339_amp_non_finite_check_and_unscale_cuda_ERNS_6TensorES5_RKS4_ENKUlvE_clEvENKUlvE_clEvEUldE_EEvRNS_18TensorIteratorBaseERKT_EUliE_EEviT1_:
.text._ZN2at6native18elementwise_kernelILi128ELi4EZNS0_15gpu_kernel_implIZZZNS0_46_GLOBAL__N__5fd40885_13_AmpKernels_cu_3810c27339_amp_non_finite_check_and_unscale_cuda_ERNS_6TensorES5_RKS4_ENKUlvE_clEvENKUlvE_clEvEUldE_EEvRNS_18TensorIteratorBaseERKT_EUliE_EEviT1_:
        /* <DEDUP_REMOVED lines=319> */
.L_x_1277:
        /* <DEDUP_REMOVED lines=16> */
[----:B--2---:R4:W0:Y:S02]  /*14f0*/  I2F.F64.S16 R4, R2 ;  /* 0x0000000200047312 */ /* 0x0048240000101c00 */
[----:B0---4-:R-:W-:Y:S05]  /*1500*/  BRA `(.L_x_1284) ;  /* 0x0000000c006c7947 */ /* 0x011fea0003800000 */
.L_x_1282:
[----:B------:R-:W2:Y:S02]  /*1510*/  LDG.E.U8 R2, desc[UR36][R2.64] ;  /* 0x0000002402027981 */ /* 0x000ea4000c1e1100 */
[----:B--2---:R4:W0:Y:S02]  /*1520*/  I2F.F64.U16 R4, R2 ;  /* 0x0000000200047312 */ /* 0x0048240000101800 */
[----:B0---4-:R-:W-:Y:S05]  /*1530*/  BRA `(.L_x_1284) ;  /* 0x0000000c00607947 */ /* 0x011fea0003800000 */
.L_x_1281:
[----:B------:R-:W-:-:S09]  /*1540*/  UISETP.NE.AND UP0, UPT, UR4, 0x2, UPT ;  /* 0x000000020400788c */ /* 0x000fd2000bf05270 */
[----:B------:R-:W-:Y:S05]  /*1550*/  BRA.U !UP0, `(.L_x_1285) ;  /* 0x0000000108287547 */ /* 0x000fea000b800000 */
[----:B------:R-:W-:-:S09]  /*1560*/  UISETP.NE.AND UP0, UPT, UR4, 0x3, UPT ;  /* 0x000000030400788c */ /* 0x000fd2000bf05270 */
[----:B------:R-:W-:Y:S05]  /*1570*/  BRA.U !UP0, `(.L_x_1286) ;  /* 0x0000000108147547 */ /* 0x000fea000b800000 */
[----:B------:R-:W-:-:S09]  /*1580*/  UISETP.NE.AND UP0, UPT, UR4, 0x4, UPT ;  /* 0x000000040400788c */ /* 0x000fd2000bf05270 */
[----:B------:R-:W-:Y:S05]  /*1590*/  BRA.U UP0, `(.L_x_1283) ;  /* 0x0000000900bc7547 */ /* 0x000fea000b800000 */
[----:B------:R-:W2:Y:S02]  /*15a0*/  LDG.E.64 R4, desc[UR36][R2.64] ;  /* 0x0000002402047981 */ /* 0x000ea4000c1e1b00 */
[----:B--2---:R-:W4:Y:S02]  /*15b0*/  I2F.F64.S64 R4, R4 ;  /* 0x0000000400047312 */ /* 0x004f240000301c00 */
[----:B----4-:R-:W-:Y:S05]  /*15c0*/  BRA `(.L_x_1284) ;  /* 0x0000000c003c7947 */ /* 0x010fea0003800000 */
.L_x_1286:
[----:B------:R-:W2:Y:S02]  /*15d0*/  LDG.E R2, desc[UR36][R2.64] ;  /* 0x0000002402027981 */ /* 0x000ea4000c1e1900 */
[----:B--2---:R4:W0:Y:S02]  /*15e0*/  I2F.F64 R4, R2 ;  /* 0x0000000200047312 */ /* 0x0048240000201c00 */
[----:B0---4-:R-:W-:Y:S05]  /*15f0*/  BRA `(.L_x_1284) ;  /* 0x0000000c00307947 */ /* 0x011fea0003800000 */
.L_x_1285:
[----:B------:R-:W2:Y:S02]  /*1600*/  LDG.E.U16 R2, desc[UR36][R2.64] ;  /* 0x0000002402027981 */ /* 0x000ea4000c1e1500 */
[----:B--2---:R4:W0:Y:S02]  /*1610*/  I2F.F64.S16 R4, R2 ;  /* 0x0000000200047312 */ /* 0x0048240000101c00 */
[----:B0---4-:R-:W-:Y:S05]  /*1620*/  BRA `(.L_x_1284) ;  /* 0x0000000c00247947 */ /* 0x011fea0003800000 */
.L_x_1280:
[----:B------:R-:W-:-:S09]  /*1630*/  UISETP.GT.AND UP0, UPT, UR4, 0x6, UPT ;  /* 0x000000060400788c */ /* 0x000fd2000bf04270 */
[----:B------:R-:W-:Y:S05]  /*1640*/  BRA.U UP0, `(.L_x_1287) ;  /* 0x0000000100347547 */ /* 0x000fea000b800000 */
[----:B------:R-:W-:-:S09]  /*1650*/  UISETP.NE.AND UP0, UPT, UR4, 0x5, UPT ;  /* 0x000000050400788c */ /* 0x000fd2000bf05270 */
[----:B------:R-:W-:Y:S05]  /*1660*/  BRA.U !UP0, `(.L_x_1288) ;  /* 0x0000000108187547 */ /* 0x000fea000b800000 */
[----:B------:R-:W-:-:S09]  /*1670*/  UISETP.NE.AND UP0, UPT, UR4, 0x6, UPT ;  /* 0x000000060400788c */ /* 0x000fd2000bf05270 */
[----:B------:R-:W-:Y:S05]  /*1680*/  BRA.U UP0, `(.L_x_1283) ;  /* 0x0000000900807547 */ /* 0x000fea000b800000 */
[----:B------:R-:W2:Y:S02]  /*1690*/  LDG.E R4, desc[UR36][R2.64] ;  /* 0x0000002402047981 */ /* 0x000ea4000c1e1900 */
[----:B--2---:R-:W-:-:S06]  /*16a0*/  FMUL.FTZ R4, R4, 1 ;  /* 0x3f80000004047820 */ /* 0x004fcc0000410000 */
[----:B------:R-:W3:Y:S02]  /*16b0*/  F2F.F64.F32 R4, R4 ;  /* 0x0000000400047310 */ /* 0x000ee40000201800 */
[----:B---3--:R-:W-:Y:S05]  /*16c0*/  BRA `(.L_x_1284) ;  /* 0x0000000800fc7947 */ /* 0x008fea0003800000 */
.L_x_1288:
[----:B------:R-:W2:Y:S02]  /*16d0*/  LDG.E.U16 R0, desc[UR36][R2.64] ;  /* 0x0000002402007981 */ /* 0x000ea4000c1e1500 */
[----:B--2---:R-:W-:-:S05]  /*16e0*/  HADD2.F32 R0, -RZ, R0.H0_H0 ;  /* 0x20000000ff007230 */ /* 0x004fca0000004100 */
[----:B------:R-:W-:-:S04]  /*16f0*/  FMUL.FTZ R0, R0, 1 ;  /* 0x3f80000000007820 */ /* 0x000fc80000410000 */
[----:B------:R3:W4:Y:S02]  /*1700*/  F2F.F64.F32 R4, R0 ;  /* 0x0000000000047310 */ /* 0x0007240000201800 */
[----:B---34-:R-:W-:Y:S05]  /*1710*/  BRA `(.L_x_1284) ;  /* 0x0000000800e87947 */ /* 0x018fea0003800000 */
.L_x_1287:
[----:B------:R-:W-:-:S09]  /*1720*/  UISETP.NE.AND UP0, UPT, UR4, 0x7, UPT ;  /* 0x000000070400788c */ /* 0x000fd2000bf05270 */
[----:B------:R-:W-:Y:S05]  /*1730*/  BRA.U !UP0, `(.L_x_1289) ;  /* 0x0000000108347547 */ /* 0x000fea000b800000 */
[----:B------:R-:W-:-:S09]  /*1740*/  UISETP.NE.AND UP0, UPT, UR4, 0x8, UPT ;  /* 0x000000080400788c */ /* 0x000fd2000bf05270 */
[----:B------:R-:W-:Y:S05]  /*1750*/  BRA.U !UP0, `(.L_x_1290) ;  /* 0x0000000108187547 */ /* 0x000fea000b800000 */
[----:B------:R-:W-:-:S09]  /*1760*/  UISETP.NE.AND UP0, UPT, UR4, 0x9, UPT ;  /* 0x000000090400788c */ /* 0x000fd2000bf05270 */
[----:B------:R-:W-:Y:S05]  /*1770*/  BRA.U UP0, `(.L_x_1283) ;  /* 0x0000000900447547 */ /* 0x000fea000b800000 */
[----:B------:R-:W2:Y:S02]  /*1780*/  LDG.E R2, desc[UR36][R2.64] ;  /* 0x0000002402027981 */ /* 0x000ea4000c1e1900 */
[----:B--2---:R-:W-:-:S06]  /*1790*/  FMUL.FTZ R4, R2, 1 ;  /* 0x3f80000002047820 */ /* 0x004fcc0000410000 */
[----:B------:R-:W4:Y:S02]  /*17a0*/  F2F.F64.F32 R4, R4 ;  /* 0x0000000400047310 */ /* 0x000f240000201800 */
[----:B----4-:R-:W-:Y:S05]  /*17b0*/  BRA `(.L_x_1284) ;  /* 0x0000000800c07947 */ /* 0x010fea0003800000 */
.L_x_1290:
[----:B------:R-:W2:Y:S02]  /*17c0*/  LDG.E.U16 R2, desc[UR36][R2.64] ;  /* 0x0000002402027981 */ /* 0x000ea4000c1e1500 */
[----:B--2---:R-:W-:-:S05]  /*17d0*/  HADD2.F32 R0, -RZ, R2.H0_H0 ;  /* 0x20000002ff007230 */ /* 0x004fca0000004100 */
[----:B------:R-:W-:-:S04]  /*17e0*/  FMUL.FTZ R0, R0, 1 ;  /* 0x3f80000000007820 */ /* 0x000fc80000410000 */
[----:B------:R4:W0:Y:S02]  /*17f0*/  F2F.F64.F32 R4, R0 ;  /* 0x0000000000047310 */ /* 0x0008240000201800 */
[----:B0---4-:R-:W-:Y:S05]  /*1800*/  BRA `(.L_x_1284) ;  /* 0x0000000800ac7947 */ /* 0x011fea0003800000 */
.L_x_1289:
[----:B------:R3:W5:Y:S01]  /*1810*/  LDG.E.64 R4, desc[UR36][R2.64] ;  /* 0x0000002402047981 */ /* 0x000762000c1e1b00 */
[----:B------:R-:W-:Y:S05]  /*1820*/  BRA `(.L_x_1284) ;  /* 0x0000000800a47947 */ /* 0x000fea0003800000 */
.L_x_1279:
        /* <DEDUP_REMOVED lines=8> */
[----:B------:R-:W2:Y:S01]  /*18b0*/  LDG.E.U8 R2, desc[UR36][R2.64] ;  /* 0x0000002402027981 */ /* 0x000ea2000c1e1100 */
[----:B------:R-:W-:Y:S02]  /*18c0*/  MOV R4, RZ ;  /* 0x000000ff00047202 */ /* 0x000fe40000000f00 */
[----:B--2---:R-:W-:-:S04]  /*18d0*/  ISETP.NE.AND P0, PT, R2, RZ, PT ;  /* 0x000000ff0200720c */ /* 0x004fc80003f05270 */
[----:B------:R-:W-:Y:S01]  /*18e0*/  FSEL R5, RZ, 1.875, !P0 ;  /* 0x3ff00000ff057808 */ /* 0x000fe20004000000 */
[----:B------:R-:W-:Y:S08]  /*18f0*/  BRA `(.L_x_1284) ;  /* 0x0000000800707947 */ /* 0x000ff00003800000 */
.L_x_1293:
[----:B------:R2:W5:Y:S01]  /*1900*/  LDG.E.64 R4, desc[UR36][R2.64] ;  /* 0x0000002402047981 */ /* 0x000562000c1e1b00 */
[----:B------:R-:W-:Y:S05]  /*1910*/  BRA `(.L_x_1284) ;  /* 0x0000000800687947 */ /* 0x000fea0003800000 */
.L_x_1292:
        /* <DEDUP_REMOVED lines=23> */
[----:B------:R-:W-:-:S05]  /*1a90*/  LOP3.LUT R5, R5, 0x80000000, R0, 0xf8, !PT ;  /* 0x8000000005057812 */ /* 0x000fca00078ef800 */
[----:B------:R-:W-:-:S06]  /*1aa0*/  FMUL.FTZ R5, R5, 1 ;  /* 0x3f80000005057820 */ /* 0x000fcc0000410000 */
[----:B------:R-:W2:Y:S02]  /*1ab0*/  F2F.F64.F32 R4, R5 ;  /* 0x0000000500047310 */ /* 0x000ea40000201800 */
[----:B--2---:R-:W-:Y:S05]  /*1ac0*/  BRA `(.L_x_1284) ;  /* 0x0000000400fc7947 */ /* 0x004fea0003800000 */
.L_x_1295:
[----:B------:R-:W2:Y:S02]  /*1ad0*/  LDG.E.U8 R2, desc[UR36][R2.64] ;  /* 0x0000002402027981 */ /* 0x000ea4000c1e1100 */
[C---:B--2---:R-:W-:Y:S01]  /*1ae0*/  IMAD.SHL.U32 R4, R2.reuse, 0x2000000, RZ ;  /* 0x0200000002047824 */ /* 0x044fe200078e00ff */
[----:B------:R-:W-:-:S04]  /*1af0*/  SHF.L.U32 R5, R2, 0x8, RZ ;  /* 0x0000000802057819 */ /* 0x000fc800000006ff */
[----:B------:R-:W-:-:S13]  /*1b00*/  ISETP.GT.U32.AND P0, PT, R4, 0x7ffffff, PT ;  /* 0x07ffffff0400780c */ /* 0x000fda0003f04070 */
[C---:B------:R-:W-:Y:S02]  /*1b10*/  @!P0 LOP3.LUT R0, R5.reuse, 0x7f00, RZ, 0xc0, !PT ;  /* 0x00007f0005008812 */ /* 0x040fe400078ec0ff */
[----:B------:R-:W-:Y:S02]  /*1b20*/  @P0 LEA.HI R4, R4, 0x70000000, RZ, 0x1c ;  /* 0x7000000004040811 */ /* 0x000fe400078fe0ff */
[----:B------:R-:W-:Y:S02]  /*1b30*/  @!P0 LOP3.LUT R0, R0, 0x3f000000, RZ, 0xfc, !PT ;  /* 0x3f00000000008812 */ /* 0x000fe400078efcff */
[----:B------:R-:W-:-:S03]  /*1b40*/  PRMT R5, R5, 0x9910, RZ ;  /* 0x0000991005057816 */ /* 0x000fc600000000ff */
[----:B------:R-:W-:Y:S01]  /*1b50*/  @!P0 FADD.FTZ R0, R0, -0.5 ;  /* 0xbf00000000008421 */ /* 0x000fe20000010000 */
[----:B------:R-:W-:-:S05]  /*1b60*/  @P0 FMUL.FTZ R0, R4, 1.9259299443872358531e-34 ;  /* 0x0780000004000820 */ /* 0x000fca0000410000 */
[----:B------:R-:W-:-:S05]  /*1b70*/  LOP3.LUT R0, R0, 0x80000000, R5, 0xf8, !PT ;  /* 0x8000000000007812 */ /* 0x000fca00078ef805 */
[----:B------:R-:W-:-:S04]  /*1b80*/  FMUL.FTZ R0, R0, 1 ;  /* 0x3f80000000007820 */ /* 0x000fc80000410000 */
[----:B------:R2:W3:Y:S02]  /*1b90*/  F2F.F64.F32 R4, R0 ;  /* 0x0000000000047310 */ /* 0x0004e40000201800 */
[----:B--23--:R-:W-:Y:S05]  /*1ba0*/  BRA `(.L_x_1284) ;  /* 0x0000000400c47947 */ /* 0x00cfea0003800000 */
.L_x_1294:
[----:B------:R-:W2:Y:S02]  /*1bb0*/  LDG.E.U16 R0, desc[UR36][R2.64] ;  /* 0x0000002402007981 */ /* 0x000ea4000c1e1500 */
[----:B--2---:R-:W-:-:S04]  /*1bc0*/  IMAD.U32 R0, R0, 0x10000, RZ ;  /* 0x0001000000007824 */ /* 0x004fc800078e00ff */
[----:B------:R-:W-:-:S04]  /*1bd0*/  FMUL.FTZ R0, R0, 1 ;  /* 0x3f80000000007820 */ /* 0x000fc80000410000 */
[----:B------:R2:W3:Y:S02]  /*1be0*/  F2F.F64.F32 R4, R0 ;  /* 0x0000000000047310 */ /* 0x0004e40000201800 */
[----:B--23--:R-:W-:Y:S05]  /*1bf0*/  BRA `(.L_x_1284) ;  /* 0x0000000400b07947 */ /* 0x00cfea0003800000 */
.L_x_1291:
        /* <DEDUP_REMOVED lines=9> */
[----:B--2---:R2:W3:Y:S02]  /*1c90*/  I2F.F64.U16 R4, R2 ;  /* 0x0000000200047312 */ /* 0x0044e40000101800 */
[----:B--23--:R-:W-:Y:S05]  /*1ca0*/  BRA `(.L_x_1284) ;  /* 0x0000000400847947 */ /* 0x00cfea0003800000 */
.L_x_1298:
[----:B------:R-:W2:Y:S01]  /*1cb0*/  LDG.E.U8 R3, desc[UR36][R2.64] ;  /* 0x0000002402037981 */ /* 0x000ea2000c1e1100 */
[----:B------:R-:W-:Y:S02]  /*1cc0*/  CS2R R4, SRZ ;  /* 0x0000000000047805 */ /* 0x000fe4000001ff00 */
[----:B--2---:R-:W-:-:S13]  /*1cd0*/  ISETP.NE.AND P0, PT, R3, RZ, PT ;  /* 0x000000ff0300720c */ /* 0x004fda0003f05270 */
[----:B------:R-:W-:Y:S05]  /*1ce0*/  @!P0 BRA `(.L_x_1284) ;  /* 0x0000000400748947 */ /* 0x000fea0003800000 */
[----:B------:R-:W-:-:S13]  /*1cf0*/  ISETP.NE.AND P0, PT, R3, 0x80, PT ;  /* 0x000000800300780c */ /* 0x000fda0003f05270 */
[----:B------:R-:W-:Y:S01]  /*1d00*/  @!P0 IMAD.MOV.U32 R4, RZ, RZ, 0x20000000 ;  /* 0x20000000ff048424 */ /* 0x000fe200078e00ff */
        /* <DEDUP_REMOVED lines=15> */
.L_x_1300:
[----:B------:R-:W-:Y:S05]  /*1e00*/  BSYNC.RECONVERGENT B0 ;  /* 0x0000000000007941 */ /* 0x000fea0003800200 */
.L_x_1299:
[----:B------:R-:W-:Y:S02]  /*1e10*/  SHF.L.U32 R0, R0, 0x14, RZ ;  /* 0x0000001400007819 */ /* 0x000fe400000006ff */
[----:B------:R-:W-:-:S04]  /*1e20*/  LEA R2, R2, 0x3b800000, 0x17 ;  /* 0x3b80000002027811 */ /* 0x000fc800078eb8ff */
[----:B------:R-:W-:-:S05]  /*1e30*/  LOP3.LUT R0, R2, R0, R7, 0xfe, !PT ;  /* 0x0000000002007212 */ /* 0x000fca00078efe07 */
[----:B------:R-:W-:-:S04]  /*1e40*/  FMUL.FTZ R0, R0, 1 ;  /* 0x3f80000000007820 */ /* 0x000fc80000410000 */
[----:B------:R2:W3:Y:S02]  /*1e50*/  F2F.F64.F32 R4, R0 ;  /* 0x0000000000047310 */ /* 0x0004e40000201800 */
[----:B--23--:R-:W-:Y:S05]  /*1e60*/  BRA `(.L_x_1284) ;  /* 0x0000000400147947 */ /* 0x00cfea0003800000 */
.L_x_1297:
[----:B------:R-:W2:Y:S01]  /*1e70*/  LDG.E.U8 R3, desc[UR36][R2.64] ;  /* 0x0000002402037981 */ /* 0x000ea2000c1e1100 */
[----:B------:R-:W-:Y:S02]  /*1e80*/  CS2R R4, SRZ ;  /* 0x0000000000047805 */ /* 0x000fe4000001ff00 */
[----:B--2---:R-:W-:-:S13]  /*1e90*/  ISETP.NE.AND P0, PT, R3, RZ, PT ;  /* 0x000000ff0300720c */ /* 0x004fda0003f05270 */
[----:B------:R-:W-:Y:S05]  /*1ea0*/  @!P0 BRA `(.L_x_1284) ;  /* 0x0000000400048947 */ /* 0x000fea0003800000 */
[----:B------:R-:W-:-:S13]  /*1eb0*/  ISETP.NE.AND P0, PT, R3, 0x80, PT ;  /* 0x000000800300780c */ /* 0x000fda0003f05270 */
[----:B------:R-:W-:Y:S02]  /*1ec0*/  @!P0 IMAD.MOV.U32 R4, RZ, RZ, 0x20000000 ;  /* 0x20000000ff048424 */ /* 0x000fe400078e00ff */
        /* <DEDUP_REMOVED lines=15> */
.L_x_1302:
[----:B------:R-:W-:Y:S05]  /*1fc0*/  BSYNC.RECONVERGENT B0 ;  /* 0x0000000000007941 */ /* 0x000fea0003800200 */
.L_x_1301:
[----:B------:R-:W-:Y:S01]  /*1fd0*/  IMAD.SHL.U32 R0, R0, 0x200000, RZ ;  /* 0x0020000000007824 */ /* 0x000fe200078e00ff */
[----:B------:R-:W-:-:S04]  /*1fe0*/  LEA R2, R2, 0x37800000, 0x17 ;  /* 0x3780000002027811 */ /* 0x000fc800078eb8ff */
[----:B------:R-:W-:-:S05]  /*1ff0*/  LOP3.LUT R0, R2, R0, R7, 0xfe, !PT ;  /* 0x0000000002007212 */ /* 0x000fca00078efe07 */
[----:B------:R-:W-:-:S04]  /*2000*/  FMUL.FTZ R0, R0, 1 ;  /* 0x3f80000000007820 */ /* 0x000fc80000410000 */
[----:B------:R2:W3:Y:S02]  /*2010*/  F2F.F64.F32 R4, R0 ;  /* 0x0000000000047310 */ /* 0x0004e40000201800 */
[----:B--23--:R-:W-:Y:S05]  /*2020*/  BRA `(.L_x_1284) ;  /* 0x0000000000a47947 */ /* 0x00cfea0003800000 */
.L_x_1296:
[----:B------:R-:W-:-:S09]  /*2030*/  UISETP.NE.AND UP0, UPT, UR4, 0x1c, UPT ;  /* 0x0000001c0400788c */ /* 0x000fd2000bf05270 */
[----:B------:R-:W-:Y:S05]  /*2040*/  BRA.U !UP0, `(.L_x_1303) ;  /* 0x0000000108947547 */ /* 0x000fea000b800000 */
[----:B------:R-:W-:-:S09]  /*2050*/  UISETP.NE.AND UP0, UPT, UR4, 0x1d, UPT ;  /* 0x0000001d0400788c */ /* 0x000fd2000bf05270 */
[----:B------:R-:W-:Y:S05]  /*2060*/  BRA.U !UP0, `(.L_x_1304) ;  /* 0x0000000108807547 */ /* 0x000fea000b800000 */
[----:B------:R-:W-:-:S09]  /*2070*/  UISETP.NE.AND UP0, UPT, UR4, 0x2c, UPT ;  /* 0x0000002c0400788c */ /* 0x000fd2000bf05270 */
[----:B------:R-:W-:Y:S05]  /*2080*/  BRA.U !UP0, `(.L_x_1305) ;  /* 0x0000000108487547 */ /* 0x000fea000b800000 */
.L_x_1283:
        /* <DEDUP_REMOVED lines=16> */
.L_x_1306:
[----:B------:R-:W-:Y:S01]  /*2190*/  CS2R R4, SRZ ;  /* 0x0000000000047805 */ /* 0x000fe2000001ff00 */
[----:B------:R-:W-:Y:S06]  /*21a0*/  BRA `(.L_x_1284) ;  /* 0x0000000000447947 */ /* 0x000fec0003800000 */
.L_x_1305:
[----:B------:R-:W2:Y:S01]  /*21b0*/  LDG.E.U8 R0, desc[UR36][R2.64] ;  /* 0x0000002402007981 */ /* 0x000ea2000c1e1100 */
[----:B------:R-:W-:Y:S01]  /*21c0*/  MOV R4, 0x0 ;  /* 0x0000000000047802 */ /* 0x000fe20000000f00 */
[----:B------:R-:W-:Y:S01]  /*21d0*/  IMAD.MOV.U32 R5, RZ, RZ, 0x38000000 ;  /* 0x38000000ff057424 */ /* 0x000fe200078e00ff */
[----:B--2---:R-:W-:-:S13]  /*21e0*/  ISETP.NE.AND P0, PT, R0, RZ, PT ;  /* 0x000000ff0000720c */ /* 0x004fda0003f05270 */
[----:B------:R-:W-:Y:S05]  /*21f0*/  @!P0 BRA `(.L_x_1284) ;  /* 0x0000000000308947 */ /* 0x000fea0003800000 */
[----:B------:R-:W-:-:S13]  /*2200*/  ISETP.NE.AND P0, PT, R0, 0xff, PT ;  /* 0x000000ff0000780c */ /* 0x000fda0003f05270 */
[----:B------:R-:W-:Y:S01]  /*2210*/  @P0 IMAD.SHL.U32 R0, R0, 0x800000, RZ ;  /* 0x0080000000000824 */ /* 0x000fe200078e00ff */
[----:B------:R-:W-:Y:S01]  /*2220*/  @!P0 MOV R4, 0x20000000 ;  /* 0x2000000000048802 */ /* 0x000fe20000000f00 */
[----:B------:R-:W-:Y:S02]  /*2230*/  @!P0 IMAD.MOV.U32 R5, RZ, RZ, 0x7ff80000 ;  /* 0x7ff80000ff058424 */ /* 0x000fe400078e00ff */
[----:B------:R-:W-:-:S04]  /*2240*/  @P0 FMUL.FTZ R0, R0, 1 ;  /* 0x3f80000000000820 */ /* 0x000fc80000410000 */
[----:B------:R2:W3:Y:S02]  /*2250*/  @P0 F2F.F64.F32 R4, R0 ;  /* 0x0000000000040310 */ /* 0x0004e40000201800 */
[----:B--23--:R-:W-:Y:S05]  /*2260*/  BRA `(.L_x_1284) ;  /* 0x0000000000147947 */ /* 0x00cfea0003800000 */
.L_x_1304:
[----:B------:R-:W2:Y:S02]  /*2270*/  LDG.E.64 R4, desc[UR36][R2.64] ;  /* 0x0000002402047981 */ /* 0x000ea4000c1e1b00 */
[----:B--2---:R-:W2:Y:S02]  /*2280*/  I2F.F64.U64 R4, R4 ;  /* 0x0000000400047312 */ /* 0x004ea40000301800 */
[----:B--2---:R-:W-:Y:S05]  /*2290*/  BRA `(.L_x_1284) ;  /* 0x0000000000087947 */ /* 0x004fea0003800000 */
.L_x_1303:
[----:B------:R-:W2:Y:S02]  /*22a0*/  LDG.E R2, desc[UR36][R2.64] ;  /* 0x0000002402027981 */ /* 0x000ea4000c1e1900 */
[----:B--2---:R0:W1:Y:S02]  /*22b0*/  I2F.F64.U32 R4, R2 ;  /* 0x0000000200047312 */ /* 0x0040640000201800 */
.L_x_1284:
[----:B------:R-:W-:Y:S05]  /*22c0*/  BSYNC.RECONVERGENT B6 ;  /* 0x0000000000067941 */ /* 0x000fea0003800200 */
.L_x_1278:
[----:B------:R-:W-:Y:S01]  /*22d0*/  UMOV UR6, 0xf0000000 ;  /* 0xf000000000067882 */ /* 0x000fe20000000000 */
[----:B------:R-:W-:Y:S01]  /*22e0*/  UMOV UR7, 0x380fffff ;  /* 0x380fffff00077882 */ /* 0x000fe20000000000 */
[----:B-1---5:R-:W1:-:S15]  /*22f0*/  F2F.F32.F64 R0, R4 ;  /* 0x0000000400007310 */ /* 0x022e5e0000301000 */
[----:B------:R-:W-:-:S15]  /*2300*/  NOP ;  /* 0x0000000000007918 */ /* 0x000fde0000000000 */
[----:B------:R-:W-:-:S15]  /*2310*/  NOP ;  /* 0x0000000000007918 */ /* 0x000fde0000000000 */
[----:B------:R-:W-:-:S15]  /*2320*/  NOP ;  /* 0x0000000000007918 */ /* 0x000fde0000000000 */
[----:B------:R-:W-:-:S04]  /*2330*/  NOP ;  /* 0x0000000000007918 */ /* 0x000fc80000000000 */
[----:B------:R-:W1:Y:S01]  /*2340*/  DSETP.GEU.AND P0, PT, |R4|, UR6, PT ;  /* 0x0000000604007e2a */ /* 0x000e62000bf0e200 */
[----:B------:R-:W4:Y:S01]  /*2350*/  LDC.64 R8, c[0x0][0x598] ;  /* 0x00016600ff087b82 */ /* 0x000f220000000a00 */
[----:B-1----:R-:W-:Y:S01]  /*2360*/  @!P0 FMUL R0, R0, 1.175494350822287508e-38 ;  /* 0x0080000000008820 */ /* 0x002fe20000400000 */
[----:B------:R-:W0:Y:S04]  /*2370*/  LDCU.64 UR8, c[0x0][0x580] ;  /* 0x0000b000ff0877ac */ /* 0x000e280008000a00 */
[----:B------:R-:W-:-:S13]  /*2380*/  FSETP.NE.FTZ.AND P0, PT, |R0|, +INF , PT ;  /* 0x7f8000000000780b */ /* 0x000fda0003f15200 */
[----:B------:R-:W1:Y:S01]  /*2390*/  @!P0 LDC.64 R6, c[0x0][0x590] ;  /* 0x00016400ff068b82 */ /* 0x000e620000000a00 */
[----:B------:R-:W-:-:S05]  /*23a0*/  @!P0 IMAD.MOV.U32 R13, RZ, RZ, 0x3f800000 ;  /* 0x3f800000ff0d8424 */ /* 0x000fca00078e00ff */
[----:B-1----:R1:W-:Y:S04]  /*23b0*/  @!P0 STG.E desc[UR36][R6.64], R13 ;  /* 0x0000000d06008986 */ /* 0x0023e8000c101924 */
[----:B----4-:R-:W4:Y:S01]  /*23c0*/  LDG.E R8, desc[UR36][R8.64] ;  /* 0x0000002408087981 */ /* 0x010f22000c1e1900 */
[----:B------:R-:W-:Y:S01]  /*23d0*/  UPRMT UR4, UR41, 0x9910, URZ ;  /* 0x0000991029047896 */ /* 0x000fe200080000ff */
[----:B0-23--:R-:W-:-:S03]  /*23e0*/  IADD3 R2, P1, PT, R16, UR8, RZ ;  /* 0x0000000810027c10 */ /* 0x00dfc6000ff3e0ff */
[----:B------:R-:W-:Y:S01]  /*23f0*/  UISETP.GT.AND UP0, UPT, UR4, 0x9, UPT ;  /* 0x000000090400788c */ /* 0x000fe2000bf04270 */
[----:B------:R-:W-:Y:S01]  /*2400*/  IADD3.X R3, PT, PT, RZ, UR9, RZ, P1, !PT ;  /* 0x00000009ff037c10 */ /* 0x000fe20008ffe4ff */
[C---:B----4-:R-:W-:Y:S01]  /*2410*/  FMUL.FTZ R0, R8.reuse, 1 ;  /* 0x3f80000008007820 */ /* 0x050fe20000410000 */
[----:B------:R-:W-:-:S15]  /*2420*/  FSETP.NEU.FTZ.AND P0, PT, R8, 1, PT ;  /* 0x3f8000000800780b */ /* 0x000fde0003f1d000 */
[----:B------:R-:W-:-:S11]  /*2430*/  NOP ;  /* 0x0000000000007918 */ /* 0x000fd60000000000 */
        /* <DEDUP_REMOVED lines=17> */
[----:B------:R-:W0:Y:S02]  /*2550*/  F2I.F64.TRUNC R5, R4 ;  /* 0x0000000400057311 */ /* 0x000e24000030d100 */
[----:B0-----:R0:W-:Y:S01]  /*2560*/  STG.E.U8 desc[UR36][R2.64], R5 ;  /* 0x0000000502007986 */ /* 0x0011e2000c101124 */
[----:B------:R-:W-:Y:S05]  /*2570*/  BRA `(.L_x_1312) ;  /* 0x0000001000447947 */ /* 0x000fea0003800000 */
.L_x_1310:
[----:B------:R-:W0:Y:S02]  /*2580*/  F2I.S64.F64.TRUNC R4, R4 ;  /* 0x0000000400047311 */ /* 0x000e24000030d900 */
[----:B0-----:R-:W-:-:S05]  /*2590*/  IMAD.MOV.U32 R7, RZ, RZ, R4 ;  /* 0x000000ffff077224 */ /* 0x001fca00078e0004 */
[----:B------:R0:W-:Y:S01]  /*25a0*/  STG.E.U8 desc[UR36][R2.64], R7 ;  /* 0x0000000702007986 */ /* 0x0001e2000c101124 */
[----:B------:R-:W-:Y:S05]  /*25b0*/  BRA `(.L_x_1312) ;  /* 0x0000001000347947 */ /* 0x000fea0003800000 */
.L_x_1309:
[----:B------:R-:W-:-:S09]  /*25c0*/  UISETP.NE.AND UP0, UPT, UR4, 0x2, UPT ;  /* 0x000000020400788c */ /* 0x000fd2000bf05270 */
[----:B------:R-:W-:Y:S05]  /*25d0*/  BRA.U !UP0, `(.L_x_1313) ;  /* 0x0000000108287547 */ /* 0x000fea000b800000 */
[----:B------:R-:W-:-:S09]  /*25e0*/  UISETP.NE.AND UP0, UPT, UR4, 0x3, UPT ;  /* 0x000000030400788c */ /* 0x000fd2000bf05270 */
[----:B------:R-:W-:Y:S05]  /*25f0*/  BRA.U !UP0, `(.L_x_1314) ;  /* 0x0000000108147547 */ /* 0x000fea000b800000 */
[----:B------:R-:W-:-:S09]  /*2600*/  UISETP.NE.AND UP0, UPT, UR4, 0x4, UPT ;  /* 0x000000040400788c */ /* 0x000fd2000bf05270 */
[----:B------:R-:W-:Y:S05]  /*2610*/  BRA.U UP0, `(.L_x_1311) ;  /* 0x0000000d006c7547 */ /* 0x000fea000b800000 */
[----:B------:R-:W0:Y:S02]  /*2620*/  F2I.S64.F64.TRUNC R4, R4 ;  /* 0x0000000400047311 */ /* 0x000e24000030d900 */
[----:B0-----:R0:W-:Y:S01]  /*2630*/  STG.E.64 desc[UR36][R2.64], R4 ;  /* 0x0000000402007986 */ /* 0x0011e2000c101b24 */
[----:B------:R-:W-:Y:S05]  /*2640*/  BRA `(.L_x_1312) ;  /* 0x0000001000107947 */ /* 0x000fea0003800000 */
.L_x_1314:
[----:B------:R-:W0:Y:S02]  /*2650*/  F2I.F64.TRUNC R5, R4 ;  /* 0x0000000400057311 */ /* 0x000e24000030d100 */
[----:B0-----:R0:W-:Y:S01]  /*2660*/  STG.E desc[UR36][R2.64], R5 ;  /* 0x0000000502007986 */ /* 0x0011e2000c101924 */
[----:B------:R-:W-:Y:S05]  /*2670*/  BRA `(.L_x_1312) ;  /* 0x0000001000047947 */ /* 0x000fea0003800000 */
.L_x_1313:
[----:B------:R-:W0:Y:S02]  /*2680*/  F2I.F64.TRUNC R5, R4 ;  /* 0x0000000400057311 */ /* 0x000e24000030d100 */
[----:B0-----:R0:W-:Y:S01]  /*2690*/  STG.E.U16 desc[UR36][R2.64], R5 ;  /* 0x0000000502007986 */ /* 0x0011e2000c101524 */
[----:B------:R-:W-:Y:S05]  /*26a0*/  BRA `(.L_x_1312) ;  /* 0x0000000c00f87947 */ /* 0x000fea0003800000 */
.L_x_1308:
[----:B------:R-:W-:-:S09]  /*26b0*/  UISETP.GT.AND UP0, UPT, UR4, 0x6, UPT ;  /* 0x000000060400788c */ /* 0x000fd2000bf04270 */
[----:B------:R-:W-:Y:S05]  /*26c0*/  BRA.U UP0, `(.L_x_1315) ;  /* 0x00000001005c7547 */ /* 0x000fea000b800000 */
[----:B------:R-:W-:-:S09]  /*26d0*/  UISETP.NE.AND UP0, UPT, UR4, 0x5, UPT ;  /* 0x000000050400788c */ /* 0x000fd2000bf05270 */
[----:B------:R-:W-:Y:S05]  /*26e0*/  BRA.U !UP0, `(.L_x_1316) ;  /* 0x00000001082c7547 */ /* 0x000fea000b800000 */
[----:B------:R-:W-:-:S09]  /*26f0*/  UISETP.NE.AND UP0, UPT, UR4, 0x6, UPT ;  /* 0x000000060400788c */ /* 0x000fd2000bf05270 */
[----:B------:R-:W-:Y:S05]  /*2700*/  BRA.U UP0, `(.L_x_1311) ;  /* 0x0000000d00307547 */ /* 0x000fea000b800000 */
[----:B------:R-:W0:-:S15]  /*2710*/  DSETP.GEU.AND P0, PT, |R4|, UR6, PT ;  /* 0x0000000604007e2a */ /* 0x000e1e000bf0e200 */
[----:B------:R-:W-:-:S15]  /*2720*/  NOP ;  /* 0x0000000000007918 */ /* 0x000fde0000000000 */
[----:B------:R-:W-:-:S15]  /*2730*/  NOP ;  /* 0x0000000000007918 */ /* 0x000fde0000000000 */
[----:B------:R-:W-:-:S15]  /*2740*/  NOP ;  /* 0x0000000000007918 */ /* 0x000fde0000000000 */
[----:B------:R-:W-:-:S04]  /*2750*/  NOP ;  /* 0x0000000000007918 */ /* 0x000fc80000000000 */
[----:B------:R-:W0:Y:S02]  /*2760*/  F2F.F32.F64 R7, R4 ;  /* 0x0000000400077310 */ /* 0x000e240000301000 */
[----:B0-----:R-:W-:-:S05]  /*2770*/  @!P0 FMUL R7, R7, 1.175494350822287508e-38 ;  /* 0x0080000007078820 */ /* 0x001fca0000400000 */
[----:B------:R0:W-:Y:S01]  /*2780*/  STG.E desc[UR36][R2.64], R7 ;  /* 0x0000000702007986 */ /* 0x0001e2000c101924 */
[----:B------:R-:W-:Y:S05]  /*2790*/  BRA `(.L_x_1312) ;  /* 0x0000000c00bc7947 */ /* 0x000fea0003800000 */
.L_x_1316:
[----:B------:R-:W0:-:S15]  /*27a0*/  DSETP.GEU.AND P0, PT, |R4|, UR6, PT ;  /* 0x0000000604007e2a */ /* 0x000e1e000bf0e200 */
[----:B------:R-:W-:-:S15]  /*27b0*/  NOP ;  /* 0x0000000000007918 */ /* 0x000fde0000000000 */
[----:B------:R-:W-:-:S15]  /*27c0*/  NOP ;  /* 0x0000000000007918 */ /* 0x000fde0000000000 */
[----:B------:R-:W-:-:S15]  /*27d0*/  NOP ;  /* 0x0000000000007918 */ /* 0x000fde0000000000 */
[----:B------:R-:W-:-:S04]  /*27e0*/  NOP ;  /* 0x0000000000007918 */ /* 0x000fc80000000000 */
[----:B------:R-:W0:Y:S02]  /*27f0*/  F2F.F32.F64 R0, R4 ;  /* 0x0000000400007310 */ /* 0x000e240000301000 */
[----:B0-----:R-:W-:-:S05]  /*2800*/  @!P0 FMUL R0, R0, 1.175494350822287508e-38 ;  /* 0x0080000000008820 */ /* 0x001fca0000400000 */
[----:B------:R-:W-:-:S05]  /*2810*/  F2FP.F16.F32.PACK_AB R0, RZ, R0 ;  /* 0x00000000ff00723e */ /* 0x000fca00000000ff */
[----:B------:R0:W-:Y:S01]  /*2820*/  STG.E.U16 desc[UR36][R2.64], R0 ;  /* 0x0000000002007986 */ /* 0x0001e2000c101524 */
[----:B------:R-:W-:Y:S05]  /*2830*/  BRA `(.L_x_1312) ;  /* 0x0000000c00947947 */ /* 0x000fea0003800000 */
.L_x_1315:
[----:B------:R-:W-:-:S09]  /*2840*/  UISETP.NE.AND UP0, UPT, UR4, 0x7, UPT ;  /* 0x000000070400788c */ /* 0x000fd2000bf05270 */
[----:B------:R-:W-:Y:S05]  /*2850*/  BRA.U !UP0, `(.L_x_1317) ;  /* 0x0000000108647547 */ /* 0x000fea000b800000 */
        /* <DEDUP_REMOVED lines=9> */
[----:B------:R-:W0:Y:S01]  /*28f0*/  F2F.F32.F64 R6, R4 ;  /* 0x0000000400067310 */ /* 0x000e220000301000 */
[----:B------:R-:W-:Y:S02]  /*2900*/  IMAD.MOV.U32 R7, RZ, RZ, RZ ;  /* 0x000000ffff077224 */ /* 0x000fe400078e00ff */
[----:B0-----:R-:W-:-:S05]  /*2910*/  @!P0 FMUL R6, R6, 1.175494350822287508e-38 ;  /* 0x0080000006068820 */ /* 0x001fca0000400000 */
[----:B------:R0:W-:Y:S01]  /*2920*/  STG.E.64 desc[UR36][R2.64], R6 ;  /* 0x0000000602007986 */ /* 0x0001e2000c101b24 */
[----:B------:R-:W-:Y:S05]  /*2930*/  BRA `(.L_x_1312) ;  /* 0x0000000c00547947 */ /* 0x000fea0003800000 */
.L_x_1318:
[----:B------:R-:W0:-:S15]  /*2940*/  DSETP.GEU.AND P0, PT, |R4|, UR6, PT ;  /* 0x0000000604007e2a */ /* 0x000e1e000bf0e200 */
[----:B------:R-:W-:-:S15]  /*2950*/  NOP ;  /* 0x0000000000007918 */ /* 0x000fde0000000000 */
[----:B------:R-:W-:-:S15]  /*2960*/  NOP ;  /* 0x0000000000007918 */ /* 0x000fde0000000000 */
[----:B------:R-:W-:-:S15]  /*2970*/  NOP ;  /* 0x0000000000007918 */ /* 0x000fde0000000000 */
[----:B------:R-:W-:-:S04]  /*2980*/  NOP ;  /* 0x0000000000007918 */ /* 0x000fc80000000000 */
[----:B------:R-:W0:Y:S02]  /*2990*/  F2F.F32.F64 R0, R4 ;  /* 0x0000000400007310 */ /* 0x000e240000301000 */
[----:B0-----:R-:W-:-:S05]  /*29a0*/  @!P0 FMUL R0, R0, 1.175494350822287508e-38 ;  /* 0x0080000000008820 */ /* 0x001fca0000400000 */
[----:B------:R-:W-:-:S04]  /*29b0*/  F2FP.F16.F32.PACK_AB R5, RZ, R0 ;  /* 0x00000000ff05723e */ /* 0x000fc800000000ff */
[----:B------:R-:W-:-:S05]  /*29c0*/  PRMT R5, R5, 0x5410, RZ ;  /* 0x0000541005057816 */ /* 0x000fca00000000ff */
[----:B------:R0:W-:Y:S01]  /*29d0*/  STG.E desc[UR36][R2.64], R5 ;  /* 0x0000000502007986 */ /* 0x0001e2000c101924 */
[----:B------:R-:W-:Y:S05]  /*29e0*/  BRA `(.L_x_1312) ;  /* 0x0000000c00287947 */ /* 0x000fea0003800000 */
.L_x_1317:
[----:B------:R0:W-:Y:S01]  /*29f0*/  STG.E.64 desc[UR36][R2.64], R4 ;  /* 0x0000000402007986 */ /* 0x0001e2000c101b24 */
[----:B------:R-:W-:Y:S05]  /*2a00*/  BRA `(.L_x_1312) ;  /* 0x0000000c00207947 */ /* 0x000fea0003800000 */
.L_x_1307:
        /* <DEDUP_REMOVED lines=8> */
[----:B------:R-:W0:Y:S02]  /*2a90*/  DSETP.NEU.AND P0, PT, R4, RZ, PT ;  /* 0x000000ff0400722a */ /* 0x000e240003f0d000 */
[----:B0-----:R-:W-:-:S05]  /*2aa0*/  SEL R5, RZ, 0x1, !P0 ;  /* 0x00000001ff057807 */ /* 0x001fca0004000000 */
[----:B------:R0:W-:Y:S01]  /*2ab0*/  STG.E.U8 desc[UR36][R2.64], R5 ;  /* 0x0000000502007986 */ /* 0x0001e2000c101124 */
[----:B------:R-:W-:Y:S05]  /*2ac0*/  BRA `(.L_x_1312) ;  /* 0x0000000800f07947 */ /* 0x000fea0003800000 */
.L_x_1321:
[----:B------:R-:W-:-:S05]  /*2ad0*/  CS2R R6, SRZ ;  /* 0x0000000000067805 */ /* 0x000fca000001ff00 */
[----:B------:R0:W-:Y:S01]  /*2ae0*/  STG.E.128 desc[UR36][R2.64], R4 ;  /* 0x0000000402007986 */ /* 0x0001e2000c101d24 */
[----:B------:R-:W-:Y:S05]  /*2af0*/  BRA `(.L_x_1312) ;  /* 0x0000000800e47947 */ /* 0x000fea0003800000 */
.L_x_1320:
        /* <DEDUP_REMOVED lines=12> */
[----:B------:R-:W-:Y:S01]  /*2bc0*/  BSSY.RECONVERGENT B0, `(.L_x_1324) ;  /* 0x000000d000007945 */ /* 0x000fe20003800200 */
[----:B0-----:R-:W-:Y:S01]  /*2bd0*/  @!P0 FMUL R9, R9, 1.175494350822287508e-38 ;  /* 0x0080000009098820 */ /* 0x001fe20000400000 */
[----:B------:R-:W-:-:S04]  /*2be0*/  MOV R0, 0x7f ;  /* 0x0000007f00007802 */ /* 0x000fc80000000f00 */
        /* <DEDUP_REMOVED lines=10> */
.L_x_1325:
[----:B------:R-:W-:Y:S05]  /*2c90*/  BSYNC.RECONVERGENT B0 ;  /* 0x0000000000007941 */ /* 0x000fea0003800200 */
.L_x_1324:
[----:B------:R-:W-:-:S05]  /*2ca0*/  LOP3.LUT R7, R0, 0x80, R7, 0xf8, !PT ;  /* 0x0000008000077812 */ /* 0x000fca00078ef807 */
[----:B------:R0:W-:Y:S01]  /*2cb0*/  STG.E.U8 desc[UR36][R2.64], R7 ;  /* 0x0000000702007986 */ /* 0x0001e2000c101124 */
[----:B------:R-:W-:Y:S05]  /*2cc0*/  BRA `(.L_x_1312) ;  /* 0x0000000800707947 */ /* 0x000fea0003800000 */
.L_x_1323:
[----:B------:R-:W0:-:S15]  /*2cd0*/  DSETP.GEU.AND P0, PT, |R4|, UR6, PT ;  /* 0x0000000604007e2a */ /* 0x000e1e000bf0e200 */
[----:B------:R-:W-:-:S15]  /*2ce0*/  NOP ;  /* 0x0000000000007918 */ /* 0x000fde0000000000 */
[----:B------:R-:W-:-:S15]  /*2cf0*/  NOP ;  /* 0x0000000000007918 */ /* 0x000fde0000000000 */
[----:B------:R-:W-:-:S15]  /*2d00*/  NOP ;  /* 0x0000000000007918 */ /* 0x000fde0000000000 */
[----:B------:R-:W-:-:S04]  /*2d10*/  NOP ;  /* 0x0000000000007918 */ /* 0x000fc80000000000 */
[----:B------:R-:W0:Y:S01]  /*2d20*/  F2F.F32.F64 R9, R4 ;  /* 0x0000000400097310 */ /* 0x000e220000301000 */
[----:B------:R-:W-:Y:S01]  /*2d30*/  BSSY.RECONVERGENT B0, `(.L_x_1326) ;  /* 0x000000f000007945 */ /* 0x000fe20003800200 */
[----:B0-----:R-:W-:-:S05]  /*2d40*/  @!P0 FMUL R9, R9, 1.175494350822287508e-38 ;  /* 0x0080000009098820 */ /* 0x001fca0000400000 */
        /* <DEDUP_REMOVED lines=13> */
.L_x_1327:
[----:B------:R-:W-:Y:S05]  /*2e20*/  BSYNC.RECONVERGENT B0 ;  /* 0x0000000000007941 */ /* 0x000fea0003800200 */
.L_x_1326:
[----:B------:R-:W-:-:S05]  /*2e30*/  LOP3.LUT R7, R0, 0x80, R7, 0xf8, !PT ;  /* 0x0000008000077812 */ /* 0x000fca00078ef807 */
[----:B------:R0:W-:Y:S01]  /*2e40*/  STG.E.U8 desc[UR36][R2.64], R7 ;  /* 0x0000000702007986 */ /* 0x0001e2000c101124 */
[----:B------:R-:W-:Y:S05]  /*2e50*/  BRA `(.L_x_1312) ;  /* 0x00000008000c7947 */ /* 0x000fea0003800000 */
.L_x_1322:
[----:B------:R-:W0:-:S15]  /*2e60*/  DSETP.GEU.AND P0, PT, |R4|, UR6, PT ;  /* 0x0000000604007e2a */ /* 0x000e1e000bf0e200 */
[----:B------:R-:W-:-:S15]  /*2e70*/  NOP ;  /* 0x0000000000007918 */ /* 0x000fde0000000000 */
[----:B------:R-:W-:-:S15]  /*2e80*/  NOP ;  /* 0x0000000000007918 */ /* 0x000fde0000000000 */
[----:B------:R-:W-:-:S15]  /*2e90*/  NOP ;  /* 0x0000000000007918 */ /* 0x000fde0000000000 */
[----:B------:R-:W-:-:S04]  /*2ea0*/  NOP ;  /* 0x0000000000007918 */ /* 0x000fc80000000000 */
[----:B------:R-:W0:Y:S02]  /*2eb0*/  F2F.F32.F64 R0, R4 ;  /* 0x0000000400007310 */ /* 0x000e240000301000 */
[----:B0-----:R-:W-:-:S05]  /*2ec0*/  @!P0 FMUL R0, R0, 1.175494350822287508e-38 ;  /* 0x0080000000008820 */ /* 0x001fca0000400000 */
[----:B------:R-:W-:-:S05]  /*2ed0*/  F2FP.BF16.F32.PACK_AB R0, RZ, R0 ;  /* 0x00000000ff00723e */ /* 0x000fca00000010ff */
[----:B------:R0:W-:Y:S01]  /*2ee0*/  STG.E.U16 desc[UR36][R2.64], R0 ;  /* 0x0000000002007986 */ /* 0x0001e2000c101524 */
[----:B------:R-:W-:Y:S05]  /*2ef0*/  BRA `(.L_x_1312) ;  /* 0x0000000400e47947 */ /* 0x000fea0003800000 */
.L_x_1319:
        /* <DEDUP_REMOVED lines=8> */
[----:B------:R-:W0:Y:S02]  /*2f80*/  F2I.U32.F64.TRUNC R5, R4 ;  /* 0x0000000400057311 */ /* 0x000e24000030d000 */
[----:B0-----:R0:W-:Y:S01]  /*2f90*/  STG.E.U16 desc[UR36][R2.64], R5 ;  /* 0x0000000502007986 */ /* 0x0011e2000c101524 */
[----:B------:R-:W-:Y:S05]  /*2fa0*/  BRA `(.L_x_1312) ;  /* 0x0000000400b87947 */ /* 0x000fea0003800000 */
.L_x_1330:
        /* <DEDUP_REMOVED lines=8> */
[----:B------:R-:W-:-:S04]  /*3030*/  IMAD.MOV.U32 R0, RZ, RZ, 0x80 ;  /* 0x00000080ff007424 */ /* 0x000fc800078e00ff */
        /* <DEDUP_REMOVED lines=10> */
.L_x_1333:
[----:B------:R-:W-:-:S04]  /*30e0*/  SHF.R.U32.HI R0, RZ, 0x14, R7 ;  /* 0x00000014ff007819 */ /* 0x000fc80000011607 */
[----:B------:R-:W-:-:S04]  /*30f0*/  LOP3.LUT R0, R0, 0x1, RZ, 0xc0, !PT ;  /* 0x0000000100007812 */ /* 0x000fc800078ec0ff */
[----:B------:R-:W-:-:S04]  /*3100*/  IADD3 R0, PT, PT, R7, 0x487ffff, R0 ;  /* 0x0487ffff07007810 */ /* 0x000fc80007ffe000 */
[----:B------:R-:W-:-:S04]  /*3110*/  SHF.R.U32.HI R0, RZ, 0x14, R0 ;  /* 0x00000014ff007819 */ /* 0x000fc80000011600 */
[----:B------:R-:W-:-:S07]  /*3120*/  LOP3.LUT R4, R0, 0xff, RZ, 0xc0, !PT ;  /* 0x000000ff00047812 */ /* 0x000fce00078ec0ff */
.L_x_1334:
[----:B------:R-:W-:-:S04]  /*3130*/  SHF.R.U32.HI R5, RZ, 0x18, R7 ;  /* 0x00000018ff057819 */ /* 0x000fc80000011607 */
[----:B------:R-:W-:-:S04]  /*3140*/  LOP3.LUT R4, R4, 0x80, R5, 0xf8, !PT ;  /* 0x0000008004047812 */ /* 0x000fc800078ef805 */
[----:B------:R-:W-:-:S07]  /*3150*/  PRMT R0, R4, 0x7610, R0 ;  /* 0x0000761004007816 */ /* 0x000fce0000000000 */
.L_x_1332:
[----:B------:R-:W-:Y:S05]  /*3160*/  BSYNC.RECONVERGENT B0 ;  /* 0x0000000000007941 */ /* 0x000fea0003800200 */
.L_x_1331:
[----:B------:R4:W-:Y:S01]  /*3170*/  STG.E.U8 desc[UR36][R2.64], R0 ;  /* 0x0000000002007986 */ /* 0x0009e2000c101124 */
[----:B------:R-:W-:Y:S05]  /*3180*/  BRA `(.L_x_1312) ;  /* 0x0000000400407947 */ /* 0x000fea0003800000 */
.L_x_1329:
        /* <DEDUP_REMOVED lines=19> */
.L_x_1337:
[----:B------:R-:W-:-:S04]  /*32c0*/  SHF.R.U32.HI R0, RZ, 0x15, R7 ;  /* 0x00000015ff007819 */ /* 0x000fc80000011607 */
[----:B------:R-:W-:-:S04]  /*32d0*/  LOP3.LUT R0, R0, 0x1, RZ, 0xc0, !PT ;  /* 0x0000000100007812 */ /* 0x000fc800078ec0ff */
[----:B------:R-:W-:-:S04]  /*32e0*/  IADD3 R0, PT, PT, R7, 0x88fffff, R0 ;  /* 0x088fffff07007810 */ /* 0x000fc80007ffe000 */
[----:B------:R-:W-:-:S04]  /*32f0*/  SHF.R.U32.HI R0, RZ, 0x15, R0 ;  /* 0x00000015ff007819 */ /* 0x000fc80000011600 */
[----:B------:R-:W-:-:S07]  /*3300*/  LOP3.LUT R4, R0, 0xff, RZ, 0xc0, !PT ;  /* 0x000000ff00047812 */ /* 0x000fce00078ec0ff */
.L_x_1338:
[----:B------:R-:W-:-:S04]  /*3310*/  SHF.R.U32.HI R5, RZ, 0x18, R7 ;  /* 0x00000018ff057819 */ /* 0x000fc80000011607 */
[----:B------:R-:W-:-:S04]  /*3320*/  LOP3.LUT R4, R4, 0x80, R5, 0xf8, !PT ;  /* 0x0000008004047812 */ /* 0x000fc800078ef805 */
[----:B------:R-:W-:-:S07]  /*3330*/  PRMT R0, R4, 0x7610, R0 ;  /* 0x0000761004007816 */ /* 0x000fce0000000000 */
.L_x_1336:
[----:B------:R-:W-:Y:S05]  /*3340*/  BSYNC.RECONVERGENT B0 ;  /* 0x0000000000007941 */ /* 0x000fea0003800200 */
.L_x_1335:
[----:B------:R3:W-:Y:S01]  /*3350*/  STG.E.U8 desc[UR36][R2.64], R0 ;  /* 0x0000000002007986 */ /* 0x0007e2000c101124 */
[----:B------:R-:W-:Y:S05]  /*3360*/  BRA `(.L_x_1312) ;  /* 0x0000000000c87947 */ /* 0x000fea0003800000 */
.L_x_1328:
[----:B------:R-:W-:-:S09]  /*3370*/  UISETP.NE.AND UP0, UPT, UR4, 0x1c, UPT ;  /* 0x0000001c0400788c */ /* 0x000fd2000bf05270 */
[----:B------:R-:W-:Y:S05]  /*3380*/  BRA.U !UP0, `(.L_x_1339) ;  /* 0x0000000108b87547 */ /* 0x000fea000b800000 */
[----:B------:R-:W-:-:S09]  /*3390*/  UISETP.NE.AND UP0, UPT, UR4, 0x1d, UPT ;  /* 0x0000001d0400788c */ /* 0x000fd2000bf05270 */
[----:B------:R-:W-:Y:S05]  /*33a0*/  BRA.U !UP0, `(.L_x_1340) ;  /* 0x0000000108a47547 */ /* 0x000fea000b800000 */
[----:B------:R-:W-:-:S09]  /*33b0*/  UISETP.NE.AND UP0, UPT, UR4, 0x2c, UPT ;  /* 0x0000002c0400788c */ /* 0x000fd2000bf05270 */
[----:B------:R-:W-:Y:S05]  /*33c0*/  BRA.U !UP0, `(.L_x_1341) ;  /* 0x0000000108447547 */ /* 0x000fea000b800000 */
.L_x_1311:
        /* <DEDUP_REMOVED lines=16> */
.L_x_1342:
[----:B------:R-:W-:Y:S05]  /*34d0*/  BRA `(.L_x_1312) ;  /* 0x00000000006c7947 */ /* 0x000fea0003800000 */
.L_x_1341:
[----:B------:R-:W0:-:S15]  /*34e0*/  DSETP.GEU.AND P0, PT, |R4|, UR6, PT ;  /* 0x0000000604007e2a */ /* 0x000e1e000bf0e200 */
[----:B------:R-:W-:-:S15]  /*34f0*/  NOP ;  /* 0x0000000000007918 */ /* 0x000fde0000000000 */
[----:B------:R-:W-:-:S15]  /*3500*/  NOP ;  /* 0x0000000000007918 */ /* 0x000fde0000000000 */
[----:B------:R-:W-:-:S15]  /*3510*/  NOP ;  /* 0x0000000000007918 */ /* 0x000fde0000000000 */
[----:B------:R-:W-:-:S04]  /*3520*/  NOP ;  /* 0x0000000000007918 */ /* 0x000fc80000000000 */
[----:B------:R-:W0:Y:S02]  /*3530*/  F2F.F32.F64 R8, R4 ;  /* 0x0000000400087310 */ /* 0x000e240000301000 */
[----:B0-----:R-:W-:Y:S01]  /*3540*/  @!P0 FMUL R8, R8, 1.175494350822287508e-38 ;  /* 0x0080000008088820 */ /* 0x001fe20000400000 */
[----:B------:R-:W-:-:S04]  /*3550*/  IMAD.MOV.U32 R5, RZ, RZ, 0xff ;  /* 0x000000ffff057424 */ /* 0x000fc800078e00ff */
        /* <DEDUP_REMOVED lines=14> */
.L_x_1340:
[----:B------:R-:W0:Y:S02]  /*3640*/  F2I.U64.F64.TRUNC R4, R4 ;  /* 0x0000000400047311 */ /* 0x000e24000030d800 */
[----:B0-----:R1:W-:Y:S01]  /*3650*/  STG.E.64 desc[UR36][R2.64], R4 ;  /* 0x0000000402007986 */ /* 0x0013e2000c101b24 */
[----:B------:R-:W-:Y:S05]  /*3660*/  BRA `(.L_x_1312) ;  /* 0x0000000000087947 */ /* 0x000fea0003800000 */
.L_x_1339:
[----:B------:R-:W0:Y:S02]  /*3670*/  F2I.U32.F64.TRUNC R5, R4 ;  /* 0x0000000400057311 */ /* 0x000e24000030d000 */
[----:B0-----:R0:W-:Y:S02]  /*3680*/  STG.E desc[UR36][R2.64], R5 ;  /* 0x0000000502007986 */ /* 0x0011e4000c101924 */
.L_x_1312:
[----:B------:R-:W-:-:S07]  /*3690*/  VIADD R17, R17, 0x80 ;  /* 0x0000008011117836 */ /* 0x000fce0000000000 */
.L_x_1276:
[----:B------:R-:W-:Y:S05]  /*36a0*/  BSYNC.RECONVERGENT B7 ;  /* 0x0000000000077941 */ /* 0x000fea0003800200 */
.L_x_1275:
[----:B------:R-:W5:Y:S01]  /*36b0*/  LDCU UR4, c[0x0][0x380] ;  /* 0x00007000ff0477ac */ /* 0x000f620008000800 */
[----:B------:R-:W-:Y:S01]  /*36c0*/  BSSY.RECONVERGENT B7, `(.L_x_1343) ;  /* 0x000035c000077945 */ /* 0x000fe20003800200 */
[----:B-----5:R-:W-:-:S13]  /*36d0*/  ISETP.GE.AND P0, PT, R17, UR4, PT ;  /* 0x0000000411007c0c */ /* 0x020fda000bf06270 */
[----:B------:R-:W-:Y:S05]  /*36e0*/  @P0 BRA `(.L_x_1344) ;  /* 0x0000003400640947 */ /* 0x000fea0003800000 */
[----:B------:R-:W5:Y:S01]  /*36f0*/  LDCU UR4, c[0x0][0x388] ;  /* 0x00007100ff0477ac */ /* 0x000f620008000800 */
[----:B0--34-:R-:W-:Y:S02]  /*3700*/  HFMA2 R0, -RZ, RZ, 0, 0 ;  /* 0x00000000ff007431 */ /* 0x019fe400000001ff */
[----:B------:R-:W-:Y:S01]  /*3710*/  IMAD.MOV.U32 R16, RZ, RZ, RZ ;  /* 0x000000ffff107224 */ /* 0x000fe200078e00ff */
[----:B-----5:R-:W-:-:S09]  /*3720*/  UISETP.NE.AND UP0, UPT, UR4, URZ, UPT ;  /* 0x000000ff0400728c */ /* 0x020fd2000bf05270 */
[----:B------:R-:W-:Y:S05]  /*3730*/  BRA.U !UP0, `(.L_x_1345) ;  /* 0x0000001108a87547 */ /* 0x000fea000b800000 */
[----:B------:R-:W1:Y:S01]  /*3740*/  LDCU.64 UR4, c[0x0][0x390] ;  /* 0x00007200ff0477ac */ /* 0x000e620008000a00 */
[----:B------:R-:W-:Y:S01]  /*3750*/  IMAD.MOV.U32 R16, RZ, RZ, RZ ;  /* 0x000000ffff107224 */ /* 0x000fe200078e00ff */
[----:B------:R-:W0:Y:S01]  /*3760*/  LDCU UR6, c[0x0][0x38c] ;  /* 0x00007180ff0677ac */ /* 0x000e220008000800 */
[----:B------:R-:W3:Y:S01]  /*3770*/  LDCU.64 UR8, c[0x0][0x4b8] ;  /* 0x00009700ff0877ac */ /* 0x000ee20008000a00 */
[----:B------:R-:W-:Y:S01]  /*3780*/  UISETP.NE.AND UP0, UPT, UR40, URZ, UPT ;  /* 0x000000ff2800728c */ /* 0x000fe2000bf05270 */
[----:B-12---:R-:W-:-:S05]  /*3790*/  IMAD.HI.U32 R2, R17, UR4, R16 ;  /* 0x0000000411027c27 */ /* 0x006fca000f8e0010 */
[----:B------:R-:W-:-:S04]  /*37a0*/  SHF.R.U32.HI R3, RZ, UR5, R2 ;  /* 0x00000005ff037c19 */ /* 0x000fc80008011602 */
[----:B------:R-:W-:-:S05]  /*37b0*/  IADD3 R0, PT, PT, -R3, RZ, RZ ;  /* 0x000000ff03007210 */ /* 0x000fca0007ffe1ff */
        /* <DEDUP_REMOVED lines=290> */
.L_x_1345:
        /* <DEDUP_REMOVED lines=18> */
.L_x_1350:
[----:B------:R-:W2:Y:S02]  /*4b00*/  LDG.E.U8 R2, desc[UR36][R2.64] ;  /* 0x0000002402027981 */ /* 0x000ea4000c1e1100 */
[----:B--2---:R4:W0:Y:S02]  /*4b10*/  I2F.F64.U16 R4, R2 ;  /* 0x0000000200047312 */ /* 0x0048240000101800 */
[----:B0---4-:R-:W-:Y:S05]  /*4b20*/  BRA `(.L_x_1352) ;  /* 0x0000000c00607947 */ /* 0x011fea0003800000 */
.L_x_1349:
        /* <DEDUP_REMOVED lines=9> */
.L_x_1354:
[----:B------:R-:W2:Y:S02]  /*4bc0*/  LDG.E R2, desc[UR36][R2.64] ;  /* 0x0000002402027981 */ /* 0x000ea4000c1e1900 */
[----:B--2---:R4:W0:Y:S02]  /*4bd0*/  I2F.F64 R4, R2 ;  /* 0x0000000200047312 */ /* 0x0048240000201c00 */
[----:B0---4-:R-:W-:Y:S05]  /*4be0*/  BRA `(.L_x_1352) ;  /* 0x0000000c00307947 */ /* 0x011fea0003800000 */
.L_x_1353:
[----:B------:R-:W2:Y:S02]  /*4bf0*/  LDG.E.U16 R2, desc[UR36][R2.64] ;  /* 0x0000002402027981 */ /* 0x000ea4000c1e1500 */
[----:B--2---:R4:W0:Y:S02]  /*4c00*/  I2F.F64.S16 R4, R2 ;  /* 0x0000000200047312 */ /* 0x0048240000101c00 */
[----:B0---4-:R-:W-:Y:S05]  /*4c10*/  BRA `(.L_x_1352) ;  /* 0x0000000c00247947 */ /* 0x011fea0003800000 */
.L_x_1348:
        /* <DEDUP_REMOVED lines=10> */
.L_x_1356:
[----:B------:R-:W2:Y:S02]  /*4cc0*/  LDG.E.U16 R0, desc[UR36][R2.64] ;  /* 0x0000002402007981 */ /* 0x000ea4000c1e1500 */
[----:B--2---:R-:W-:-:S05]  /*4cd0*/  HADD2.F32 R0, -RZ, R0.H0_H0 ;  /* 0x20000000ff007230 */ /* 0x004fca0000004100 */
[----:B------:R-:W-:-:S04]  /*4ce0*/  FMUL.FTZ R0, R0, 1 ;  /* 0x3f80000000007820 */ /* 0x000fc80000410000 */
[----:B------:R3:W4:Y:S02]  /*4cf0*/  F2F.F64.F32 R4, R0 ;  /* 0x0000000000047310 */ /* 0x0007240000201800 */
[----:B---34-:R-:W-:Y:S05]  /*4d00*/  BRA `(.L_x_1352) ;  /* 0x0000000800e87947 */ /* 0x018fea0003800000 */
.L_x_1355:
        /* <DEDUP_REMOVED lines=10> */
.L_x_1358:
[----:B------:R-:W2:Y:S02]  /*4db0*/  LDG.E.U16 R2, desc[UR36][R2.64] ;  /* 0x0000002402027981 */ /* 0x000ea4000c1e1500 */
[----:B--2---:R-:W-:-:S05]  /*4dc0*/  HADD2.F32 R0, -RZ, R2.H0_H0 ;  /* 0x20000002ff007230 */ /* 0x004fca0000004100 */
[----:B------:R-:W-:-:S04]  /*4dd0*/  FMUL.FTZ R0, R0, 1 ;  /* 0x3f80000000007820 */ /* 0x000fc80000410000 */
[----:B------:R4:W0:Y:S02]  /*4de0*/  F2F.F64.F32 R4, R0 ;  /* 0x0000000000047310 */ /* 0x0008240000201800 */
[----:B0---4-:R-:W-:Y:S05]  /*4df0*/  BRA `(.L_x_1352) ;  /* 0x0000000800ac7947 */ /* 0x011fea0003800000 */
.L_x_1357:
[----:B------:R3:W5:Y:S01]  /*4e00*/  LDG.E.64 R4, desc[UR36][R2.64] ;  /* 0x0000002402047981 */ /* 0x000762000c1e1b00 */
[----:B------:R-:W-:Y:S05]  /*4e10*/  BRA `(.L_x_1352) ;  /* 0x0000000800a47947 */ /* 0x000fea0003800000 */
.L_x_1347:
        /* <DEDUP_REMOVED lines=13> */
.L_x_1361:
[----:B------:R0:W5:Y:S01]  /*4ef0*/  LDG.E.64 R4, desc[UR36][R2.64] ;  /* 0x0000002402047981 */ /* 0x000162000c1e1b00 */
[----:B------:R-:W-:Y:S05]  /*4f00*/  BRA `(.L_x_1352) ;  /* 0x0000000800687947 */ /* 0x000fea0003800000 */
.L_x_1360:
[----:B------:R-:W-:-:S09]  /*4f10*/  UISETP.NE.AND UP0, UPT, UR4, 0xf, UPT ;  /* 0x0000000f0400788c */ /* 0x000fd2000bf05270 */
[----:B------:R-:W-:Y:S05]  /*4f20*/  BRA.U !UP0, `(.L_x_1362) ;  /* 0x00000001089c7547 */ /* 0x000fea000b800000 */
[----:B------:R-:W-:-:S09]  /*4f30*/  UISETP.NE.AND UP0, UPT, UR4, 0x17, UPT ;  /* 0x000000170400788c */ /* 0x000fd2000bf05270 */
[----:B------:R-:W-:Y:S05]  /*4f40*/  BRA.U !UP0, `(.L_x_1363) ;  /* 0x00000001085c7547 */ /* 0x000fea000b800000 */
[----:B------:R-:W-:-:S09]  /*4f50*/  UISETP.NE.AND UP0, UPT, UR4, 0x18, UPT ;  /* 0x000000180400788c */ /* 0x000fd2000bf05270 */
[----:B------:R-:W-:Y:S05]  /*4f60*/  BRA.U UP0, `(.L_x_1351) ;  /* 0x0000000500f47547 */ /* 0x000fea000b800000 */
[----:B------:R-:W2:Y:S01]  /*4f70*/  LDG.E.U8 R0, desc[UR36][R2.64] ;  /* 0x0000002402007981 */ /* 0x000ea2000c1e1100 */
[----:B------:R-:W-:Y:S02]  /*4f80*/  HFMA2 R6, -RZ, RZ, 0, 1.847743988037109375e-06 ;  /* 0x0000001fff067431 */ /* 0x000fe400000001ff */
        /* <DEDUP_REMOVED lines=15> */
[----:B------:R-:W-:-:S05]  /*5080*/  LOP3.LUT R5, R5, 0x80000000, R0, 0xf8, !PT ;  /* 0x8000000005057812 */ /* 0x000fca00078ef800 */
[----:B------:R-:W-:-:S06]  /*5090*/  FMUL.FTZ R5, R5, 1 ;  /* 0x3f80000005057820 */ /* 0x000fcc0000410000 */
[----:B------:R-:W0:Y:S02]  /*50a0*/  F2F.F64.F32 R4, R5 ;  /* 0x0000000500047310 */ /* 0x000e240000201800 */
[----:B0-----:R-:W-:Y:S05]  /*50b0*/  BRA `(.L_x_1352) ;  /* 0x0000000400fc7947 */ /* 0x001fea0003800000 */
.L_x_1363:
        /* <DEDUP_REMOVED lines=10> */
[----:B------:R-:W-:-:S05]  /*5160*/  LOP3.LUT R0, R0, 0x80000000, R5, 0xf8, !PT ;  /* 0x8000000000007812 */ /* 0x000fca00078ef805 */
[----:B------:R-:W-:-:S04]  /*5170*/  FMUL.FTZ R0, R0, 1 ;  /* 0x3f80000000007820 */ /* 0x000fc80000410000 */
[----:B------:R0:W1:Y:S02]  /*5180*/  F2F.F64.F32 R4, R0 ;  /* 0x0000000000047310 */ /* 0x0000640000201800 */
[----:B01----:R-:W-:Y:S05]  /*5190*/  BRA `(.L_x_1352) ;  /* 0x0000000400c47947 */ /* 0x003fea0003800000 */
.L_x_1362:
[----:B------:R-:W2:Y:S02]  /*51a0*/  LDG.E.U16 R0, desc[UR36][R2.64] ;  /* 0x0000002402007981 */ /* 0x000ea4000c1e1500 */
[----:B--2---:R-:W-:-:S05]  /*51b0*/  SHF.L.U32 R0, R0, 0x10, RZ ;  /* 0x0000001000007819 */ /* 0x004fca00000006ff */
[----:B------:R-:W-:-:S04]  /*51c0*/  FMUL.FTZ R0, R0, 1 ;  /* 0x3f80000000007820 */ /* 0x000fc80000410000 */
[----:B------:R0:W1:Y:S02]  /*51d0*/  F2F.F64.F32 R4, R0 ;  /* 0x0000000000047310 */ /* 0x0000640000201800 */
[----:B01----:R-:W-:Y:S05]  /*51e0*/  BRA `(.L_x_1352) ;  /* 0x0000000400b07947 */ /* 0x003fea0003800000 */
.L_x_1359:
        /* <DEDUP_REMOVED lines=9> */
[----:B--2---:R3:W4:Y:S02]  /*5280*/  I2F.F64.U16 R4, R2 ;  /* 0x0000000200047312 */ /* 0x0047240000101800 */
[----:B---34-:R-:W-:Y:S05]  /*5290*/  BRA `(.L_x_1352) ;  /* 0x0000000400847947 */ /* 0x018fea0003800000 */
.L_x_1366:
        /* <DEDUP_REMOVED lines=21> */
.L_x_1368:
[----:B------:R-:W-:Y:S05]  /*53f0*/  BSYNC.RECONVERGENT B0 ;  /* 0x0000000000007941 */ /* 0x000fea0003800200 */
.L_x_1367:
[----:B------:R-:W-:Y:S01]  /*5400*/  IMAD.SHL.U32 R0, R0, 0x100000, RZ ;  /* 0x0010000000007824 */ /* 0x000fe200078e00ff */
[----:B------:R-:W-:-:S04]  /*5410*/  LEA R2, R2, 0x3b800000, 0x17 ;  /* 0x3b80000002027811 */ /* 0x000fc800078eb8ff */
[----:B------:R-:W-:-:S05]  /*5420*/  LOP3.LUT R0, R2, R0, R7, 0xfe, !PT ;  /* 0x0000000002007212 */ /* 0x000fca00078efe07 */
[----:B------:R-:W-:-:S04]  /*5430*/  FMUL.FTZ R0, R0, 1 ;  /* 0x3f80000000007820 */ /* 0x000fc80000410000 */
[----:B------:R3:W4:Y:S02]  /*5440*/  F2F.F64.F32 R4, R0 ;  /* 0x0000000000047310 */ /* 0x0007240000201800 */
[----:B---34-:R-:W-:Y:S05]  /*5450*/  BRA `(.L_x_1352) ;  /* 0x0000000400147947 */ /* 0x018fea0003800000 */
.L_x_1365:
[----:B------:R-:W2:Y:S01]  /*5460*/  LDG.E.U8 R3, desc[UR36][R2.64] ;  /* 0x0000002402037981 */ /* 0x000ea2000c1e1100 */
[----:B------:R-:W-:Y:S02]  /*5470*/  CS2R R4, SRZ ;  /* 0x0000000000047805 */ /* 0x000fe4000001ff00 */
[----:B--2---:R-:W-:-:S13]  /*5480*/  ISETP.NE.AND P0, PT, R3, RZ, PT ;  /* 0x000000ff0300720c */ /* 0x004fda0003f05270 */
[----:B------:R-:W-:Y:S05]  /*5490*/  @!P0 BRA `(.L_x_1352) ;  /* 0x0000000400048947 */ /* 0x000fea0003800000 */
[----:B------:R-:W-:-:S13]  /*54a0*/  ISETP.NE.AND P0, PT, R3, 0x80, PT ;  /* 0x000000800300780c */ /* 0x000fda0003f05270 */
[----:B------:R-:W-:Y:S01]  /*54b0*/  @!P0 MOV R4, 0x20000000 ;  /* 0x2000000000048802 */ /* 0x000fe20000000f00 */
        /* <DEDUP_REMOVED lines=15> */
.L_x_1370:
[----:B------:R-:W-:Y:S05]  /*55b0*/  BSYNC.RECONVERGENT B0 ;  /* 0x0000000000007941 */ /* 0x000fea0003800200 */
.L_x_1369:
[----:B------:R-:W-:Y:S02]  /*55c0*/  SHF.L.U32 R0, R0, 0x15, RZ ;  /* 0x0000001500007819 */ /* 0x000fe400000006ff */
[----:B------:R-:W-:-:S04]  /*55d0*/  LEA R2, R2, 0x37800000, 0x17 ;  /* 0x3780000002027811 */ /* 0x000fc800078eb8ff */
[----:B------:R-:W-:-:S05]  /*55e0*/  LOP3.LUT R0, R2, R0, R7, 0xfe, !PT ;  /* 0x0000000002007212 */ /* 0x000fca00078efe07 */
[----:B------:R-:W-:-:S04]  /*55f0*/  FMUL.FTZ R0, R0, 1 ;  /* 0x3f80000000007820 */ /* 0x000fc80000410000 */
[----:B------:R3:W4:Y:S02]  /*5600*/  F2F.F64.F32 R4, R0 ;  /* 0x0000000000047310 */ /* 0x0007240000201800 */
[----:B---34-:R-:W-:Y:S05]  /*5610*/  BRA `(.L_x_1352) ;  /* 0x0000000000a47947 */ /* 0x018fea0003800000 */
.L_x_1364:
[----:B------:R-:W-:-:S09]  /*5620*/  UISETP.NE.AND UP0, UPT, UR4, 0x1c, UPT ;  /* 0x0000001c0400788c */ /* 0x000fd2000bf05270 */
[----:B------:R-:W-:Y:S05]  /*5630*/  BRA.U !UP0, `(.L_x_1371) ;  /* 0x0000000108947547 */ /* 0x000fea000b800000 */
[----:B------:R-:W-:-:S09]  /*5640*/  UISETP.NE.AND UP0, UPT, UR4, 0x1d, UPT ;  /* 0x0000001d0400788c */ /* 0x000fd2000bf05270 */
[----:B------:R-:W-:Y:S05]  /*5650*/  BRA.U !UP0, `(.L_x_1372) ;  /* 0x0000000108807547 */ /* 0x000fea000b800000 */
[----:B------:R-:W-:-:S09]  /*5660*/  UISETP.NE.AND UP0, UPT, UR4, 0x2c, UPT ;  /* 0x0000002c0400788c */ /* 0x000fd2000bf05270 */
[----:B------:R-:W-:Y:S05]  /*5670*/  BRA.U UP0, `(.L_x_1351) ;  /* 0x0000000100307547 */ /* 0x000fea000b800000 */
[----:B------:R-:W2:Y:S01]  /*5680*/  LDG.E.U8 R0, desc[UR36][R2.64] ;  /* 0x0000002402007981 */ /* 0x000ea2000c1e1100 */
[----:B------:R-:W-:Y:S02]  /*5690*/  HFMA2 R5, -RZ, RZ, 0.5, 0 ;  /* 0x38000000ff057431 */ /* 0x000fe400000001ff */
        /* <DEDUP_REMOVED lines=8> */
[----:B------:R3:W4:Y:S02]  /*5720*/  @P0 F2F.F64.F32 R4, R0 ;  /* 0x0000000000040310 */ /* 0x0007240000201800 */
[----:B---34-:R-:W-:Y:S05]  /*5730*/  BRA `(.L_x_1352) ;  /* 0x00000000005c7947 */ /* 0x018fea0003800000 */
.L_x_1351:
[----:B------:R-:W-:Y:S01]  /*5740*/  MOV R2, 0x120 ;  /* 0x0000012000027802 */ /* 0x000fe20000000f00 */
[----:B------:R-:W0:Y:S01]  /*5750*/  LDCU.64 UR4, c[0x4][0x110] ;  /* 0x01002200ff0477ac */ /* 0x000e220008000a00 */
[----:B------:R-:W-:Y:S02]  /*5760*/  HFMA2 R8, -RZ, RZ, 0, 4.64916229248046875e-06 ;  /* 0x0000004eff087431 */ /* 0x000fe400000001ff */
[----:B------:R-:W-:Y:S01]  /*5770*/  IMAD.MOV.U32 R12, RZ, RZ, 0x1 ;  /* 0x00000001ff0c7424 */ /* 0x000fe200078e00ff */
[----:B------:R-:W-:Y:S01]  /*5780*/  MOV R13, RZ ;  /* 0x000000ff000d7202 */ /* 0x000fe20000000f00 */
[----:B------:R-:W1:Y:S01]  /*5790*/  LDCU.64 UR6, c[0x4][0x118] ;  /* 0x01002300ff0677ac */ /* 0x000e620008000a00 */
[----:B------:R-:W2:Y:S01]  /*57a0*/  LDC.64 R2, c[0x4][R2] ;  /* 0x0100000002027b82 */ /* 0x000ea20000000a00 */
[----:B------:R-:W3:Y:S01]  /*57b0*/  LDCU.64 UR8, c[0x4][URZ] ;  /* 0x01000000ff0877ac */ /* 0x000ee20008000a00 */
[----:B0-----:R-:W-:Y:S01]  /*57c0*/  MOV R4, UR4 ;  /* 0x0000000400047c02 */ /* 0x001fe20008000f00 */
[----:B------:R-:W-:Y:S01]  /*57d0*/  IMAD.U32 R5, RZ, RZ, UR5 ;  /* 0x00000005ff057e24 */ /* 0x000fe2000f8e00ff */
[----:B-1----:R-:W-:Y:S01]  /*57e0*/  MOV R6, UR6 ;  /* 0x0000000600067c02 */ /* 0x002fe20008000f00 */
[----:B------:R-:W-:Y:S01]  /*57f0*/  IMAD.U32 R7, RZ, RZ, UR7 ;  /* 0x00000007ff077e24 */ /* 0x000fe2000f8e00ff */
[----:B---3--:R-:W-:Y:S01]  /*5800*/  MOV R10, UR8 ;  /* 0x00000008000a7c02 */ /* 0x008fe20008000f00 */
[----:B------:R-:W-:-:S07]  /*5810*/  IMAD.U32 R11, RZ, RZ, UR9 ;  /* 0x00000009ff0b7e24 */ /* 0x000fce000f8e00ff */
[----:B------:R-:W-:-:S07]  /*5820*/  LEPC R20, `(.L_x_1373) ;  /* 0x000000001014794e */ /* 0x000fce0000000000 */
[----:B--2---:R-:W-:Y:S05]  /*5830*/  CALL.ABS.NOINC R2 ;  /* 0x0000000002007343 */ /* 0x004fea0003c00000 */
.L_x_1373:
[----:B------:R-:W-:Y:S01]  /*5840*/  CS2R R4, SRZ ;  /* 0x0000000000047805 */ /* 0x000fe2000001ff00 */
[----:B------:R-:W-:Y:S06]  /*5850*/  BRA `(.L_x_1352) ;  /* 0x0000000000147947 */ /* 0x000fec0003800000 */
.L_x_1372:
[----:B------:R-:W2:Y:S02]  /*5860*/  LDG.E.64 R4, desc[UR36][R2.64] ;  /* 0x0000002402047981 */ /* 0x000ea4000c1e1b00 */
[----:B--2---:R-:W3:Y:S02]  /*5870*/  I2F.F64.U64 R4, R4 ;  /* 0x0000000400047312 */ /* 0x004ee40000301800 */
[----:B---3--:R-:W-:Y:S05]  /*5880*/  BRA `(.L_x_1352) ;  /* 0x0000000000087947 */ /* 0x008fea0003800000 */
.L_x_1371:
[----:B------:R-:W2:Y:S02]  /*5890*/  LDG.E R2, desc[UR36][R2.64] ;  /* 0x0000002402027981 */ /* 0x000ea4000c1e1900 */
[----:B--2---:R1:W2:Y:S02]  /*58a0*/  I2F.F64.U32 R4, R2 ;  /* 0x0000000200047312 */ /* 0x0042a40000201800 */
.L_x_1352:
[----:B------:R-:W-:Y:S05]  /*58b0*/  BSYNC.RECONVERGENT B6 ;  /* 0x0000000000067941 */ /* 0x000fea0003800200 */
.L_x_1346:
[----:B------:R-:W-:Y:S01]  /*58c0*/  UMOV UR6, 0xf0000000 ;  /* 0xf000000000067882 */ /* 0x000fe20000000000 */
[----:B------:R-:W-:Y:S01]  /*58d0*/  UMOV UR7, 0x380fffff ;  /* 0x380fffff00077882 */ /* 0x000fe20000000000 */
[----:B--2--5:R-:W2:-:S15]  /*58e0*/  F2F.F32.F64 R0, R4 ;  /* 0x0000000400007310 */ /* 0x024e9e0000301000 */
[----:B------:R-:W-:-:S15]  /*58f0*/  NOP ;  /* 0x0000000000007918 */ /* 0x000fde0000000000 */
[----:B------:R-:W-:-:S15]  /*5900*/  NOP ;  /* 0x0000000000007918 */ /* 0x000fde0000000000 */
[----:B------:R-:W-:-:S15]  /*5910*/  NOP ;  /* 0x0000000000007918 */ /* 0x000fde0000000000 */
[----:B------:R-:W-:-:S04]  /*5920*/  NOP ;  /* 0x0000000000007918 */ /* 0x000fc80000000000 */
[----:B------:R-:W2:Y:S01]  /*5930*/  DSETP.GEU.AND P0, PT, |R4|, UR6, PT ;  /* 0x0000000604007e2a */ /* 0x000ea2000bf0e200 */
[----:B------:R-:W4:Y:S01]  /*5940*/  LDC.64 R10, c[0x0][0x598] ;  /* 0x00016600ff0a7b82 */ /* 0x000f220000000a00 */
[----:B--2---:R-:W-:Y:S01]  /*5950*/  @!P0 FMUL R0, R0, 1.175494350822287508e-38 ;  /* 0x0080000000008820 */ /* 0x004fe20000400000 */
[----:B------:R-:W0:Y:S04]  /*5960*/  LDCU.64 UR8, c[0x0][0x580] ;  /* 0x0000b000ff0877ac */ /* 0x000e280008000a00 */
[----:B------:R-:W-:-:S13]  /*5970*/  FSETP.NE.FTZ.AND P0, PT, |R0|, +INF , PT ;  /* 0x7f8000000000780b */ /* 0x000fda0003f15200 */
[----:B------:R-:W2:Y:S01]  /*5980*/  @!P0 LDC.64 R8, c[0x0][0x590] ;  /* 0x00016400ff088b82 */ /* 0x000ea20000000a00 */
[----:B------:R-:W-:-:S05]  /*5990*/  @!P0 IMAD.MOV.U32 R13, RZ, RZ, 0x3f800000 ;  /* 0x3f800000ff0d8424 */ /* 0x000fca00078e00ff */
[----:B--2---:R2:W-:Y:S04]  /*59a0*/  @!P0 STG.E desc[UR36][R8.64], R13 ;  /* 0x0000000d08008986 */ /* 0x0045e8000c101924 */
        /* <DEDUP_REMOVED lines=16> */
[----:B--2---:R-:W-:Y:S06]  /*5ab0*/  BRA.U UP0, `(.L_x_1374) ;  /* 0x0000000500507547 */ /* 0x004fec000b800000 */
        /* <DEDUP_REMOVED lines=11> */
.L_x_1377:
[----:B------:R-:W0:Y:S02]  /*5b70*/  F2I.S64.F64.TRUNC R4, R4 ;  /* 0x0000000400047311 */ /* 0x000e24000030d900 */
[----:B0-----:R-:W-:-:S05]  /*5b80*/  IMAD.MOV.U32 R7, RZ, RZ, R4 ;  /* 0x000000ffff077224 */ /* 0x001fca00078e0004 */
[----:B------:R3:W-:Y:S01]  /*5b90*/  STG.E.U8 desc[UR36][R2.64], R7 ;  /* 0x0000000702007986 */ /* 0x0007e2000c101124 */
[----:B------:R-:W-:Y:S05]  /*5ba0*/  BRA `(.L_x_1379) ;  /* 0x0000001000307947 */ /* 0x000fea0003800000 */
.L_x_1376:
        /* <DEDUP_REMOVED lines=9> */
.L_x_1381:
[----:B------:R-:W0:Y:S02]  /*5c40*/  F2I.F64.TRUNC R5, R4 ;  /* 0x0000000400057311 */ /* 0x000e24000030d100 */
[----:B0-----:R2:W-:Y:S01]  /*5c50*/  STG.E desc[UR36][R2.64], R5 ;  /* 0x0000000502007986 */ /* 0x0015e2000c101924 */
[----:B------:R-:W-:Y:S05]  /*5c60*/  BRA `(.L_x_1379) ;  /* 0x0000001000007947 */ /* 0x000fea0003800000 */
.L_x_1380:
[----:B------:R-:W0:Y:S02]  /*5c70*/  F2I.F64.TRUNC R5, R4 ;  /* 0x0000000400057311 */ /* 0x000e24000030d100 */
[----:B0-----:R0:W-:Y:S01]  /*5c80*/  STG.E.U16 desc[UR36][R2.64], R5 ;  /* 0x0000000502007986 */ /* 0x0011e2000c101524 */
[----:B------:R-:W-:Y:S05]  /*5c90*/  BRA `(.L_x_1379) ;  /* 0x0000000c00f47947 */ /* 0x000fea0003800000 */
.L_x_1375:
        /* <DEDUP_REMOVED lines=15> */
.L_x_1383:
        /* <DEDUP_REMOVED lines=10> */
.L_x_1382:
        /* <DEDUP_REMOVED lines=12> */
[----:B------:R-:W-:Y:S01]  /*5ef0*/  MOV R7, RZ ;  /* 0x000000ff00077202 */ /* 0x000fe20000000f00 */
[----:B0-----:R-:W-:-:S05]  /*5f00*/  @!P0 FMUL R6, R6, 1.175494350822287508e-38 ;  /* 0x0080000006068820 */ /* 0x001fca0000400000 */
[----:B------:R0:W-:Y:S01]  /*5f10*/  STG.E.64 desc[UR36][R2.64], R6 ;  /* 0x0000000602007986 */ /* 0x0001e2000c101b24 */
[----:B------:R-:W-:Y:S05]  /*5f20*/  BRA `(.L_x_1379) ;  /* 0x0000000c00507947 */ /* 0x000fea0003800000 */
.L_x_1385:
        /* <DEDUP_REMOVED lines=11> */
.L_x_1384:
[----:B------:R0:W-:Y:S01]  /*5fe0*/  STG.E.64 desc[UR36][R2.64], R4 ;  /* 0x0000000402007986 */ /* 0x0001e2000c101b24 */
[----:B------:R-:W-:Y:S05]  /*5ff0*/  BRA `(.L_x_1379) ;  /* 0x0000000c001c7947 */ /* 0x000fea0003800000 */
.L_x_1374:
        /* <DEDUP_REMOVED lines=13> */
.L_x_1389:
        /* <DEDUP_REMOVED lines=24> */
.L_x_1392:
[----:B------:R-:W-:-:S04]  /*6250*/  SHF.R.U32.HI R5, RZ, 0x18, R7 ;  /* 0x00000018ff057819 */ /* 0x000fc80000011607 */
[----:B------:R-:W-:-:S07]  /*6260*/  LOP3.LUT R0, R0, 0x80, R5, 0xf8, !PT ;  /* 0x0000008000007812 */ /* 0x000fce00078ef805 */
.L_x_1391:
[----:B------:R-:W-:Y:S05]  /*6270*/  BSYNC.RECONVERGENT B0 ;  /* 0x0000000000007941 */ /* 0x000fea0003800200 */
.L_x_1390:
[----:B------:R0:W-:Y:S01]  /*6280*/  STG.E.U8 desc[UR36][R2.64], R0 ;  /* 0x0000000002007986 */ /* 0x0001e2000c101124 */
[----:B------:R-:W-:Y:S05]  /*6290*/  BRA `(.L_x_1379) ;  /* 0x0000000800747947 */ /* 0x000fea0003800000 */
.L_x_1388:
        /* <DEDUP_REMOVED lines=24> */
.L_x_1395:
[----:B------:R-:W-:-:S04]  /*6420*/  SHF.R.U32.HI R5, RZ, 0x18, R7 ;  /* 0x00000018ff057819 */ /* 0x000fc80000011607 */
[----:B------:R-:W-:-:S07]  /*6430*/  LOP3.LUT R0, R0, 0x80, R5, 0xf8, !PT ;  /* 0x0000008000007812 */ /* 0x000fce00078ef805 */
.L_x_1394:
[----:B------:R-:W-:Y:S05]  /*6440*/  BSYNC.RECONVERGENT B0 ;  /* 0x0000000000007941 */ /* 0x000fea0003800200 */
.L_x_1393:
[----:B------:R0:W-:Y:S01]  /*6450*/  STG.E.U8 desc[UR36][R2.64], R0 ;  /* 0x0000000002007986 */ /* 0x0001e2000c101124 */
[----:B------:R-:W-:Y:S05]  /*6460*/  BRA `(.L_x_1379) ;  /* 0x0000000800007947 */ /* 0x000fea0003800000 */
.L_x_1387:
        /* <DEDUP_REMOVED lines=20> */
[----:B------:R-:W-:Y:S02]  /*65b0*/  @P1 ISETP.EQ.U32.AND P2, PT, R0, 0x1, P0 ;  /* 0x000000010000180c */ /* 0x000fe40000742070 */
[----:B------:R-:W-:Y:S02]  /*65c0*/  PLOP3.LUT P0, PT, PT, PT, PT, 0x80, 0x8 ;  /* 0x000000000008781c */ /* 0x000fe40003f0f070 */
[----:B------:R-:W-:Y:S02]  /*65d0*/  @P1 PLOP3.LUT P0, PT, P2, PT, PT, 0x80, 0x8 ;  /* 0x000000000008181c */ /* 0x000fe4000170f070 */
[----:B------:R-:W-:-:S11]  /*65e0*/  @P1 IADD3 R0, PT, PT, R6, 0x1, RZ ;  /* 0x0000000106001810 */ /* 0x000fd60007ffe0ff */
[----:B------:R-:W-:-:S05]  /*65f0*/  @!P0 IMAD.MOV R0, RZ, RZ, R6 ;  /* 0x000000ffff008224 */ /* 0x000fca00078e0206 */
[----:B------:R-:W-:-:S05]  /*6600*/  @P1 MOV R5, R0 ;  /* 0x0000000000051202 */ /* 0x000fca0000000f00 */
[----:B------:R0:W-:Y:S01]  /*6610*/  STG.E.U8 desc[UR36][R2.64], R5 ;  /* 0x0000000502007986 */ /* 0x0001e2000c101124 */
[----:B------:R-:W-:Y:S05]  /*6620*/  BRA `(.L_x_1379) ;  /* 0x0000000400907947 */ /* 0x000fea0003800000 */
.L_x_1397:
[----:B------:R-:W0:Y:S02]  /*6630*/  F2I.U64.F64.TRUNC R4, R4 ;  /* 0x0000000400047311 */ /* 0x000e24000030d800 */
[----:B0-----:R0:W-:Y:S01]  /*6640*/  STG.E.64 desc[UR36][R2.64], R4 ;  /* 0x0000000402007986 */ /* 0x0011e2000c101b24 */
[----:B------:R-:W-:Y:S05]  /*6650*/  BRA `(.L_x_1379) ;  /* 0x0000000400847947 */ /* 0x000fea0003800000 */
.L_x_1396:
[----:B------:R-:W0:Y:S02]  /*6660*/  F2I.U32.F64.TRUNC R5, R4 ;  /* 0x0000000400057311 */ /* 0x000e24000030d000 */
[----:B0-----:R0:W-:Y:S01]  /*6670*/  STG.E desc[UR36][R2.64], R5 ;  /* 0x0000000502007986 */ /* 0x0011e2000c101924 */
[----:B------:R-:W-:Y:S05]  /*6680*/  BRA `(.L_x_1379) ;  /* 0x0000000400787947 */ /* 0x000fea0003800000 */
.L_x_1386:
        /* <DEDUP_REMOVED lines=10> */
.L_x_1399:
[----:B------:R-:W-:-:S05]  /*6730*/  CS2R R6, SRZ ;  /* 0x0000000000067805 */ /* 0x000fca000001ff00 */
[----:B------:R0:W-:Y:S01]  /*6740*/  STG.E.128 desc[UR36][R2.64], R4 ;  /* 0x0000000402007986 */ /* 0x0001e2000c101d24 */
[----:B------:R-:W-:Y:S05]  /*6750*/  BRA `(.L_x_1379) ;  /* 0x0000000400447947 */ /* 0x000fea0003800000 */
.L_x_1398:
[----:B------:R-:W-:-:S09]  /*6760*/  UISETP.NE.AND UP0, UPT, UR4, 0xf, UPT ;  /* 0x0000000f0400788c */ /* 0x000fd2000bf05270 */
[----:B------:R-:W-:Y:S05]  /*6770*/  BRA.U !UP0, `(.L_x_1400) ;  /* 0x0000000508187547 */ /* 0x000fea000b800000 */
[----:B------:R-:W-:-:S09]  /*6780*/  UISETP.NE.AND UP0, UPT, UR4, 0x17, UPT ;  /* 0x000000170400788c */ /* 0x000fd2000bf05270 */
[----:B------:R-:W-:Y:S05]  /*6790*/  BRA.U !UP0, `(.L_x_1401) ;  /* 0x0000000108a87547 */ /* 0x000fea000b800000 */
[----:B------:R-:W-:-:S09]  /*67a0*/  UISETP.NE.AND UP0, UPT, UR4, 0x18, UPT ;  /* 0x000000180400788c */ /* 0x000fd2000bf05270 */
[----:B------:R-:W-:Y:S05]  /*67b0*/  BRA.U !UP0, `(.L_x_1402) ;  /* 0x0000000108447547 */ /* 0x000fea000b800000 */
.L_x_1378:
        /* <DEDUP_REMOVED lines=16> */
.L_x_1403:
[----:B------:R-:W-:Y:S05]  /*68c0*/  BRA `(.L_x_1379) ;  /* 0x0000000000e87947 */ /* 0x000fea0003800000 */
.L_x_1402:
        /* <DEDUP_REMOVED lines=19> */
.L_x_1405:
[----:B------:R-:W-:Y:S05]  /*6a00*/  BSYNC.RECONVERGENT B0 ;  /* 0x0000000000007941 */ /* 0x000fea0003800200 */
.L_x_1404:
[----:B------:R-:W-:-:S05]  /*6a10*/  LOP3.LUT R7, R0, 0x80, R7, 0xf8, !PT ;  /* 0x0000008000077812 */ /* 0x000fca00078ef807 */
[----:B------:R0:W-:Y:S01]  /*6a20*/  STG.E.U8 desc[UR36][R2.64], R7 ;  /* 0x0000000702007986 */ /* 0x0001e2000c101124 */
[----:B------:R-:W-:Y:S05]  /*6a30*/  BRA `(.L_x_1379) ;  /* 0x00000000008c7947 */ /* 0x000fea0003800000 */
.L_x_1401:
        /* <DEDUP_REMOVED lines=18> */
.L_x_1407:
[----:B------:R-:W-:Y:S01]  /*6b60*/  IMAD.MOV.U32 R0, RZ, RZ, 0x7f ;  /* 0x0000007fff007424 */ /* 0x000fe200078e00ff */
[----:B------:R-:W-:-:S04]  /*6b70*/  ISETP.GT.U32.AND P0, PT, R6, 0x7f800000, PT ;  /* 0x7f8000000600780c */ /* 0x000fc80003f04070 */
[----:B------:R-:W-:-:S09]  /*6b80*/  SEL R0, R0, 0x7c, P0 ;  /* 0x0000007c00007807 */ /* 0x000fd20000000000 */
.L_x_1408:
[----:B------:R-:W-:Y:S05]  /*6b90*/  BSYNC.RECONVERGENT B0 ;  /* 0x0000000000007941 */ /* 0x000fea0003800200 */
.L_x_1406:
[----:B------:R-:W-:-:S04]  /*6ba0*/  SHF.R.U32.HI R5, RZ, 0x18, R7 ;  /* 0x00000018ff057819 */ /* 0x000fc80000011607 */
[----:B------:R-:W-:-:S05]  /*6bb0*/  LOP3.LUT R5, R0, 0x80, R5, 0xf8, !PT ;  /* 0x0000008000057812 */ /* 0x000fca00078ef805 */
[----:B------:R0:W-:Y:S01]  /*6bc0*/  STG.E.U8 desc[UR36][R2.64], R5 ;  /* 0x0000000502007986 */ /* 0x0001e2000c101124 */
[----:B------:R-:W-:Y:S05]  /*6bd0*/  BRA `(.L_x_1379) ;  /* 0x0000000000247947 */ /* 0x000fea0003800000 */
.L_x_1400:
        /* <DEDUP_REMOVED lines=8> */
[----:B------:R0:W-:Y:S02]  /*6c60*/  STG.E.U16 desc[UR36][R2.64], R0 ;  /* 0x0000000002007986 */ /* 0x0001e4000c101524 */
.L_x_1379:
[----:B------:R-:W-:-:S07]  /*6c70*/  IADD3 R17, PT, PT, R17, 0x80, RZ ;  /* 0x0000008011117810 */ /* 0x000fce0007ffe0ff */
.L_x_1344:
[----:B------:R-:W-:Y:S05]  /*6c80*/  BSYNC.RECONVERGENT B7 ;  /* 0x0000000000077941 */ /* 0x000fea0003800200 */
.L_x_1343:
[----:B------:R-:W5:Y:S01]  /*6c90*/  LDCU UR4, c[0x0][0x380] ;  /* 0x00007000ff0477ac */ /* 0x000f620008000800 */
[----:B------:R-:W-:Y:S01]  /*6ca0*/  BSSY.RECONVERGENT B7, `(.L_x_1409) ;  /* 0x000035c000077945 */ /* 0x000fe20003800200 */
[----:B-----5:R-:W-:-:S13]  /*6cb0*/  ISETP.GE.AND P0, PT, R17, UR4, PT ;  /* 0x0000000411007c0c */ /* 0x020fda000bf06270 */
[----:B------:R-:W-:Y:S05]  /*6cc0*/  @P0 BRA `(.L_x_1410) ;  /* 0x0000003400640947 */ /* 0x000fea0003800000 */
[----:B------:R-:W5:Y:S01]  /*6cd0*/  LDCU UR4, c[0x0][0x388] ;  /* 0x00007100ff0477ac */ /* 0x000f620008000800 */
[----:B0--34-:R-:W-:Y:S01]  /*6ce0*/  IMAD.MOV.U32 R0, RZ, RZ, RZ ;  /* 0x000000ffff007224 */ /* 0x019fe200078e00ff */
[----:B------:R-:W-:Y:S01]  /*6cf0*/  MOV R16, RZ ;  /* 0x000000ff00107202 */ /* 0x000fe20000000f00 */
        /* <DEDUP_REMOVED lines=300> */
.L_x_1411:
        /* <DEDUP_REMOVED lines=16> */
[----:B--2---:R0:W1:Y:S02]  /*80c0*/  I2F.F64.S16 R4, R2 ;  /* 0x0000000200047312 */ /* 0x0040640000101c00 */
[----:B01----:R-:W-:Y:S05]  /*80d0*/  BRA `(.L_x_1418) ;  /* 0x0000000c006c7947 */ /* 0x003fea0003800000 */
.L_x_1416:
[----:B------:R-:W2:Y:S02]  /*80e0*/  LDG.E.U8 R2, desc[UR36][R2.64] ;  /* 0x0000002402027981 */ /* 0x000ea4000c1e1100 */
[----:B--2---:R0:W1:Y:S02]  /*80f0*/  I2F.F64.U16 R4, R2 ;  /* 0x0000000200047312 */ /* 0x0040640000101800 */
[----:B01----:R-:W-:Y:S05]  /*8100*/  BRA `(.L_x_1418) ;  /* 0x0000000c00607947 */ /* 0x003fea0003800000 */
.L_x_1415:
[----:B------:R-:W-:-:S09]  /*8110*/  UISETP.NE.AND UP0, UPT, UR4, 0x2, UPT ;  /* 0x000000020400788c */ /* 0x000fd2000bf05270 */
[----:B------:R-:W-:Y:S05]  /*8120*/  BRA.U !UP0, `(.L_x_1419) ;  /* 0x0000000108287547 */ /* 0x000fea000b800000 */
[----:B------:R-:W-:-:S09]  /*8130*/  UISETP.NE.AND UP0, UPT, UR4, 0x3, UPT ;  /* 0x000000030400788c */ /* 0x000fd2000bf05270 */
[----:B------:R-:W-:Y:S05]  /*8140*/  BRA.U !UP0, `(.L_x_1420) ;  /* 0x0000000108147547 */ /* 0x000fea000b800000 */
[----:B------:R-:W-:-:S09]  /*8150*/  UISETP.NE.AND UP0, UPT, UR4, 0x4, UPT ;  /* 0x000000040400788c */ /* 0x000fd2000bf05270 */
[----:B------:R-:W-:Y:S05]  /*8160*/  BRA.U UP0, `(.L_x_1417) ;  /* 0x0000000900ec7547 */ /* 0x000fea000b800000 */
[----:B------:R-:W2:Y:S02]  /*8170*/  LDG.E.64 R4, desc[UR36][R2.64] ;  /* 0x0000002402047981 */ /* 0x000ea4000c1e1b00 */
[----:B--2---:R-:W0:Y:S02]  /*8180*/  I2F.F64.S64 R4, R4 ;  /* 0x0000000400047312 */ /* 0x004e240000301c00 */
[----:B0-----:R-:W-:Y:S05]  /*8190*/  BRA `(.L_x_1418) ;  /* 0x0000000c003c7947 */ /* 0x001fea0003800000 */
.L_x_1420:
[----:B------:R-:W2:Y:S02]  /*81a0*/  LDG.E R2, desc[UR36][R2.64] ;  /* 0x0000002402027981 */ /* 0x000ea4000c1e1900 */
[----:B--2---:R0:W1:Y:S02]  /*81b0*/  I2F.F64 R4, R2 ;  /* 0x0000000200047312 */ /* 0x0040640000201c00 */
[----:B01----:R-:W-:Y:S05]  /*81c0*/  BRA `(.L_x_1418) ;  /* 0x0000000c00307947 */ /* 0x003fea0003800000 */
.L_x_1419:
[----:B------:R-:W2:Y:S02]  /*81d0*/  LDG.E.U16 R2, desc[UR36][R2.64] ;  /* 0x0000002402027981 */ /* 0x000ea4000c1e1500 */
[----:B--2---:R0:W1:Y:S02]  /*81e0*/  I2F.F64.S16 R4, R2 ;  /* 0x0000000200047312 */ /* 0x0040640000101c00 */
[----:B01----:R-:W-:Y:S05]  /*81f0*/  BRA `(.L_x_1418) ;  /* 0x0000000c00247947 */ /* 0x003fea0003800000 */
.L_x_1414:
        /* <DEDUP_REMOVED lines=8> */
[----:B------:R-:W1:Y:S02]  /*8280*/  F2F.F64.F32 R4, R4 ;  /* 0x0000000400047310 */ /* 0x000e640000201800 */
[----:B-1----:R-:W-:Y:S05]  /*8290*/  BRA `(.L_x_1418) ;  /* 0x0000000800fc7947 */ /* 0x002fea0003800000 */
.L_x_1422:
[----:B------:R-:W2:Y:S02]  /*82a0*/  LDG.E.U16 R0, desc[UR36][R2.64] ;  /* 0x0000002402007981 */ /* 0x000ea4000c1e1500 */
[----:B--2---:R-:W-:-:S05]  /*82b0*/  HADD2.F32 R0, -RZ, R0.H0_H0 ;  /* 0x20000000ff007230 */ /* 0x004fca0000004100 */
[----:B------:R-:W-:-:S04]  /*82c0*/  FMUL.FTZ R0, R0, 1 ;  /* 0x3f80000000007820 */ /* 0x000fc80000410000 */
[----:B------:R1:W2:Y:S02]  /*82d0*/  F2F.F64.F32 R4, R0 ;  /* 0x0000000000047310 */ /* 0x0002a40000201800 */
[----:B-12---:R-:W-:Y:S05]  /*82e0*/  BRA `(.L_x_1418) ;  /* 0x0000000800e87947 */ /* 0x006fea0003800000 */
.L_x_1421:
        /* <DEDUP_REMOVED lines=10> */
.L_x_1424:
[----:B------:R-:W2:Y:S02]  /*8390*/  LDG.E.U16 R2, desc[UR36][R2.64] ;  /* 0x0000002402027981 */ /* 0x000ea4000c1e1500 */
[----:B--2---:R-:W-:-:S05]  /*83a0*/  HADD2.F32 R0, -RZ, R2.H0_H0 ;  /* 0x20000002ff007230 */ /* 0x004fca0000004100 */
[----:B------:R-:W-:-:S04]  /*83b0*/  FMUL.FTZ R0, R0, 1 ;  /* 0x3f80000000007820 */ /* 0x000fc80000410000 */
[----:B------:R1:W2:Y:S02]  /*83c0*/  F2F.F64.F32 R4, R0 ;  /* 0x0000000000047310 */ /* 0x0002a40000201800 */
[----:B-12---:R-:W-:Y:S05]  /*83d0*/  BRA `(.L_x_1418) ;  /* 0x0000000800ac7947 */ /* 0x006fea0003800000 */
.L_x_1423:
[----:B------:R0:W5:Y:S01]  /*83e0*/  LDG.E.64 R4, desc[UR36][R2.64] ;  /* 0x0000002402047981 */ /* 0x000162000c1e1b00 */
[----:B------:R-:W-:Y:S05]  /*83f0*/  BRA `(.L_x_1418) ;  /* 0x0000000800a47947 */ /* 0x000fea0003800000 */
.L_x_1413:
        /* <DEDUP_REMOVED lines=9> */
[----:B------:R-:W-:Y:S01]  /*8490*/  HFMA2 R4, -RZ, RZ, 0, 0 ;  /* 0x00000000ff047431 */ /* 0x000fe200000001ff */
[----:B--2---:R-:W-:-:S04]  /*84a0*/  ISETP.NE.AND P0, PT, R2, RZ, PT ;  /* 0x000000ff0200720c */ /* 0x004fc80003f05270 */
[----:B------:R-:W-:Y:S01]  /*84b0*/  FSEL R5, RZ, 1.875, !P0 ;  /* 0x3ff00000ff057808 */ /* 0x000fe20004000000 */
[----:B------:R-:W-:Y:S08]  /*84c0*/  BRA `(.L_x_1418) ;  /* 0x0000000800707947 */ /* 0x000ff00003800000 */
.L_x_1427:
[----:B------:R1:W5:Y:S01]  /*84d0*/  LDG.E.64 R4, desc[UR36][R2.64] ;  /* 0x0000002402047981 */ /* 0x000362000c1e1b00 */
[----:B------:R-:W-:Y:S05]  /*84e0*/  BRA `(.L_x_1418) ;  /* 0x0000000800687947 */ /* 0x000fea0003800000 */
.L_x_1426:
        /* <DEDUP_REMOVED lines=27> */
.L_x_1429:
        /* <DEDUP_REMOVED lines=12> */
[----:B------:R2:W3:Y:S02]  /*8760*/  F2F.F64.F32 R4, R0 ;  /* 0x0000000000047310 */ /* 0x0004e40000201800 */
[----:B--23--:R-:W-:Y:S05]  /*8770*/  BRA `(.L_x_1418) ;  /* 0x0000000400c47947 */ /* 0x00cfea0003800000 */
.L_x_1428:
[----:B------:R-:W2:Y:S02]  /*8780*/  LDG.E.U16 R0, desc[UR36][R2.64] ;  /* 0x0000002402007981 */ /* 0x000ea4000c1e1500 */
[----:B--2---:R-:W-:-:S05]  /*8790*/  SHF.L.U32 R0, R0, 0x10, RZ ;  /* 0x0000001000007819 */ /* 0x004fca00000006ff */
[----:B------:R-:W-:-:S04]  /*87a0*/  FMUL.FTZ R0, R0, 1 ;  /* 0x3f80000000007820 */ /* 0x000fc80000410000 */
[----:B------:R2:W3:Y:S02]  /*87b0*/  F2F.F64.F32 R4, R0 ;  /* 0x0000000000047310 */ /* 0x0004e40000201800 */
[----:B--23--:R-:W-:Y:S05]  /*87c0*/  BRA `(.L_x_1418) ;  /* 0x0000000400b07947 */ /* 0x00cfea0003800000 */
.L_x_1425:
        /* <DEDUP_REMOVED lines=9> */
[----:B--2---:R4:W0:Y:S02]  /*8860*/  I2F.F64.U16 R4, R2 ;  /* 0x0000000200047312 */ /* 0x0048240000101800 */
[----:B0---4-:R-:W-:Y:S05]  /*8870*/  BRA `(.L_x_1418) ;  /* 0x0000000400847947 */ /* 0x011fea0003800000 */
.L_x_1432:
        /* <DEDUP_REMOVED lines=21> */
.L_x_1434:
[----:B------:R-:W-:Y:S05]  /*89d0*/  BSYNC.RECONVERGENT B0 ;  /* 0x0000000000007941 */ /* 0x000fea0003800200 */
.L_x_1433:
[----:B------:R-:W-:Y:S01]  /*89e0*/  IMAD.SHL.U32 R0, R0, 0x100000, RZ ;  /* 0x0010000000007824 */ /* 0x000fe200078e00ff */
[----:B------:R-:W-:-:S04]  /*89f0*/  LEA R2, R2, 0x3b800000, 0x17 ;  /* 0x3b80000002027811 */ /* 0x000fc800078eb8ff */
[----:B------:R-:W-:-:S05]  /*8a00*/  LOP3.LUT R0, R2, R0, R7, 0xfe, !PT ;  /* 0x0000000002007212 */ /* 0x000fca00078efe07 */
[----:B------:R-:W-:-:S04]  /*8a10*/  FMUL.FTZ R0, R0, 1 ;  /* 0x3f80000000007820 */ /* 0x000fc80000410000 */
[----:B------:R4:W0:Y:S02]  /*8a20*/  F2F.F64.F32 R4, R0 ;  /* 0x0000000000047310 */ /* 0x0008240000201800 */
[----:B0---4-:R-:W-:Y:S05]  /*8a30*/  BRA `(.L_x_1418) ;  /* 0x0000000400147947 */ /* 0x011fea0003800000 */
.L_x_1431:
        /* <DEDUP_REMOVED lines=21> */
.L_x_1436:
[----:B------:R-:W-:Y:S05]  /*8b90*/  BSYNC.RECONVERGENT B0 ;  /* 0x0000000000007941 */ /* 0x000fea0003800200 */
.L_x_1435:
[----:B------:R-:W-:Y:S02]  /*8ba0*/  SHF.L.U32 R0, R0, 0x15, RZ ;  /* 0x0000001500007819 */ /* 0x000fe400000006ff */
[----:B------:R-:W-:-:S04]  /*8bb0*/  LEA R2, R2, 0x37800000, 0x17 ;  /* 0x3780000002027811 */ /* 0x000fc800078eb8ff */
[----:B------:R-:W-:-:S05]  /*8bc0*/  LOP3.LUT R0, R2, R0, R7, 0xfe, !PT ;  /* 0x0000000002007212 */ /* 0x000fca00078efe07 */
[----:B------:R-:W-:-:S04]  /*8bd0*/  FMUL.FTZ R0, R0, 1 ;  /* 0x3f80000000007820 */ /* 0x000fc80000410000 */
[----:B------:R4:W0:Y:S02]  /*8be0*/  F2F.F64.F32 R4, R0 ;  /* 0x0000000000047310 */ /* 0x0008240000201800 */
[----:B0---4-:R-:W-:Y:S05]  /*8bf0*/  BRA `(.L_x_1418) ;  /* 0x0000000000a47947 */ /* 0x011fea0003800000 */
.L_x_1430:
        /* <DEDUP_REMOVED lines=16> */
[----:B------:R4:W0:Y:S02]  /*8d00*/  @P0 F2F.F64.F32 R4, R0 ;  /* 0x0000000000040310 */ /* 0x0008240000201800 */
[----:B0---4-:R-:W-:Y:S05]  /*8d10*/  BRA `(.L_x_1418) ;  /* 0x00000000005c7947 */ /* 0x011fea0003800000 */
.L_x_1417:
        /* <DEDUP_REMOVED lines=16> */
.L_x_1439:
[----:B------:R-:W-:Y:S01]  /*8e20*/  CS2R R4, SRZ ;  /* 0x0000000000047805 */ /* 0x000fe2000001ff00 */
[----:B------:R-:W-:Y:S06]  /*8e30*/  BRA `(.L_x_1418) ;  /* 0x0000000000147947 */ /* 0x000fec0003800000 */
.L_x_1438:
[----:B------:R-:W2:Y:S02]  /*8e40*/  LDG.E.64 R4, desc[UR36][R2.64] ;  /* 0x0000002402047981 */ /* 0x000ea4000c1e1b00 */
[----:B--2---:R-:W4:Y:S02]  /*8e50*/  I2F.F64.U64 R4, R4 ;  /* 0x0000000400047312 */ /* 0x004f240000301800 */
[----:B----4-:R-:W-:Y:S05]  /*8e60*/  BRA `(.L_x_1418) ;  /* 0x0000000000087947 */ /* 0x010fea0003800000 */
.L_x_1437:
[----:B------:R-:W2:Y:S02]  /*8e70*/  LDG.E R2, desc[UR36][R2.64] ;  /* 0x0000002402027981 */ /* 0x000ea4000c1e1900 */
[----:B--2---:R2:W3:Y:S02]  /*8e80*/  I2F.F64.U32 R4, R2 ;  /* 0x0000000200047312 */ /* 0x0044e40000201800 */
.L_x_1418:
[----:B------:R-:W-:Y:S05]  /*8e90*/  BSYNC.RECONVERGENT B6 ;  /* 0x0000000000067941 */ /* 0x000fea0003800200 */
.L_x_1412:
[----:B------:R-:W-:Y:S01]  /*8ea0*/  UMOV UR6, 0xf0000000 ;  /* 0xf000000000067882 */ /* 0x000fe20000000000 */
[----:B------:R-:W-:Y:S01]  /*8eb0*/  UMOV UR7, 0x380fffff ;  /* 0x380fffff00077882 */ /* 0x000fe20000000000 */
[----:B---3-5:R-:W3:-:S15]  /*8ec0*/  F2F.F32.F64 R0, R4 ;  /* 0x0000000400007310 */ /* 0x028ede0000301000 */
[----:B------:R-:W-:-:S15]  /*8ed0*/  NOP ;  /* 0x0000000000007918 */ /* 0x000fde0000000000 */
[----:B------:R-:W-:-:S15]  /*8ee0*/  NOP ;  /* 0x0000000000007918 */ /* 0x000fde0000000000 */
[----:B------:R-:W-:-:S15]  /*8ef0*/  NOP ;  /* 0x0000000000007918 */ /* 0x000fde0000000000 */
[----:B------:R-:W-:-:S04]  /*8f00*/  NOP ;  /* 0x0000000000007918 */ /* 0x000fc80000000000 */
[----:B------:R-:W3:Y:S01]  /*8f10*/  DSETP.GEU.AND P0, PT, |R4|, UR6, PT ;  /* 0x0000000604007e2a */ /* 0x000ee2000bf0e200 */
[----:B------:R-:W4:Y:S01]  /*8f20*/  LDC.64 R10, c[0x0][0x598] ;  /* 0x00016600ff0a7b82 */ /* 0x000f220000000a00 */
[----:B---3--:R-:W-:Y:S01]  /*8f30*/  @!P0 FMUL R0, R0, 1.175494350822287508e-38 ;  /* 0x0080000000008820 */ /* 0x008fe20000400000 */
[----:B------:R-:W0:Y:S04]  /*8f40*/  LDCU.64 UR8, c[0x0][0x580] ;  /* 0x0000b000ff0877ac */ /* 0x000e280008000a00 */
[----:B------:R-:W-:-:S13]  /*8f50*/  FSETP.NE.FTZ.AND P0, PT, |R0|, +INF , PT ;  /* 0x7f8000000000780b */ /* 0x000fda0003f15200 */
[----:B------:R-:W3:Y:S01]  /*8f60*/  @!P0 LDC.64 R8, c[0x0][0x590] ;  /* 0x00016400ff088b82 */ /* 0x000ee20000000a00 */
[----:B------:R-:W-:-:S05]  /*8f70*/  @!P0 IMAD.MOV.U32 R13, RZ, RZ, 0x3f800000 ;  /* 0x3f800000ff0d8424 */ /* 0x000fca00078e00ff */
[----:B---3--:R3:W-:Y:S04]  /*8f80*/  @!P0 STG.E desc[UR36][R8.64], R13 ;  /* 0x0000000d08008986 */ /* 0x0087e8000c101924 */
[----:B----4-:R-:W4:Y:S01]  /*8f90*/  LDG.E R10, desc[UR36][R10.64] ;  /* 0x000000240a0a7981 */ /* 0x010f22000c1e1900 */
[----:B------:R-:W-:Y:S01]  /*8fa0*/  UPRMT UR4, UR41, 0x9910, URZ ;  /* 0x0000991029047896 */ /* 0x000fe200080000ff */
[----:B012---:R-:W-:-:S03]  /*8fb0*/  IADD3 R2, P1, PT, R16, UR8, RZ ;  /* 0x0000000810027c10 */ /* 0x007fc6000ff3e0ff */
        /* <DEDUP_REMOVED lines=25> */
.L_x_1443:
[----:B------:R-:W0:Y:S02]  /*9150*/  F2I.S64.F64.TRUNC R4, R4 ;  /* 0x0000000400047311 */ /* 0x000e24000030d900 */
[----:B0-----:R-:W-:-:S05]  /*9160*/  IMAD.MOV.U32 R7, RZ, RZ, R4 ;  /* 0x000000ffff077224 */ /* 0x001fca00078e0004 */
[----:B------:R0:W-:Y:S01]  /*9170*/  STG.E.U8 desc[UR36][R2.64], R7 ;  /* 0x0000000702007986 */ /* 0x0001e2000c101124 */
[----:B------:R-:W-:Y:S05]  /*9180*/  BRA `(.L_x_1445) ;  /* 0x0000001000307947 */ /* 0x000fea0003800000 */
.L_x_1442:
        /* <DEDUP_REMOVED lines=9> */
.L_x_1447:
[----:B------:R-:W0:Y:S02]  /*9220*/  F2I.F64.TRUNC R5, R4 ;  /* 0x0000000400057311 */ /* 0x000e24000030d100 */
[----:B0-----:R0:W-:Y:S01]  /*9230*/  STG.E desc[UR36][R2.64], R5 ;  /* 0x0000000502007986 */ /* 0x0011e2000c101924 */
[----:B------:R-:W-:Y:S05]  /*9240*/  BRA `(.L_x_1445) ;  /* 0x0000001000007947 */ /* 0x000fea0003800000 */
.L_x_1446:
[----:B------:R-:W0:Y:S02]  /*9250*/  F2I.F64.TRUNC R5, R4 ;  /* 0x0000000400057311 */ /* 0x000e24000030d100 */
[----:B0-----:R0:W-:Y:S01]  /*9260*/  STG.E.U16 desc[UR36][R2.64], R5 ;  /* 0x0000000502007986 */ /* 0x0011e2000c101524 */
[----:B------:R-:W-:Y:S05]  /*9270*/  BRA `(.L_x_1445) ;  /* 0x0000000c00f47947 */ /* 0x000fea0003800000 */
.L_x_1441:
        /* <DEDUP_REMOVED lines=15> */
.L_x_1449:
        /* <DEDUP_REMOVED lines=10> */
.L_x_1448:
        /* <DEDUP_REMOVED lines=16> */
.L_x_1451:
        /* <DEDUP_REMOVED lines=11> */
.L_x_1450:
[----:B------:R0:W-:Y:S01]  /*95c0*/  STG.E.64 desc[UR36][R2.64], R4 ;  /* 0x0000000402007986 */ /* 0x0001e2000c101b24 */
[----:B------:R-:W-:Y:S05]  /*95d0*/  BRA `(.L_x_1445) ;  /* 0x0000000c001c7947 */ /* 0x000fea0003800000 */
.L_x_1440:
        /* <DEDUP_REMOVED lines=13> */
.L_x_1455:
        /* <DEDUP_REMOVED lines=24> */
.L_x_1458:
[----:B------:R-:W-:-:S04]  /*9830*/  SHF.R.U32.HI R5, RZ, 0x18, R7 ;  /* 0x00000018ff057819 */ /* 0x000fc80000011607 */
[----:B------:R-:W-:-:S07]  /*9840*/  LOP3.LUT R0, R0, 0x80, R5, 0xf8, !PT ;  /* 0x0000008000007812 */ /* 0x000fce00078ef805 */
.L_x_1457:
[----:B------:R-:W-:Y:S05]  /*9850*/  BSYNC.RECONVERGENT B0 ;  /* 0x0000000000007941 */ /* 0x000fea0003800200 */
.L_x_1456:
[----:B------:R3:W-:Y:S01]  /*9860*/  STG.E.U8 desc[UR36][R2.64], R0 ;  /* 0x0000000002007986 */ /* 0x0007e2000c101124 */
[----:B------:R-:W-:Y:S05]  /*9870*/  BRA `(.L_x_1445) ;  /* 0x0000000800747947 */ /* 0x000fea0003800000 */
.L_x_1454:
        /* <DEDUP_REMOVED lines=24> */
.L_x_1461:
[----:B------:R-:W-:-:S04]  /*9a00*/  SHF.R.U32.HI R5, RZ, 0x18, R7 ;  /* 0x00000018ff057819 */ /* 0x000fc80000011607 */
[----:B------:R-:W-:-:S07]  /*9a10*/  LOP3.LUT R0, R0, 0x80, R5, 0xf8, !PT ;  /* 0x0000008000007812 */ /* 0x000fce00078ef805 */
.L_x_1460:
[----:B------:R-:W-:Y:S05]  /*9a20*/  BSYNC.RECONVERGENT B0 ;  /* 0x0000000000007941 */ /* 0x000fea0003800200 */
.L_x_1459:
[----:B------:R0:W-:Y:S01]  /*9a30*/  STG.E.U8 desc[UR36][R2.64], R0 ;  /* 0x0000000002007986 */ /* 0x0001e2000c101124 */
[----:B------:R-:W-:Y:S05]  /*9a40*/  BRA `(.L_x_1445) ;  /* 0x0000000800007947 */ /* 0x000fea0003800000 */
.L_x_1453:
        /* <DEDUP_REMOVED lines=28> */
.L_x_1463:
[----:B------:R-:W0:Y:S02]  /*9c10*/  F2I.U64.F64.TRUNC R4, R4 ;  /* 0x0000000400047311 */ /* 0x000e24000030d800 */
[----:B0-----:R1:W-:Y:S01]  /*9c20*/  STG.E.64 desc[UR36][R2.64], R4 ;  /* 0x0000000402007986 */ /* 0x0013e2000c101b24 */
[----:B------:R-:W-:Y:S05]  /*9c30*/  BRA `(.L_x_1445) ;  /* 0x0000000400847947 */ /* 0x000fea0003800000 */
.L_x_1462:
[----:B------:R-:W0:Y:S02]  /*9c40*/  F2I.U32.F64.TRUNC R5, R4 ;  /* 0x0000000400057311 */ /* 0x000e24000030d000 */
[----:B0-----:R0:W-:Y:S01]  /*9c50*/  STG.E desc[UR36][R2.64], R5 ;  /* 0x0000000502007986 */ /* 0x0011e2000c101924 */
[----:B------:R-:W-:Y:S05]  /*9c60*/  BRA `(.L_x_1445) ;  /* 0x0000000400787947 */ /* 0x000fea0003800000 */
.L_x_1452:
        /* <DEDUP_REMOVED lines=10> */
.L_x_1465:
[----:B------:R-:W-:-:S05]  /*9d10*/  CS2R R6, SRZ ;  /* 0x0000000000067805 */ /* 0x000fca000001ff00 */
[----:B------:R0:W-:Y:S01]  /*9d20*/  STG.E.128 desc[UR36][R2.64], R4 ;  /* 0x0000000402007986 */ /* 0x0001e2000c101d24 */
[----:B------:R-:W-:Y:S05]  /*9d30*/  BRA `(.L_x_1445) ;  /* 0x0000000400447947 */ /* 0x000fea0003800000 */
.L_x_1464:
[----:B------:R-:W-:-:S09]  /*9d40*/  UISETP.NE.AND UP0, UPT, UR4, 0xf, UPT ;  /* 0x0000000f0400788c */ /* 0x000fd2000bf05270 */
[----:B------:R-:W-:Y:S05]  /*9d50*/  BRA.U !UP0, `(.L_x_1466) ;  /* 0x0000000508187547 */ /* 0x000fea000b800000 */
[----:B------:R-:W-:-:S09]  /*9d60*/  UISETP.NE.AND UP0, UPT, UR4, 0x17, UPT ;  /* 0x000000170400788c */ /* 0x000fd2000bf05270 */
[----:B------:R-:W-:Y:S05]  /*9d70*/  BRA.U !UP0, `(.L_x_1467) ;  /* 0x0000000108a87547 */ /* 0x000fea000b800000 */
[----:B------:R-:W-:-:S09]  /*9d80*/  UISETP.NE.AND UP0, UPT, UR4, 0x18, UPT ;  /* 0x000000180400788c */ /* 0x000fd2000bf05270 */
[----:B------:R-:W-:Y:S05]  /*9d90*/  BRA.U !UP0, `(.L_x_1468) ;  /* 0x0000000108447547 */ /* 0x000fea000b800000 */
.L_x_1444:
        /* <DEDUP_REMOVED lines=16> */
.L_x_1469:
[----:B------:R-:W-:Y:S05]  /*9ea0*/  BRA `(.L_x_1445) ;  /* 0x0000000000e87947 */ /* 0x000fea0003800000 */
.L_x_1468:
        /* <DEDUP_REMOVED lines=19> */
.L_x_1471:
[----:B------:R-:W-:Y:S05]  /*9fe0*/  BSYNC.RECONVERGENT B0 ;  /* 0x0000000000007941 */ /* 0x000fea0003800200 */
.L_x_1470:
[----:B------:R-:W-:-:S05]  /*9ff0*/  LOP3.LUT R7, R0, 0x80, R7, 0xf8, !PT ;  /* 0x0000008000077812 */ /* 0x000fca00078ef807 */
[----:B------:R0:W-:Y:S01]  /*a000*/  STG.E.U8 desc[UR36][R2.64], R7 ;  /* 0x0000000702007986 */ /* 0x0001e2000c101124 */
[----:B------:R-:W-:Y:S05]  /*a010*/  BRA `(.L_x_1445) ;  /* 0x00000000008c7947 */ /* 0x000fea0003800000 */
.L_x_1467:
        /* <DEDUP_REMOVED lines=18> */
.L_x_1473:
[----:B------:R-:W-:Y:S01]  /*a140*/  IMAD.MOV.U32 R0, RZ, RZ, 0x7f ;  /* 0x0000007fff007424 */ /* 0x000fe200078e00ff */
[----:B------:R-:W-:-:S04]  /*a150*/  ISETP.GT.U32.AND P0, PT, R6, 0x7f800000, PT ;  /* 0x7f8000000600780c */ /* 0x000fc80003f04070 */
[----:B------:R-:W-:-:S09]  /*a160*/  SEL R0, R0, 0x7c, P0 ;  /* 0x0000007c00007807 */ /* 0x000fd20000000000 */
.L_x_1474:
[----:B------:R-:W-:Y:S05]  /*a170*/  BSYNC.RECONVERGENT B0 ;  /* 0x0000000000007941 */ /* 0x000fea0003800200 */
.L_x_1472:
[----:B------:R-:W-:-:S04]  /*a180*/  SHF.R.U32.HI R5, RZ, 0x18, R7 ;  /* 0x00000018ff057819 */ /* 0x000fc80000011607 */
[----:B------:R-:W-:-:S05]  /*a190*/  LOP3.LUT R5, R0, 0x80, R5, 0xf8, !PT ;  /* 0x0000008000057812 */ /* 0x000fca00078ef805 */
[----:B------:R0:W-:Y:S01]  /*a1a0*/  STG.E.U8 desc[UR36][R2.64], R5 ;  /* 0x0000000502007986 */ /* 0x0001e2000c101124 */
[----:B------:R-:W-:Y:S05]  /*a1b0*/  BRA `(.L_x_1445) ;  /* 0x0000000000247947 */ /* 0x000fea0003800000 */
.L_x_1466:
        /* <DEDUP_REMOVED lines=9> */
.L_x_1445:
[----:B------:R-:W-:-:S07]  /*a250*/  IADD3 R17, PT, PT, R17, 0x80, RZ ;  /* 0x0000008011117810 */ /* 0x000fce0007ffe0ff */
.L_x_1410:
[----:B------:R-:W-:Y:S05]  /*a260*/  BSYNC.RECONVERGENT B7 ;  /* 0x0000000000077941 */ /* 0x000fea0003800200 */
.L_x_1409:
[----:B------:R-:W5:Y:S02]  /*a270*/  LDCU UR4, c[0x0][0x380] ;  /* 0x00007000ff0477ac */ /* 0x000f640008000800 */
[----:B-----5:R-:W-:-:S13]  /*a280*/  ISETP.GE.AND P0, PT, R17, UR4, PT ;  /* 0x0000000411007c0c */ /* 0x020fda000bf06270 */
[----:B------:R-:W-:Y:S05]  /*a290*/  @P0 EXIT ;  /* 0x000000000000094d */ /* 0x000fea0003800000 */
        /* <DEDUP_REMOVED lines=303> */
.L_x_1475:
[----:B------:R-:W0:Y:S01]  /*b590*/  LDCU.128 UR8, c[0x0][0x580] ;  /* 0x0000b000ff0877ac */ /* 0x000e220008000c00 */
[----:B------:R-:W-:Y:S01]  /*b5a0*/  BSSY.RECONVERGENT B6, `(.L_x_1476) ;  /* 0x00000ee000067945 */ /* 0x000fe20003800200 */
[----:B------:R-:W-:-:S04]  /*b5b0*/  UPRMT UR4, UR42, 0x9910, URZ ;  /* 0x000099102a047896 */ /* 0x000fc800080000ff */
[----:B------:R-:W-:Y:S01]  /*b5c0*/  UISETP.GT.AND UP0, UPT, UR4, 0x9, UPT ;  /* 0x000000090400788c */ /* 0x000fe2000bf04270 */
[----:B0-----:R-:W-:Y:S02]  /*b5d0*/  IADD3 R16, P0, PT, R16, UR8, RZ ;  /* 0x0000000810107c10 */ /* 0x001fe4000ff1e0ff */
[----:B-1----:R-:W-:-:S03]  /*b5e0*/  IADD3 R4, P1, PT, R0, UR10, RZ ;  /* 0x0000000a00047c10 */ /* 0x002fc6000ff3e0ff */
[----:B------:R-:W-:Y:S01]  /*b5f0*/  IMAD.X R17, RZ, RZ, UR9, P0 ;  /* 0x00000009ff117e24 */ /* 0x000fe200080e06ff */
[----:B--2---:R-:W-:Y:S02]  /*b600*/  IADD3.X R5, PT, PT, RZ, UR11, RZ, P1, !PT ;  /* 0x0000000bff057c10 */ /* 0x004fe40008ffe4ff */
        /* <DEDUP_REMOVED lines=10> */
[----:B--2---:R-:W0:Y:S02]  /*b6b0*/  I2F.F64.S16 R2, R2 ;  /* 0x0000000200027312 */ /* 0x004e240000101c00 */
[----:B0-----:R-:W-:Y:S05]  /*b6c0*/  BRA `(.L_x_1482) ;  /* 0x0000000c006c7947 */ /* 0x001fea0003800000 */
.L_x_1480:
[----:B------:R-:W2:Y:S02]  /*b6d0*/  LDG.E.U8 R2, desc[UR36][R4.64] ;  /* 0x0000002404027981 */ /* 0x000ea4000c1e1100 */
[----:B--2---:R-:W0:Y:S02]  /*b6e0*/  I2F.F64.U16 R2, R2 ;  /* 0x0000000200027312 */ /* 0x004e240000101800 */
[----:B0-----:R-:W-:Y:S05]  /*b6f0*/  BRA `(.L_x_1482) ;  /* 0x0000000c00607947 */ /* 0x001fea0003800000 */
.L_x_1479:
        /* <DEDUP_REMOVED lines=9> */
.L_x_1484:
[----:B------:R-:W2:Y:S02]  /*b790*/  LDG.E R2, desc[UR36][R4.64] ;  /* 0x0000002404027981 */ /* 0x000ea4000c1e1900 */
[----:B--2---:R-:W0:Y:S02]  /*b7a0*/  I2F.F64 R2, R2 ;  /* 0x0000000200027312 */ /* 0x004e240000201c00 */
[----:B0-----:R-:W-:Y:S05]  /*b7b0*/  BRA `(.L_x_1482) ;  /* 0x0000000c00307947 */ /* 0x001fea0003800000 */
.L_x_1483:
[----:B------:R-:W2:Y:S02]  /*b7c0*/  LDG.E.U16 R2, desc[UR36][R4.64] ;  /* 0x0000002404027981 */ /* 0x000ea4000c1e1500 */
[----:B--2---:R-:W0:Y:S02]  /*b7d0*/  I2F.F64.S16 R2, R2 ;  /* 0x0000000200027312 */ /* 0x004e240000101c00 */
[----:B0-----:R-:W-:Y:S05]  /*b7e0*/  BRA `(.L_x_1482) ;  /* 0x0000000c00247947 */ /* 0x001fea0003800000 */
.L_x_1478:
        /* <DEDUP_REMOVED lines=10> */
.L_x_1486:
[----:B------:R-:W2:Y:S02]  /*b890*/  LDG.E.U16 R0, desc[UR36][R4.64] ;  /* 0x0000002404007981 */ /* 0x000ea4000c1e1500 */
[----:B--2---:R-:W-:-:S05]  /*b8a0*/  HADD2.F32 R0, -RZ, R0.H0_H0 ;  /* 0x20000000ff007230 */ /* 0x004fca0000004100 */
[----:B------:R-:W-:-:S04]  /*b8b0*/  FMUL.FTZ R0, R0, 1 ;  /* 0x3f80000000007820 */ /* 0x000fc80000410000 */
[----:B------:R1:W2:Y:S02]  /*b8c0*/  F2F.F64.F32 R2, R0 ;  /* 0x0000000000027310 */ /* 0x0002a40000201800 */
[----:B-12---:R-:W-:Y:S05]  /*b8d0*/  BRA `(.L_x_1482) ;  /* 0x0000000800e87947 */ /* 0x006fea0003800000 */
.L_x_1485:
        /* <DEDUP_REMOVED lines=10> */
.L_x_1488:
[----:B------:R-:W2:Y:S02]  /*b980*/  LDG.E.U16 R4, desc[UR36][R4.64] ;  /* 0x0000002404047981 */ /* 0x000ea4000c1e1500 */
[----:B--2---:R-:W-:-:S05]  /*b990*/  HADD2.F32 R0, -RZ, R4.H0_H0 ;  /* 0x20000004ff007230 */ /* 0x004fca0000004100 */
[----:B------:R-:W-:-:S04]  /*b9a0*/  FMUL.FTZ R0, R0, 1 ;  /* 0x3f80000000007820 */ /* 0x000fc80000410000 */
[----:B------:R1:W2:Y:S02]  /*b9b0*/  F2F.F64.F32 R2, R0 ;  /* 0x0000000000027310 */ /* 0x0002a40000201800 */
[----:B-12---:R-:W-:Y:S05]  /*b9c0*/  BRA `(.L_x_1482) ;  /* 0x0000000800ac7947 */ /* 0x006fea0003800000 */
.L_x_1487:
[----:B------:R0:W5:Y:S01]  /*b9d0*/  LDG.E.64 R2, desc[UR36][R4.64] ;  /* 0x0000002404027981 */ /* 0x000162000c1e1b00 */
[----:B------:R-:W-:Y:S05]  /*b9e0*/  BRA `(.L_x_1482) ;  /* 0x0000000800a47947 */ /* 0x000fea0003800000 */
.L_x_1477:
        /* <DEDUP_REMOVED lines=9> */
[----:B------:R-:W-:Y:S01]  /*ba80*/  IMAD.MOV.U32 R2, RZ, RZ, RZ ;  /* 0x000000ffff027224 */ /* 0x000fe200078e00ff */
[----:B--2---:R-:W-:-:S04]  /*ba90*/  ISETP.NE.AND P0, PT, R4, RZ, PT ;  /* 0x000000ff0400720c */ /* 0x004fc80003f05270 */
[----:B------:R-:W-:Y:S01]  /*baa0*/  FSEL R3, RZ, 1.875, !P0 ;  /* 0x3ff00000ff037808 */ /* 0x000fe20004000000 */
[----:B------:R-:W-:Y:S08]  /*bab0*/  BRA `(.L_x_1482) ;  /* 0x0000000800707947 */ /* 0x000ff00003800000 */
.L_x_1491:
[----:B------:R2:W5:Y:S01]  /*bac0*/  LDG.E.64 R2, desc[UR36][R4.64] ;  /* 0x0000002404027981 */ /* 0x000562000c1e1b00 */
[----:B------:R-:W-:Y:S05]  /*bad0*/  BRA `(.L_x_1482) ;  /* 0x0000000800687947 */ /* 0x000fea0003800000 */
.L_x_1490:
        /* <DEDUP_REMOVED lines=23> */
[----:B------:R-:W-:-:S05]  /*bc50*/  LOP3.LUT R3, R3, 0x80000000, R0, 0xf8, !PT ;  /* 0x8000000003037812 */ /* 0x000fca00078ef800 */
[----:B------:R-:W-:-:S06]  /*bc60*/  FMUL.FTZ R3, R3, 1 ;  /* 0x3f80000003037820 */ /* 0x000fcc0000410000 */
[----:B------:R-:W3:Y:S02]  /*bc70*/  F2F.F64.F32 R2, R3 ;  /* 0x0000000300027310 */ /* 0x000ee40000201800 */
[----:B---3--:R-:W-:Y:S05]  /*bc80*/  BRA `(.L_x_1482) ;  /* 0x0000000400fc7947 */ /* 0x008fea0003800000 */
.L_x_1493:
        /* <DEDUP_REMOVED lines=12> */
[----:B------:R3:W4:Y:S02]  /*bd50*/  F2F.F64.F32 R2, R0 ;  /* 0x0000000000027310 */ /* 0x0007240000201800 */
[----:B---34-:R-:W-:Y:S05]  /*bd60*/  BRA `(.L_x_1482) ;  /* 0x0000000400c47947 */ /* 0x018fea0003800000 */
.L_x_1492:
[----:B------:R-:W2:Y:S02]  /*bd70*/  LDG.E.U16 R0, desc[UR36][R4.64] ;  /* 0x0000002404007981 */ /* 0x000ea4000c1e1500 */
[----:B--2---:R-:W-:-:S04]  /*bd80*/  IMAD.U32 R0, R0, 0x10000, RZ ;  /* 0x0001000000007824 */ /* 0x004fc800078e00ff */
[----:B------:R-:W-:-:S04]  /*bd90*/  FMUL.FTZ R0, R0, 1 ;  /* 0x3f80000000007820 */ /* 0x000fc80000410000 */
[----:B------:R3:W4:Y:S02]  /*bda0*/  F2F.F64.F32 R2, R0 ;  /* 0x0000000000027310 */ /* 0x0007240000201800 */
[----:B---34-:R-:W-:Y:S05]  /*bdb0*/  BRA `(.L_x_1482) ;  /* 0x0000000400b07947 */ /* 0x018fea0003800000 */
.L_x_1489:
        /* <DEDUP_REMOVED lines=9> */
[----:B--2---:R-:W2:Y:S02]  /*be50*/  I2F.F64.U16 R2, R2 ;  /* 0x0000000200027312 */ /* 0x004ea40000101800 */
[----:B--2---:R-:W-:Y:S05]  /*be60*/  BRA `(.L_x_1482) ;  /* 0x0000000400847947 */ /* 0x004fea0003800000 */
.L_x_1496:
        /* <DEDUP_REMOVED lines=21> */
.L_x_1498:
[----:B------:R-:W-:Y:S05]  /*bfc0*/  BSYNC.RECONVERGENT B0 ;  /* 0x0000000000007941 */ /* 0x000fea0003800200 */
.L_x_1497:
[----:B------:R-:W-:Y:S02]  /*bfd0*/  SHF.L.U32 R0, R0, 0x14, RZ ;  /* 0x0000001400007819 */ /* 0x000fe400000006ff */
[----:B------:R-:W-:-:S04]  /*bfe0*/  LEA R2, R2, 0x3b800000, 0x17 ;  /* 0x3b80000002027811 */ /* 0x000fc800078eb8ff */
[----:B------:R-:W-:-:S05]  /*bff0*/  LOP3.LUT R0, R2, R0, R7, 0xfe, !PT ;  /* 0x0000000002007212 */ /* 0x000fca00078efe07 */
[----:B------:R-:W-:-:S04]  /*c000*/  FMUL.FTZ R0, R0, 1 ;  /* 0x3f80000000007820 */ /* 0x000fc80000410000 */
[----:B------:R2:W3:Y:S02]  /*c010*/  F2F.F64.F32 R2, R0 ;  /* 0x0000000000027310 */ /* 0x0004e40000201800 */
[----:B--23--:R-:W-:Y:S05]  /*c020*/  BRA `(.L_x_1482) ;  /* 0x0000000400147947 */ /* 0x00cfea0003800000 */
.L_x_1495:
        /* <DEDUP_REMOVED lines=21> */
.L_x_1500:
[----:B------:R-:W-:Y:S05]  /*c180*/  BSYNC.RECONVERGENT B0 ;  /* 0x0000000000007941 */ /* 0x000fea0003800200 */
.L_x_1499:
[----:B------:R-:W-:Y:S01]  /*c190*/  IMAD.SHL.U32 R0, R0, 0x200000, RZ ;  /* 0x0020000000007824 */ /* 0x000fe200078e00ff */
[----:B------:R-:W-:-:S04]  /*c1a0*/  LEA R2, R2, 0x37800000, 0x17 ;  /* 0x3780000002027811 */ /* 0x000fc800078eb8ff */
[----:B------:R-:W-:-:S05]  /*c1b0*/  LOP3.LUT R0, R2, R0, R7, 0xfe, !PT ;  /* 0x0000000002007212 */ /* 0x000fca00078efe07 */
[----:B------:R-:W-:-:S04]  /*c1c0*/  FMUL.FTZ R0, R0, 1 ;  /* 0x3f80000000007820 */ /* 0x000fc80000410000 */
[----:B------:R2:W3:Y:S02]  /*c1d0*/  F2F.F64.F32 R2, R0 ;  /* 0x0000000000027310 */ /* 0x0004e40000201800 */
[----:B--23--:R-:W-:Y:S05]  /*c1e0*/  BRA `(.L_x_1482) ;  /* 0x0000000000a47947 */ /* 0x00cfea0003800000 */
.L_x_1494:
[----:B------:R-:W-:-:S09]  /*c1f0*/  UISETP.NE.AND UP0, UPT, UR4, 0x1c, UPT ;  /* 0x0000001c0400788c */ /* 0x000fd2000bf05270 */
[----:B------:R-:W-:Y:S05]  /*c200*/  BRA.U !UP0, `(.L_x_1501) ;  /* 0x0000000108947547 */ /* 0x000fea000b800000 */
[----:B------:R-:W-:-:S09]  /*c210*/  UISETP.NE.AND UP0, UPT, UR4, 0x1d, UPT ;  /* 0x0000001d0400788c */ /* 0x000fd2000bf05270 */
[----:B------:R-:W-:Y:S05]  /*c220*/  BRA.U !UP0, `(.L_x_1502) ;  /* 0x0000000108807547 */ /* 0x000fea000b800000 */
[----:B------:R-:W-:-:S09]  /*c230*/  UISETP.NE.AND UP0, UPT, UR4, 0x2c, UPT ;  /* 0x0000002c0400788c */ /* 0x000fd2000bf05270 */
[----:B------:R-:W-:Y:S05]  /*c240*/  BRA.U UP0, `(.L_x_1481) ;  /* 0x0000000100307547 */ /* 0x000fea000b800000 */
[----:B------:R-:W2:Y:S01]  /*c250*/  LDG.E.U8 R0, desc[UR36][R4.64] ;  /* 0x0000002404007981 */ /* 0x000ea2000c1e1100 */
[----:B------:R-:W-:Y:S02]  /*c260*/  HFMA2 R2, -RZ, RZ, 0, 0 ;  /* 0x00000000ff027431 */ /* 0x000fe400000001ff */
[----:B------:R-:W-:Y:S01]  /*c270*/  IMAD.MOV.U32 R3, RZ, RZ, 0x38000000 ;  /* 0x38000000ff037424 */ /* 0x000fe200078e00ff */
[----:B--2---:R-:W-:-:S13]  /*c280*/  ISETP.NE.AND P0, PT, R0, RZ, PT ;  /* 0x000000ff0000720c */ /* 0x004fda0003f05270 */
[----:B------:R-:W-:Y:S05]  /*c290*/  @!P0 BRA `(.L_x_1482) ;  /* 0x0000000000788947 */ /* 0x000fea0003800000 */
[----:B------:R-:W-:-:S13]  /*c2a0*/  ISETP.NE.AND P0, PT, R0, 0xff, PT ;  /* 0x000000ff0000780c */ /* 0x000fda0003f05270 */
[----:B------:R-:W-:Y:S01]  /*c2b0*/  @P0 SHF.L.U32 R0, R0, 0x17, RZ ;  /* 0x0000001700000819 */ /* 0x000fe200000006ff */
[----:B------:R-:W-:Y:S01]  /*c2c0*/  @!P0 IMAD.MOV.U32 R2, RZ, RZ, 0x20000000 ;  /* 0x20000000ff028424 */ /* 0x000fe200078e00ff */
[----:B------:R-:W-:-:S03]  /*c2d0*/  @!P0 MOV R3, 0x7ff80000 ;  /* 0x7ff8000000038802 */ /* 0x000fc60000000f00 */
[----:B------:R-:W-:-:S04]  /*c2e0*/  @P0 FMUL.FTZ R0, R0, 1 ;  /* 0x3f80000000000820 */ /* 0x000fc80000410000 */
[----:B------:R2:W3:Y:S02]  /*c2f0*/  @P0 F2F.F64.F32 R2, R0 ;  /* 0x0000000000020310 */ /* 0x0004e40000201800 */
[----:B--23--:R-:W-:Y:S05]  /*c300*/  BRA `(.L_x_1482) ;  /* 0x00000000005c7947 */ /* 0x00cfea0003800000 */
.L_x_1481:
        /* <DEDUP_REMOVED lines=16> */
.L_x_1503:
[----:B------:R-:W-:Y:S01]  /*c410*/  CS2R R2, SRZ ;  /* 0x0000000000027805 */ /* 0x000fe2000001ff00 */
[----:B------:R-:W-:Y:S06]  /*c420*/  BRA `(.L_x_1482) ;  /* 0x0000000000147947 */ /* 0x000fec0003800000 */
.L_x_1502:
[----:B------:R-:W2:Y:S02]  /*c430*/  LDG.E.64 R2, desc[UR36][R4.64] ;  /* 0x0000002404027981 */ /* 0x000ea4000c1e1b00 */
[----:B--2---:R-:W2:Y:S02]  /*c440*/  I2F.F64.U64 R2, R2 ;  /* 0x0000000200027312 */ /* 0x004ea40000301800 */
[----:B--2---:R-:W-:Y:S05]  /*c450*/  BRA `(.L_x_1482) ;  /* 0x0000000000087947 */ /* 0x004fea0003800000 */
.L_x_1501:
[----:B------:R-:W2:Y:S02]  /*c460*/  LDG.E R2, desc[UR36][R4.64] ;  /* 0x0000002404027981 */ /* 0x000ea4000c1e1900 */
[----:B--2---:R-:W1:Y:S02]  /*c470*/  I2F.F64.U32 R2, R2 ;  /* 0x0000000200027312 */ /* 0x004e640000201800 */
.L_x_1482:
[----:B------:R-:W-:Y:S05]  /*c480*/  BSYNC.RECONVERGENT B6 ;  /* 0x0000000000067941 */ /* 0x000fea0003800200 */
.L_x_1476:
        /* <DEDUP_REMOVED lines=8> */
[----:B------:R-:W3:Y:S01]  /*c510*/  LDC.64 R8, c[0x0][0x598] ;  /* 0x00016600ff087b82 */ /* 0x000ee20000000a00 */
[----:B-1----:R-:W-:-:S05]  /*c520*/  @!P0 FMUL R0, R0, 1.175494350822287508e-38 ;  /* 0x0080000000008820 */ /* 0x002fca0000400000 */
[----:B------:R-:W-:-:S13]  /*c530*/  FSETP.NE.FTZ.AND P0, PT, |R0|, +INF , PT ;  /* 0x7f8000000000780b */ /* 0x000fda0003f15200 */
[----:B------:R-:W1:Y:S01]  /*c540*/  @!P0 LDC.64 R6, c[0x0][0x590] ;  /* 0x00016400ff068b82 */ /* 0x000e620000000a00 */
[----:B------:R-:W-:-:S05]  /*c550*/  @!P0 MOV R11, 0x3f800000 ;  /* 0x3f800000000b8802 */ /* 0x000fca0000000f00 */
[----:B-1----:R1:W-:Y:S04]  /*c560*/  @!P0 STG.E desc[UR36][R6.64], R11 ;  /* 0x0000000b06008986 */ /* 0x0023e8000c101924 */
[----:B---3--:R-:W3:Y:S01]  /*c570*/  LDG.E R8, desc[UR36][R8.64] ;  /* 0x0000002408087981 */ /* 0x008ee2000c1e1900 */
[----:B------:R-:W-:-:S04]  /*c580*/  UPRMT UR4, UR41, 0x9910, URZ ;  /* 0x0000991029047896 */ /* 0x000fc800080000ff */
[----:B------:R-:W-:Y:S01]  /*c590*/  UISETP.GT.AND UP0, UPT, UR4, 0x9, UPT ;  /* 0x000000090400788c */ /* 0x000fe2000bf04270 */
[C---:B---3--:R-:W-:Y:S01]  /*c5a0*/  FMUL.FTZ R0, R8.reuse, 1 ;  /* 0x3f80000008007820 */ /* 0x048fe20000410000 */
[----:B------:R-:W-:-:S15]  /*c5b0*/  FSETP.NEU.FTZ.AND P0, PT, R8, 1, PT ;  /* 0x3f8000000800780b */ /* 0x000fde0003f1d000 */
[----:B------:R-:W-:-:S12]  /*c5c0*/  NOP ;  /* 0x0000000000007918 */ /* 0x000fd80000000000 */
[----:B0-2---:R-:W0:-:S15]  /*c5d0*/  F2F.F64.F32 R4, R0 ;  /* 0x0000000000047310 */ /* 0x005e1e0000201800 */
        /* <DEDUP_REMOVED lines=17> */
[----:B0-----:R-:W-:Y:S01]  /*c6f0*/  STG.E.U8 desc[UR36][R16.64], R5 ;  /* 0x0000000510007986 */ /* 0x001fe2000c101124 */
[----:B------:R-:W-:Y:S05]  /*c700*/  EXIT ;  /* 0x000000000000794d */ /* 0x000fea0003800000 */
.L_x_1507:
[----:B------:R-:W0:Y:S02]  /*c710*/  F2I.S64.F64.TRUNC R2, R4 ;  /* 0x0000000400027311 */ /* 0x000e24000030d900 */
[----:B0-----:R-:W-:Y:S01]  /*c720*/  STG.E.U8 desc[UR36][R16.64], R2 ;  /* 0x0000000210007986 */ /* 0x001fe2000c101124 */
[----:B------:R-:W-:Y:S05]  /*c730*/  EXIT ;  /* 0x000000000000794d */ /* 0x000fea0003800000 */
.L_x_1506:
[----:B------:R-:W-:-:S09]  /*c740*/  UISETP.NE.AND UP0, UPT, UR4, 0x2, UPT ;  /* 0x000000020400788c */ /* 0x000fd2000bf05270 */
[----:B------:R-:W-:Y:S05]  /*c750*/  BRA.U !UP0, `(.L_x_1509) ;  /* 0x0000000108287547 */ /* 0x000fea000b800000 */
[----:B------:R-:W-:-:S09]  /*c760*/  UISETP.NE.AND UP0, UPT, UR4, 0x3, UPT ;  /* 0x000000030400788c */ /* 0x000fd2000bf05270 */
[----:B------:R-:W-:Y:S05]  /*c770*/  BRA.U !UP0, `(.L_x_1510) ;  /* 0x0000000108147547 */ /* 0x000fea000b800000 */
[----:B------:R-:W-:-:S09]  /*c780*/  UISETP.NE.AND UP0, UPT, UR4, 0x4, UPT ;  /* 0x000000040400788c */ /* 0x000fd2000bf05270 */
[----:B------:R-:W-:Y:S05]  /*c790*/  BRA.U UP0, `(.L_x_1508) ;  /* 0x0000000900ec7547 */ /* 0x000fea000b800000 */
[----:B------:R-:W0:Y:S02]  /*c7a0*/  F2I.S64.F64.TRUNC R4, R4 ;  /* 0x0000000400047311 */ /* 0x000e24000030d900 */
[----:B0-----:R-:W-:Y:S01]  /*c7b0*/  STG.E.64 desc[UR36][R16.64], R4 ;  /* 0x0000000410007986 */ /* 0x001fe2000c101b24 */
[----:B------:R-:W-:Y:S05]  /*c7c0*/  EXIT ;  /* 0x000000000000794d */ /* 0x000fea0003800000 */
.L_x_1510:
[----:B------:R-:W0:Y:S02]  /*c7d0*/  F2I.F64.TRUNC R5, R4 ;  /* 0x0000000400057311 */ /* 0x000e24000030d100 */
[----:B0-----:R-:W-:Y:S01]  /*c7e0*/  STG.E desc[UR36][R16.64], R5 ;  /* 0x0000000510007986 */ /* 0x001fe2000c101924 */
[----:B------:R-:W-:Y:S05]  /*c7f0*/  EXIT ;  /* 0x000000000000794d */ /* 0x000fea0003800000 */
.L_x_1509:
[----:B------:R-:W0:Y:S02]  /*c800*/  F2I.F64.TRUNC R5, R4 ;  /* 0x0000000400057311 */ /* 0x000e24000030d100 */
[----:B0-----:R-:W-:Y:S01]  /*c810*/  STG.E.U16 desc[UR36][R16.64], R5 ;  /* 0x0000000510007986 */ /* 0x001fe2000c101524 */
[----:B------:R-:W-:Y:S05]  /*c820*/  EXIT ;  /* 0x000000000000794d */ /* 0x000fea0003800000 */
.L_x_1505:
        /* <DEDUP_REMOVED lines=13> */
[----:B------:R-:W-:Y:S01]  /*c900*/  STG.E desc[UR36][R16.64], R3 ;  /* 0x0000000310007986 */ /* 0x000fe2000c101924 */
[----:B------:R-:W-:Y:S05]  /*c910*/  EXIT ;  /* 0x000000000000794d */ /* 0x000fea0003800000 */
.L_x_1512:
        /* <DEDUP_REMOVED lines=8> */
[----:B------:R-:W-:Y:S01]  /*c9a0*/  STG.E.U16 desc[UR36][R16.64], R0 ;  /* 0x0000000010007986 */ /* 0x000fe2000c101524 */
[----:B------:R-:W-:Y:S05]  /*c9b0*/  EXIT ;  /* 0x000000000000794d */ /* 0x000fea0003800000 */
.L_x_1511:
        /* <DEDUP_REMOVED lines=14> */
[----:B------:R-:W-:Y:S01]  /*caa0*/  STG.E.64 desc[UR36][R16.64], R2 ;  /* 0x0000000210007986 */ /* 0x000fe2000c101b24 */
[----:B------:R-:W-:Y:S05]  /*cab0*/  EXIT ;  /* 0x000000000000794d */ /* 0x000fea0003800000 */
.L_x_1514:
        /* <DEDUP_REMOVED lines=9> */
[----:B------:R-:W-:Y:S01]  /*cb50*/  STG.E desc[UR36][R16.64], R3 ;  /* 0x0000000310007986 */ /* 0x000fe2000c101924 */
[----:B------:R-:W-:Y:S05]  /*cb60*/  EXIT ;  /* 0x000000000000794d */ /* 0x000fea0003800000 */
.L_x_1513:
[----:B------:R-:W-:Y:S01]  /*cb70*/  STG.E.64 desc[UR36][R16.64], R4 ;  /* 0x0000000410007986 */ /* 0x000fe2000c101b24 */
[----:B------:R-:W-:Y:S05]  /*cb80*/  EXIT ;  /* 0x000000000000794d */ /* 0x000fea0003800000 */
.L_x_1504:
        /* <DEDUP_REMOVED lines=11> */
[----:B0-----:R-:W-:Y:S01]  /*cc40*/  STG.E.U16 desc[UR36][R16.64], R5 ;  /* 0x0000000510007986 */ /* 0x001fe2000c101524 */
[----:B------:R-:W-:Y:S05]  /*cc50*/  EXIT ;  /* 0x000000000000794d */ /* 0x000fea0003800000 */
.L_x_1518:
        /* <DEDUP_REMOVED lines=23> */
.L_x_1521:
[----:B------:R-:W-:-:S04]  /*cdd0*/  SHF.R.U32.HI R3, RZ, 0x18, R3 ;  /* 0x00000018ff037819 */ /* 0x000fc80000011603 */
[----:B------:R-:W-:-:S04]  /*cde0*/  LOP3.LUT R0, R0, 0x80, R3, 0xf8, !PT ;  /* 0x0000008000007812 */ /* 0x000fc800078ef803 */
[----:B------:R-:W-:-:S07]  /*cdf0*/  PRMT R8, R0, 0x7610, R8 ;  /* 0x0000761000087816 */ /* 0x000fce0000000008 */
.L_x_1520:
[----:B------:R-:W-:Y:S05]  /*ce00*/  BSYNC.RECONVERGENT B0 ;  /* 0x0000000000007941 */ /* 0x000fea0003800200 */
.L_x_1519:
[----:B------:R-:W-:Y:S01]  /*ce10*/  STG.E.U8 desc[UR36][R16.64], R8 ;  /* 0x0000000810007986 */ /* 0x000fe2000c101124 */
[----:B------:R-:W-:Y:S05]  /*ce20*/  EXIT ;  /* 0x000000000000794d */ /* 0x000fea0003800000 */
.L_x_1517:
        /* <DEDUP_REMOVED lines=23> */
.L_x_1524:
[----:B------:R-:W-:-:S04]  /*cfa0*/  SHF.R.U32.HI R3, RZ, 0x18, R3 ;  /* 0x00000018ff037819 */ /* 0x000fc80000011603 */
[----:B------:R-:W-:-:S04]  /*cfb0*/  LOP3.LUT R0, R0, 0x80, R3, 0xf8, !PT ;  /* 0x0000008000007812 */ /* 0x000fc800078ef803 */
[----:B------:R-:W-:-:S07]  /*cfc0*/  PRMT R8, R0, 0x7610, R8 ;  /* 0x0000761000087816 */ /* 0x000fce0000000008 */
.L_x_1523:
[----:B------:R-:W-:Y:S05]  /*cfd0*/  BSYNC.RECONVERGENT B0 ;  /* 0x0000000000007941 */ /* 0x000fea0003800200 */
.L_x_1522:
[----:B------:R-:W-:Y:S01]  /*cfe0*/  STG.E.U8 desc[UR36][R16.64], R8 ;  /* 0x0000000810007986 */ /* 0x000fe2000c101124 */
[----:B------:R-:W-:Y:S05]  /*cff0*/  EXIT ;  /* 0x000000000000794d */ /* 0x000fea0003800000 */
.L_x_1516:
        /* <DEDUP_REMOVED lines=28> */
.L_x_1526:
[----:B------:R-:W0:Y:S02]  /*d1c0*/  F2I.U64.F64.TRUNC R2, R4 ;  /* 0x0000000400027311 */ /* 0x000e24000030d800 */
[----:B0-----:R-:W-:Y:S01]  /*d1d0*/  STG.E.64 desc[UR36][R16.64], R2 ;  /* 0x0000000210007986 */ /* 0x001fe2000c101b24 */
[----:B------:R-:W-:Y:S05]  /*d1e0*/  EXIT ;  /* 0x000000000000794d */ /* 0x000fea0003800000 */
.L_x_1525:
[----:B------:R-:W0:Y:S02]  /*d1f0*/  F2I.U32.F64.TRUNC R5, R4 ;  /* 0x0000000400057311 */ /* 0x000e24000030d000 */
[----:B0-----:R-:W-:Y:S01]  /*d200*/  STG.E desc[UR36][R16.64], R5 ;  /* 0x0000000510007986 */ /* 0x001fe2000c101924 */
[----:B------:R-:W-:Y:S05]  /*d210*/  EXIT ;  /* 0x000000000000794d */ /* 0x000fea0003800000 */
.L_x_1515:
        /* <DEDUP_REMOVED lines=8> */
[----:B------:R-:W-:Y:S01]  /*d2a0*/  STG.E.U8 desc[UR36][R16.64], R3 ;  /* 0x0000000310007986 */ /* 0x000fe2000c101124 */
[----:B------:R-:W-:Y:S05]  /*d2b0*/  EXIT ;  /* 0x000000000000794d */ /* 0x000fea0003800000 */
.L_x_1528:
[----:B------:R-:W-:-:S05]  /*d2c0*/  CS2R R6, SRZ ;  /* 0x0000000000067805 */ /* 0x000fca000001ff00 */
[----:B------:R-:W-:Y:S01]  /*d2d0*/  STG.E.128 desc[UR36][R16.64], R4 ;  /* 0x0000000410007986 */ /* 0x000fe2000c101d24 */
[----:B------:R-:W-:Y:S05]  /*d2e0*/  EXIT ;  /* 0x000000000000794d */ /* 0x000fea0003800000 */
.L_x_1527:
[----:B------:R-:W-:-:S09]  /*d2f0*/  UISETP.NE.AND UP0, UPT, UR4, 0xf, UPT ;  /* 0x0000000f0400788c */ /* 0x000fd2000bf05270 */
[----:B------:R-:W-:Y:S05]  /*d300*/  BRA.U !UP0, `(.L_x_1529) ;  /* 0x0000000508187547 */ /* 0x000fea000b800000 */
[----:B------:R-:W-:-:S09]  /*d310*/  UISETP.NE.AND UP0, UPT, UR4, 0x17, UPT ;  /* 0x000000170400788c */ /* 0x000fd2000bf05270 */
[----:B------:R-:W-:Y:S05]  /*d320*/  BRA.U !UP0, `(.L_x_1530) ;  /* 0x0000000108a87547 */ /* 0x000fea000b800000 */
[----:B------:R-:W-:-:S09]  /*d330*/  UISETP.NE.AND UP0, UPT, UR4, 0x18, UPT ;  /* 0x000000180400788c */ /* 0x000fd2000bf05270 */
[----:B------:R-:W-:Y:S05]  /*d340*/  BRA.U !UP0, `(.L_x_1531) ;  /* 0x0000000108447547 */ /* 0x000fea000b800000 */
.L_x_1508:
        /* <DEDUP_REMOVED lines=16> */
.L_x_1532:
[----:B------:R-:W-:Y:S05]  /*d450*/  EXIT ;  /* 0x000000000000794d */ /* 0x000fea0003800000 */
.L_x_1531:
        /* <DEDUP_REMOVED lines=19> */
.L_x_1534:
[----:B------:R-:W-:Y:S05]  /*d590*/  BSYNC.RECONVERGENT B0 ;  /* 0x0000000000007941 */ /* 0x000fea0003800200 */
.L_x_1533:
[----:B------:R-:W-:-:S05]  /*d5a0*/  LOP3.LUT R3, R0, 0x80, R3, 0xf8, !PT ;  /* 0x0000008000037812 */ /* 0x000fca00078ef803 */
[----:B------:R-:W-:Y:S01]  /*d5b0*/  STG.E.U8 desc[UR36][R16.64], R3 ;  /* 0x0000000310007986 */ /* 0x000fe2000c101124 */
[----:B------:R-:W-:Y:S05]  /*d5c0*/  EXIT ;  /* 0x000000000000794d */ /* 0x000fea0003800000 */
.L_x_1530:
        /* <DEDUP_REMOVED lines=18> */
.L_x_1536:
[----:B------:R-:W-:Y:S02]  /*d6f0*/  ISETP.GT.U32.AND P0, PT, R2, 0x7f800000, PT ;  /* 0x7f8000000200780c */ /* 0x000fe40003f04070 */
[----:B------:R-:W-:-:S04]  /*d700*/  MOV R0, 0x7f ;  /* 0x0000007f00007802 */ /* 0x000fc80000000f00 */
[----:B------:R-:W-:-:S07]  /*d710*/  SEL R0, R0, 0x7c, P0 ;  /* 0x0000007c00007807 */ /* 0x000fce0000000000 */
.L_x_1537:
[----:B------:R-:W-:Y:S05]  /*d720*/  BSYNC.RECONVERGENT B0 ;  /* 0x0000000000007941 */ /* 0x000fea0003800200 */
.L_x_1535:
[----:B------:R-:W-:-:S04]  /*d730*/  SHF.R.U32.HI R3, RZ, 0x18, R3 ;  /* 0x00000018ff037819 */ /* 0x000fc80000011603 */
[----:B------:R-:W-:-:S05]  /*d740*/  LOP3.LUT R3, R0, 0x80, R3, 0xf8, !PT ;  /* 0x0000008000037812 */ /* 0x000fca00078ef803 */
[----:B------:R-:W-:Y:S01]  /*d750*/  STG.E.U8 desc[UR36][R16.64], R3 ;  /* 0x0000000310007986 */ /* 0x000fe2000c101124 */
[----:B------:R-:W-:Y:S05]  /*d760*/  EXIT ;  /* 0x000000000000794d */ /* 0x000fea0003800000 */
.L_x_1529:
        /* <DEDUP_REMOVED lines=8> */
[----:B------:R-:W-:Y:S01]  /*d7f0*/  STG.E.U16 desc[UR36][R16.64], R0 ;  /* 0x0000000010007986 */ /* 0x000fe2000c101524 */
[----:B------:R-:W-:Y:S05]  /*d800*/  EXIT ;  /* 0x000000000000794d */ /* 0x000fea0003800000 */
.L_x_1538:
        /* <DEDUP_REMOVED lines=15> */
.L_x_1900:


//--------------------- .text._ZN2at6native27unrolled_elementwise_kernelIZZZNS0_46_GLOBAL__N__5fd40885_13_AmpKernels_cu_3810c27339_amp_non_finite_check_and_unscale_cuda_ERNS_6TensorES4_RKS3_ENKUlvE_clEvENKUlvE_clEvEUldE_St5arrayIPcLm2EELi4E23TrivialOffsetCalculatorILi1EjESE_NS0_6memory12LoadWithCastILi1EEENSF_13StoreWithCastILi1EEEEEviT_T0_T2_T3_T4_T5_ --------------------------
	.section	.text._ZN2at6native27unrolled_elementwise_kernelIZZZNS0_46_GLOBAL__N__5fd40885_13_AmpKernels_cu_3810c27339_amp_non_finite_check_and_unscale_cuda_ERNS_6TensorES4_RKS3_ENKUlvE_clEvENKUlvE_clEvEUldE_St5arrayIPcLm2EELi4E23TrivialOffsetCalculatorILi1EjESE_NS0_6memory12LoadWithCastILi1EEENSF_13StoreWithCastILi1EEEEEviT_T0_T2_T3_T4_T5_,"ax",@progbits
	.align	128
        .global         _ZN2at6native27unrolled_elementwise_kernelIZZZNS0_46_GLOBAL__N__5fd40885_13_AmpKernels_cu_3810c27339_amp_non_finite_check_and_unscale_cuda_ERNS_6TensorES4_RKS3_ENKUlvE_clEvENKUlvE_clEvEUldE_St5arrayIPcLm2EELi4E23TrivialOffsetCalculatorILi1EjESE_NS0_6memory12LoadWithCastILi1EEENSF_13StoreWithCastILi1EEEEEviT_T0_T2_T3_T4_T5_
        .type           _ZN2at6native27unrolled_elementwise_kernelIZZZNS0_46_GLOBAL__N__5fd40885_13_AmpKernels_cu_3810c27339_amp_non_finite_check_and_unscale_cuda_ERNS_6TensorES4_RKS3_ENKUlvE_clEvENKUlvE_clEvEUldE_St5arrayIPcLm2EELi4E23TrivialOffsetCalculatorILi1EjESE_NS0_6memory12LoadWithCastILi1EEENSF_13StoreWithCastILi1EEEEEviT_T0_T2_T3_T4_T5_,@function
        .size           _ZN2at6native27unrolled_elementwise_kernelIZZZNS0_46_GLOBAL__N__5fd40885_13_AmpKernels_cu_3810c27339_amp_non_finite_check_and_unscale_cuda_ERNS_6TensorES4_RKS3_ENKUlvE_clEvENKUlvE_clEvEUldE_St5arrayIPcLm2EELi4E23TrivialOffsetCalculatorILi1EjESE_NS0_6memory12LoadWithCastILi1EEENSF_13StoreWithCastILi1EEEEEviT_T0_T2_T3_T4_T5_,(.L_x_1901 - _ZN2at6native27unrolled_elementwise_kernelIZZZNS0_46_GLOBAL__N__5fd40885_13_AmpKernels_cu_3810c27339_amp_non_finite_check_and_unscale_cuda_ERNS_6TensorES4_RKS3_ENKUlvE_clEvENKUlvE_clEvEUldE_St5arrayIPcLm2EELi4E23TrivialOffsetCalculatorILi1EjESE_NS0_6memory12LoadWithCastILi1EEENSF_13StoreWithCastILi1EEEEEviT_T0_T2_T3_T4_T5_)
        .other          _ZN2at6native27unrolled_elementwise_kernelIZZZNS0_46_GLOBAL__N__5fd40885_13_AmpKernels_cu_3810c27339_amp_non_finite_check_and_unscale_cuda_ERNS_6TensorES4_RKS3_ENKUlvE_clEvENKUlvE_clEvEUldE_St5arrayIPcLm2EELi4E23TrivialOffsetCalculatorILi1EjESE_NS0_6memory12LoadWithCastILi1EEENSF_13StoreWithCastILi1EEEEEviT_T0_T2_T3_T4_T5_,@"STO_CUDA_ENTRY STV_DEFAULT"
_ZN2at6native27unrolled_elementwise_kernelIZZZNS0_46_GLOBAL__N__5fd40885_13_AmpKernels_cu_3810c27339_amp_non_finite_check_and_unscale_cuda_ERNS_6TensorES4_RKS3_ENKUlvE_clEvENKUlvE_clEvEUldE_St5arrayIPcLm2EELi4E23TrivialOffsetCalculatorILi1EjESE_NS0_6memory12LoadWithCastILi1EEENSF_13StoreWithCastILi1EEEEEviT_T0_T2_T3_T4_T5_:
.text._ZN2at6native27unrolled_elementwise_kernelIZZZNS0_46_GLOBAL__N__5fd40885_13_AmpKernels_cu_3810c27339_amp_non_finite_check_and_unscale_cuda_ERNS_6TensorES4_RKS3_ENKUlvE_clEvENKUlvE_clEvEUldE_St5arrayIPcLm2EELi4E23TrivialOffsetCalculatorILi1EjESE_NS0_6memory12LoadWithCastILi1EEENSF_13StoreWithCastILi1EEEEEviT_T0_T2_T3_T4_T5_:
[----:B------:R-:W0:Y:S01]  /*0000*/  LDC R1, c[0x0][0x37c] ;  /* 0x0000df00ff017b82 */ /* 0x000e220000000800 */
[----:B------:R-:W1:Y:S07]  /*0010*/  S2R R18, SR_CTAID.X ;  /* 0x0000000000127919 */ /* 0x000e6e0000002500 */
[----:B------:R-:W1:Y:S01]  /*0020*/  LDC R19, c[0x0][0x380] ;  /* 0x0000e000ff137b82 */ /* 0x000e620000000800 */
[----:B------:R-:W2:Y:S01]  /*0030*/  LDCU.64 UR36, c[0x0][0x358] ;  /* 0x00006b00ff2477ac */ /* 0x000ea20008000a00 */
[----:B------:R-:W-:Y:S01]  /*0040*/  BSSY.RECONVERGENT B7, `(.L_x_1539) ;  /* 0x00000fa000077945 */ /* 0x000fe20003800200 */
[----:B------:R-:W3:Y:S01]  /*0050*/  S2R R2, SR_TID.X ;  /* 0x0000000000027919 */ /* 0x000ee20000002100 */
[----:B------:R-:W-:Y:S01]  /*0060*/  CS2R R28, SRZ ;  /* 0x00000000001c7805 */ /* 0x000fe2000001ff00 */
        /* <DEDUP_REMOVED lines=26> */
.L_x_1545:
[----:B------:R-:W2:Y:S02]  /*0210*/  LDG.E.U8 R2, desc[UR36][R2.64] ;  /* 0x0000002402027981 */ /* 0x000ea4000c1e1100 */
[----:B--2---:R0:W1:Y:S02]  /*0220*/  I2F.F64.U16 R28, R2 ;  /* 0x00000002001c7312 */ /* 0x0040640000101800 */
[----:B01----:R-:W-:Y:S05]  /*0230*/  BRA `(.L_x_1547) ;  /* 0x0000000c00607947 */ /* 0x003fea0003800000 */
.L_x_1544:
        /* <DEDUP_REMOVED lines=9> */
.L_x_1549:
[----:B------:R-:W2:Y:S02]  /*02d0*/  LDG.E R2, desc[UR36][R2.64] ;  /* 0x0000002402027981 */ /* 0x000ea4000c1e1900 */
[----:B--2---:R0:W1:Y:S02]  /*02e0*/  I2F.F64 R28, R2 ;  /* 0x00000002001c7312 */ /* 0x0040640000201c00 */
[----:B01----:R-:W-:Y:S05]  /*02f0*/  BRA `(.L_x_1547) ;  /* 0x0000000c00307947 */ /* 0x003fea0003800000 */
.L_x_1548:
[----:B------:R-:W2:Y:S02]  /*0300*/  LDG.E.U16 R2, desc[UR36][R2.64] ;  /* 0x0000002402027981 */ /* 0x000ea4000c1e1500 */
[----:B--2---:R0:W1:Y:S02]  /*0310*/  I2F.F64.S16 R28, R2 ;  /* 0x00000002001c7312 */ /* 0x0040640000101c00 */
[----:B01----:R-:W-:Y:S05]  /*0320*/  BRA `(.L_x_1547) ;  /* 0x0000000c00247947 */ /* 0x003fea0003800000 */
.L_x_1543:
        /* <DEDUP_REMOVED lines=10> */
.L_x_1551:
[----:B------:R-:W2:Y:S02]  /*03d0*/  LDG.E.U16 R0, desc[UR36][R2.64] ;  /* 0x0000002402007981 */ /* 0x000ea4000c1e1500 */
[----:B--2---:R-:W-:-:S05]  /*03e0*/  HADD2.F32 R0, -RZ, R0.H0_H0 ;  /* 0x20000000ff007230 */ /* 0x004fca0000004100 */
[----:B------:R-:W-:-:S04]  /*03f0*/  FMUL.FTZ R0, R0, 1 ;  /* 0x3f80000000007820 */ /* 0x000fc80000410000 */
[----:B------:R1:W2:Y:S02]  /*0400*/  F2F.F64.F32 R28, R0 ;  /* 0x00000000001c7310 */ /* 0x0002a40000201800 */
[----:B-12---:R-:W-:Y:S05]  /*0410*/  BRA `(.L_x_1547) ;  /* 0x0000000800e87947 */ /* 0x006fea0003800000 */
.L_x_1550:
        /* <DEDUP_REMOVED lines=10> */
.L_x_1553:
[----:B------:R-:W2:Y:S02]  /*04c0*/  LDG.E.U16 R2, desc[UR36][R2.64] ;  /* 0x0000002402027981 */ /* 0x000ea4000c1e1500 */
[----:B--2---:R-:W-:-:S05]  /*04d0*/  HADD2.F32 R0, -RZ, R2.H0_H0 ;  /* 0x20000002ff007230 */ /* 0x004fca0000004100 */
[----:B------:R-:W-:-:S04]  /*04e0*/  FMUL.FTZ R0, R0, 1 ;  /* 0x3f80000000007820 */ /* 0x000fc80000410000 */
[----:B------:R1:W2:Y:S02]  /*04f0*/  F2F.F64.F32 R28, R0 ;  /* 0x00000000001c7310 */ /* 0x0002a40000201800 */
[----:B-12---:R-:W-:Y:S05]  /*0500*/  BRA `(.L_x_1547) ;  /* 0x0000000800ac7947 */ /* 0x006fea0003800000 */
.L_x_1552:
[----:B------:R0:W5:Y:S01]  /*0510*/  LDG.E.64 R28, desc[UR36][R2.64] ;  /* 0x00000024021c7981 */ /* 0x000162000c1e1b00 */
[----:B------:R-:W-:Y:S05]  /*0520*/  BRA `(.L_x_1547) ;  /* 0x0000000800a47947 */ /* 0x000fea0003800000 */
.L_x_1542:
        /* <DEDUP_REMOVED lines=13> */
.L_x_1556:
[----:B------:R1:W5:Y:S01]  /*0600*/  LDG.E.64 R28, desc[UR36][R2.64] ;  /* 0x00000024021c7981 */ /* 0x000362000c1e1b00 */
[----:B------:R-:W-:Y:S05]  /*0610*/  BRA `(.L_x_1547) ;  /* 0x0000000800687947 */ /* 0x000fea0003800000 */
.L_x_1555:
        /* <DEDUP_REMOVED lines=23> */
[----:B------:R-:W-:-:S05]  /*0790*/  LOP3.LUT R5, R5, 0x80000000, R0, 0xf8, !PT ;  /* 0x8000000005057812 */ /* 0x000fca00078ef800 */
[----:B------:R-:W-:-:S04]  /*07a0*/  FMUL.FTZ R5, R5, 1 ;  /* 0x3f80000005057820 */ /* 0x000fc80000410000 */
[----:B------:R2:W3:Y:S02]  /*07b0*/  F2F.F64.F32 R28, R5 ;  /* 0x00000005001c7310 */ /* 0x0004e40000201800 */
[----:B--23--:R-:W-:Y:S05]  /*07c0*/  BRA `(.L_x_1547) ;  /* 0x0000000400fc7947 */ /* 0x00cfea0003800000 */
.L_x_1558:
        /* <DEDUP_REMOVED lines=14> */
.L_x_1557:
[----:B------:R-:W2:Y:S02]  /*08b0*/  LDG.E.U16 R0, desc[UR36][R2.64] ;  /* 0x0000002402007981 */ /* 0x000ea4000c1e1500 */
[----:B--2---:R-:W-:-:S04]  /*08c0*/  IMAD.U32 R0, R0, 0x10000, RZ ;  /* 0x0001000000007824 */ /* 0x004fc800078e00ff */
[----:B------:R-:W-:-:S04]  /*08d0*/  FMUL.FTZ R0, R0, 1 ;  /* 0x3f80000000007820 */ /* 0x000fc80000410000 */
[----:B------:R2:W3:Y:S02]  /*08e0*/  F2F.F64.F32 R28, R0 ;  /* 0x00000000001c7310 */ /* 0x0004e40000201800 */
[----:B--23--:R-:W-:Y:S05]  /*08f0*/  BRA `(.L_x_1547) ;  /* 0x0000000400b07947 */ /* 0x00cfea0003800000 */
.L_x_1554:
        /* <DEDUP_REMOVED lines=11> */
.L_x_1561:
        /* <DEDUP_REMOVED lines=21> */
.L_x_1563:
[----:B------:R-:W-:Y:S05]  /*0b00*/  BSYNC.RECONVERGENT B0 ;  /* 0x0000000000007941 */ /* 0x000fea0003800200 */
.L_x_1562:
[----:B------:R-:W-:Y:S01]  /*0b10*/  IMAD.SHL.U32 R0, R0, 0x100000, RZ ;  /* 0x0010000000007824 */ /* 0x000fe200078e00ff */
[----:B------:R-:W-:-:S04]  /*0b20*/  LEA R2, R2, 0x3b800000, 0x17 ;  /* 0x3b80000002027811 */ /* 0x000fc800078eb8ff */
[----:B------:R-:W-:-:S05]  /*0b30*/  LOP3.LUT R0, R2, R0, R7, 0xfe, !PT ;  /* 0x0000000002007212 */ /* 0x000fca00078efe07 */
[----:B------:R-:W-:-:S04]  /*0b40*/  FMUL.FTZ R0, R0, 1 ;  /* 0x3f80000000007820 */ /* 0x000fc80000410000 */
[----:B------:R4:W0:Y:S02]  /*0b50*/  F2F.F64.F32 R28, R0 ;  /* 0x00000000001c7310 */ /* 0x0008240000201800 */
[----:B0---4-:R-:W-:Y:S05]  /*0b60*/  BRA `(.L_x_1547) ;  /* 0x0000000400147947 */ /* 0x011fea0003800000 */
.L_x_1560:
        /* <DEDUP_REMOVED lines=21> */
.L_x_1565:
[----:B------:R-:W-:Y:S05]  /*0cc0*/  BSYNC.RECONVERGENT B0 ;  /* 0x0000000000007941 */ /* 0x000fea0003800200 */
.L_x_1564:
[----:B------:R-:W-:Y:S01]  /*0cd0*/  IMAD.SHL.U32 R0, R0, 0x200000, RZ ;  /* 0x0020000000007824 */ /* 0x000fe200078e00ff */
[----:B------:R-:W-:-:S04]  /*0ce0*/  LEA R2, R2, 0x37800000, 0x17 ;  /* 0x3780000002027811 */ /* 0x000fc800078eb8ff */
[----:B------:R-:W-:-:S05]  /*0cf0*/  LOP3.LUT R0, R2, R0, R7, 0xfe, !PT ;  /* 0x0000000002007212 */ /* 0x000fca00078efe07 */
[----:B------:R-:W-:-:S04]  /*0d00*/  FMUL.FTZ R0, R0, 1 ;  /* 0x3f80000000007820 */ /* 0x000fc80000410000 */
[----:B------:R4:W0:Y:S02]  /*0d10*/  F2F.F64.F32 R28, R0 ;  /* 0x00000000001c7310 */ /* 0x0008240000201800 */
[----:B0---4-:R-:W-:Y:S05]  /*0d20*/  BRA `(.L_x_1547) ;  /* 0x0000000000a47947 */ /* 0x011fea0003800000 */
.L_x_1559:
[----:B------:R-:W-:-:S09]  /*0d30*/  UISETP.NE.AND UP0, UPT, UR4, 0x1c, UPT ;  /* 0x0000001c0400788c */ /* 0x000fd2000bf05270 */
[----:B------:R-:W-:Y:S05]  /*0d40*/  BRA.U !UP0, `(.L_x_1566) ;  /* 0x0000000108947547 */ /* 0x000fea000b800000 */
[----:B------:R-:W-:-:S09]  /*0d50*/  UISETP.NE.AND UP0, UPT, UR4, 0x1d, UPT ;  /* 0x0000001d0400788c */ /* 0x000fd2000bf05270 */
[----:B------:R-:W-:Y:S05]  /*0d60*/  BRA.U !UP0, `(.L_x_1567) ;  /* 0x0000000108807547 */ /* 0x000fea000b800000 */
[----:B------:R-:W-:-:S09]  /*0d70*/  UISETP.NE.AND UP0, UPT, UR4, 0x2c, UPT ;  /* 0x0000002c0400788c */ /* 0x000fd2000bf05270 */
[----:B------:R-:W-:Y:S05]  /*0d80*/  BRA.U !UP0, `(.L_x_1568) ;  /* 0x0000000108487547 */ /* 0x000fea000b800000 */
.L_x_1546:
        /* <DEDUP_REMOVED lines=16> */
.L_x_1569:
[----:B------:R-:W-:Y:S01]  /*0e90*/  CS2R R28, SRZ ;  /* 0x00000000001c7805 */ /* 0x000fe2000001ff00 */
[----:B------:R-:W-:Y:S06]  /*0ea0*/  BRA `(.L_x_1547) ;  /* 0x0000000000447947 */ /* 0x000fec0003800000 */
.L_x_1568:
[----:B------:R-:W2:Y:S01]  /*0eb0*/  LDG.E.U8 R0, desc[UR36][R2.64] ;  /* 0x0000002402007981 */ /* 0x000ea2000c1e1100 */
[----:B------:R-:W-:Y:S02]  /*0ec0*/  IMAD.MOV.U32 R28, RZ, RZ, 0x0 ;  /* 0x00000000ff1c7424 */ /* 0x000fe400078e00ff */
[----:B------:R-:W-:Y:S01]  /*0ed0*/  IMAD.MOV.U32 R29, RZ, RZ, 0x38000000 ;  /* 0x38000000ff1d7424 */ /* 0x000fe200078e00ff */
[----:B--2---:R-:W-:-:S13]  /*0ee0*/  ISETP.NE.AND P0, PT, R0, RZ, PT ;  /* 0x000000ff0000720c */ /* 0x004fda0003f05270 */
[----:B------:R-:W-:Y:S05]  /*0ef0*/  @!P0 BRA `(.L_x_1547) ;  /* 0x0000000000308947 */ /* 0x000fea0003800000 */
[----:B------:R-:W-:-:S13]  /*0f00*/  ISETP.NE.AND P0, PT, R0, 0xff, PT ;  /* 0x000000ff0000780c */ /* 0x000fda0003f05270 */
[----:B------:R-:W-:Y:S02]  /*0f10*/  @P0 IMAD.SHL.U32 R0, R0, 0x800000, RZ ;  /* 0x0080000000000824 */ /* 0x000fe400078e00ff */
[----:B------:R-:W-:Y:S02]  /*0f20*/  @!P0 IMAD.MOV.U32 R28, RZ, RZ, 0x20000000 ;  /* 0x20000000ff1c8424 */ /* 0x000fe400078e00ff */
[----:B------:R-:W-:Y:S02]  /*0f30*/  @!P0 IMAD.MOV.U32 R29, RZ, RZ, 0x7ff80000 ;  /* 0x7ff80000ff1d8424 */ /* 0x000fe400078e00ff */
[----:B------:R-:W-:-:S04]  /*0f40*/  @P0 FMUL.FTZ R0, R0, 1 ;  /* 0x3f80000000000820 */ /* 0x000fc80000410000 */
[----:B------:R4:W0:Y:S02]  /*0f50*/  @P0 F2F.F64.F32 R28, R0 ;  /* 0x00000000001c0310 */ /* 0x0008240000201800 */
[----:B0---4-:R-:W-:Y:S05]  /*0f60*/  BRA `(.L_x_1547) ;  /* 0x0000000000147947 */ /* 0x011fea0003800000 */
.L_x_1567:
[----:B------:R-:W2:Y:S02]  /*0f70*/  LDG.E.64 R28, desc[UR36][R2.64] ;  /* 0x00000024021c7981 */ /* 0x000ea4000c1e1b00 */
[----:B--2---:R-:W4:Y:S02]  /*0f80*/  I2F.F64.U64 R28, R28 ;  /* 0x0000001c001c7312 */ /* 0x004f240000301800 */
[----:B----4-:R-:W-:Y:S05]  /*0f90*/  BRA `(.L_x_1547) ;  /* 0x0000000000087947 */ /* 0x010fea0003800000 */
.L_x_1566:
[----:B------:R-:W2:Y:S02]  /*0fa0*/  LDG.E R2, desc[UR36][R2.64] ;  /* 0x0000002402027981 */ /* 0x000ea4000c1e1900 */
[----:B--2---:R2:W3:Y:S02]  /*0fb0*/  I2F.F64.U32 R28, R2 ;  /* 0x00000002001c7312 */ /* 0x0044e40000201800 */
.L_x_1547:
[----:B------:R-:W-:Y:S05]  /*0fc0*/  BSYNC.RECONVERGENT B6 ;  /* 0x0000000000067941 */ /* 0x000fea0003800200 */
.L_x_1541:
[----:B012---:R-:W-:-:S07]  /*0fd0*/  VIADD R2, R23, 0x80 ;  /* 0x0000008017027836 */ /* 0x007fce0000000000 */
.L_x_1540:
[----:B------:R-:W-:Y:S05]  /*0fe0*/  BSYNC.RECONVERGENT B7 ;  /* 0x0000000000077941 */ /* 0x000fea0003800200 */
.L_x_1539:
[----:B------:R-:W-:Y:S01]  /*0ff0*/  ISETP.GE.AND P0, PT, R2, R19, PT ;  /* 0x000000130200720c */ /* 0x000fe20003f06270 */
[----:B------:R-:W-:Y:S01]  /*1000*/  BSSY.RECONVERGENT B7, `(.L_x_1570) ;  /* 0x00000f6000077945 */ /* 0x000fe20003800200 */
[----:B------:R-:W-:-:S11]  /*1010*/  CS2R R26, SRZ ;  /* 0x00000000001a7805 */ /* 0x000fd6000001ff00 */
[----:B------:R-:W-:Y:S05]  /*1020*/  @P0 BRA `(.L_x_1571) ;  /* 0x0000000c00cc0947 */ /* 0x000fea0003800000 */
        /* <DEDUP_REMOVED lines=19> */
[----:B--2---:R1:W2:Y:S02]  /*1160*/  I2F.F64.S16 R26, R4 ;  /* 0x00000004001a7312 */ /* 0x0042a40000101c00 */
[----:B-12---:R-:W-:Y:S05]  /*1170*/  BRA `(.L_x_1578) ;  /* 0x0000000c00707947 */ /* 0x006fea0003800000 */
.L_x_1576:
[----:B------:R-:W2:Y:S02]  /*1180*/  LDG.E.U8 R4, desc[UR36][R4.64] ;  /* 0x0000002404047981 */ /* 0x000ea4000c1e1100 */
[----:B--2---:R1:W2:Y:S02]  /*1190*/  I2F.F64.U16 R26, R4 ;  /* 0x00000004001a7312 */ /* 0x0042a40000101800 */
[----:B-12---:R-:W-:Y:S05]  /*11a0*/  BRA `(.L_x_1578) ;  /* 0x0000000c00647947 */ /* 0x006fea0003800000 */
.L_x_1575:
[----:B------:R-:W-:-:S09]  /*11b0*/  UISETP.NE.AND UP0, UPT, UR4, 0x2, UPT ;  /* 0x000000020400788c */ /* 0x000fd2000bf05270 */
[----:B------:R-:W-:Y:S05]  /*11c0*/  BRA.U !UP0, `(.L_x_1579) ;  /* 0x0000000108287547 */ /* 0x000fea000b800000 */
[----:B------:R-:W-:-:S09]  /*11d0*/  UISETP.NE.AND UP0, UPT, UR4, 0x3, UPT ;  /* 0x000000030400788c */ /* 0x000fd2000bf05270 */
[----:B------:R-:W-:Y:S05]  /*11e0*/  BRA.U !UP0, `(.L_x_1580) ;  /* 0x0000000108147547 */ /* 0x000fea000b800000 */
[----:B------:R-:W-:-:S09]  /*11f0*/  UISETP.NE.AND UP0, UPT, UR4, 0x4, UPT ;  /* 0x000000040400788c */ /* 0x000fd2000bf05270 */
[----:B------:R-:W-:Y:S05]  /*1200*/  BRA.U UP0, `(.L_x_1577) ;  /* 0x0000000900f07547 */ /* 0x000fea000b800000 */
[----:B------:R-:W2:Y:S02]  /*1210*/  LDG.E.64 R26, desc[UR36][R4.64] ;  /* 0x00000024041a7981 */ /* 0x000ea4000c1e1b00 */
[----:B--2---:R-:W1:Y:S02]  /*1220*/  I2F.F64.S64 R26, R26 ;  /* 0x0000001a001a7312 */ /* 0x004e640000301c00 */
[----:B-1----:R-:W-:Y:S05]  /*1230*/  BRA `(.L_x_1578) ;  /* 0x0000000c00407947 */ /* 0x002fea0003800000 */
.L_x_1580:
[----:B------:R-:W2:Y:S02]  /*1240*/  LDG.E R4, desc[UR36][R4.64] ;  /* 0x0000002404047981 */ /* 0x000ea4000c1e1900 */
[----:B--2---:R1:W2:Y:S02]  /*1250*/  I2F.F64 R26, R4 ;  /* 0x00000004001a7312 */ /* 0x0042a40000201c00 */
[----:B-12---:R-:W-:Y:S05]  /*1260*/  BRA `(.L_x_1578) ;  /* 0x0000000c00347947 */ /* 0x006fea0003800000 */
.L_x_1579:
[----:B------:R-:W2:Y:S02]  /*1270*/  LDG.E.U16 R4, desc[UR36][R4.64] ;  /* 0x0000002404047981 */ /* 0x000ea4000c1e1500 */
[----:B--2---:R1:W2:Y:S02]  /*1280*/  I2F.F64.S16 R26, R4 ;  /* 0x00000004001a7312 */ /* 0x0042a40000101c00 */
[----:B-12---:R-:W-:Y:S05]  /*1290*/  BRA `(.L_x_1578) ;  /* 0x0000000c00287947 */ /* 0x006fea0003800000 */
.L_x_1574:
        /* <DEDUP_REMOVED lines=8> */
[----:B------:R-:W0:Y:S02]  /*1320*/  F2F.F64.F32 R26, R26 ;  /* 0x0000001a001a7310 */ /* 0x000e240000201800 */
[----:B0-----:R-:W-:Y:S05]  /*1330*/  BRA `(.L_x_1578) ;  /* 0x0000000c00007947 */ /* 0x001fea0003800000 */
.L_x_1582:
[----:B------:R-:W2:Y:S02]  /*1340*/  LDG.E.U16 R0, desc[UR36][R4.64] ;  /* 0x0000002404007981 */ /* 0x000ea4000c1e1500 */
[----:B--2---:R-:W-:-:S05]  /*1350*/  HADD2.F32 R0, -RZ, R0.H0_H0 ;  /* 0x20000000ff007230 */ /* 0x004fca0000004100 */
[----:B------:R-:W-:-:S04]  /*1360*/  FMUL.FTZ R0, R0, 1 ;  /* 0x3f80000000007820 */ /* 0x000fc80000410000 */
[----:B------:R0:W1:Y:S02]  /*1370*/  F2F.F64.F32 R26, R0 ;  /* 0x00000000001a7310 */ /* 0x0000640000201800 */
[----:B01----:R-:W-:Y:S05]  /*1380*/  BRA `(.L_x_1578) ;  /* 0x0000000800ec7947 */ /* 0x003fea0003800000 */
.L_x_1581:
        /* <DEDUP_REMOVED lines=10> */
.L_x_1584:
[----:B------:R-:W2:Y:S02]  /*1430*/  LDG.E.U16 R4, desc[UR36][R4.64] ;  /* 0x0000002404047981 */ /* 0x000ea4000c1e1500 */
[----:B--2---:R-:W-:-:S05]  /*1440*/  HADD2.F32 R0, -RZ, R4.H0_H0 ;  /* 0x20000004ff007230 */ /* 0x004fca0000004100 */
[----:B------:R-:W-:-:S04]  /*1450*/  FMUL.FTZ R0, R0, 1 ;  /* 0x3f80000000007820 */ /* 0x000fc80000410000 */
[----:B------:R0:W1:Y:S02]  /*1460*/  F2F.F64.F32 R26, R0 ;  /* 0x00000000001a7310 */ /* 0x0000640000201800 */
[----:B01----:R-:W-:Y:S05]  /*1470*/  BRA `(.L_x_1578) ;  /* 0x0000000800b07947 */ /* 0x003fea0003800000 */
.L_x_1583:
[----:B------:R0:W5:Y:S01]  /*1480*/  LDG.E.64 R26, desc[UR36][R4.64] ;  /* 0x00000024041a7981 */ /* 0x000162000c1e1b00 */
[----:B------:R-:W-:Y:S05]  /*1490*/  BRA `(.L_x_1578) ;  /* 0x0000000800a87947 */ /* 0x000fea0003800000 */
.L_x_1573:
        /* <DEDUP_REMOVED lines=13> */
.L_x_1587:
[----:B------:R4:W5:Y:S01]  /*1570*/  LDG.E.64 R26, desc[UR36][R4.64] ;  /* 0x00000024041a7981 */ /* 0x000962000c1e1b00 */
[----:B------:R-:W-:Y:S05]  /*1580*/  BRA `(.L_x_1578) ;  /* 0x00000008006c7947 */ /* 0x000fea0003800000 */
.L_x_1586:
        /* <DEDUP_REMOVED lines=25> */
[----:B------:R4:W0:Y:S02]  /*1720*/  F2F.F64.F32 R26, R3 ;  /* 0x00000003001a7310 */ /* 0x0008240000201800 */
[----:B0---4-:R-:W-:Y:S05]  /*1730*/  BRA `(.L_x_1578) ;  /* 0x0000000800007947 */ /* 0x011fea0003800000 */
.L_x_1589:
        /* <DEDUP_REMOVED lines=11> */
[----:B------:R-:W-:-:S05]  /*17f0*/  LOP3.LUT R0, R0, 0x80000000, R3, 0xf8, !PT ;  /* 0x8000000000007812 */ /* 0x000fca00078ef803 */
[----:B------:R-:W-:-:S04]  /*1800*/  FMUL.FTZ R0, R0, 1 ;  /* 0x3f80000000007820 */ /* 0x000fc80000410000 */
[----:B------:R4:W0:Y:S02]  /*1810*/  F2F.F64.F32 R26, R0 ;  /* 0x00000000001a7310 */ /* 0x0008240000201800 */
[----:B0---4-:R-:W-:Y:S05]  /*1820*/  BRA `(.L_x_1578) ;  /* 0x0000000400c47947 */ /* 0x011fea0003800000 */
.L_x_1588:
[----:B------:R-:W2:Y:S02]  /*1830*/  LDG.E.U16 R0, desc[UR36][R4.64] ;  /* 0x0000002404007981 */ /* 0x000ea4000c1e1500 */
[----:B--2---:R-:W-:-:S04]  /*1840*/  IMAD.U32 R0, R0, 0x10000, RZ ;  /* 0x0001000000007824 */ /* 0x004fc800078e00ff */
[----:B------:R-:W-:-:S04]  /*1850*/  FMUL.FTZ R0, R0, 1 ;  /* 0x3f80000000007820 */ /* 0x000fc80000410000 */
[----:B------:R4:W0:Y:S02]  /*1860*/  F2F.F64.F32 R26, R0 ;  /* 0x00000000001a7310 */ /* 0x0008240000201800 */
[----:B0---4-:R-:W-:Y:S05]  /*1870*/  BRA `(.L_x_1578) ;  /* 0x0000000400b07947 */ /* 0x011fea0003800000 */
.L_x_1585:
        /* <DEDUP_REMOVED lines=11> */
.L_x_1592:
        /* <DEDUP_REMOVED lines=21> */
.L_x_1594:
[----:B------:R-:W-:Y:S05]  /*1a80*/  BSYNC.RECONVERGENT B0 ;  /* 0x0000000000007941 */ /* 0x000fea0003800200 */
.L_x_1593:
[----:B------:R-:W-:Y:S01]  /*1a90*/  IMAD.SHL.U32 R0, R0, 0x100000, RZ ;  /* 0x0010000000007824 */ /* 0x000fe200078e00ff */
[----:B------:R-:W-:-:S04]  /*1aa0*/  LEA R3, R3, 0x3b800000, 0x17 ;  /* 0x3b80000003037811 */ /* 0x000fc800078eb8ff */
[----:B------:R-:W-:-:S05]  /*1ab0*/  LOP3.LUT R0, R3, R0, R7, 0xfe, !PT ;  /* 0x0000000003007212 */ /* 0x000fca00078efe07 */
[----:B------:R-:W-:-:S04]  /*1ac0*/  FMUL.FTZ R0, R0, 1 ;  /* 0x3f80000000007820 */ /* 0x000fc80000410000 */
[----:B------:R4:W0:Y:S02]  /*1ad0*/  F2F.F64.F32 R26, R0 ;  /* 0x00000000001a7310 */ /* 0x0008240000201800 */
[----:B0---4-:R-:W-:Y:S05]  /*1ae0*/  BRA `(.L_x_1578) ;  /* 0x0000000400147947 */ /* 0x011fea0003800000 */
.L_x_1591:
        /* <DEDUP_REMOVED lines=21> */
.L_x_1596:
[----:B------:R-:W-:Y:S05]  /*1c40*/  BSYNC.RECONVERGENT B0 ;  /* 0x0000000000007941 */ /* 0x000fea0003800200 */
.L_x_1595:
[----:B------:R-:W-:Y:S01]  /*1c50*/  IMAD.SHL.U32 R0, R0, 0x200000, RZ ;  /* 0x0020000000007824 */ /* 0x000fe200078e00ff */
[----:B------:R-:W-:-:S04]  /*1c60*/  LEA R3, R3, 0x37800000, 0x17 ;  /* 0x3780000003037811 */ /* 0x000fc800078eb8ff */
[----:B------:R-:W-:-:S05]  /*1c70*/  LOP3.LUT R0, R3, R0, R7, 0xfe, !PT ;  /* 0x0000000003007212 */ /* 0x000fca00078efe07 */
[----:B------:R-:W-:-:S04]  /*1c80*/  FMUL.FTZ R0, R0, 1 ;  /* 0x3f80000000007820 */ /* 0x000fc80000410000 */
[----:B------:R4:W0:Y:S02]  /*1c90*/  F2F.F64.F32 R26, R0 ;  /* 0x00000000001a7310 */ /* 0x0008240000201800 */
[----:B0---4-:R-:W-:Y:S05]  /*1ca0*/  BRA `(.L_x_1578) ;  /* 0x0000000000a47947 */ /* 0x011fea0003800000 */
.L_x_1590:
        /* <DEDUP_REMOVED lines=16> */
[----:B------:R1:W2:Y:S02]  /*1db0*/  @P0 F2F.F64.F32 R26, R0 ;  /* 0x00000000001a0310 */ /* 0x0002a40000201800 */
[----:B-12---:R-:W-:Y:S05]  /*1dc0*/  BRA `(.L_x_1578) ;  /* 0x00000000005c7947 */ /* 0x006fea0003800000 */
.L_x_1577:
        /* <DEDUP_REMOVED lines=16> */
.L_x_1599:
[----:B------:R-:W-:Y:S01]  /*1ed0*/  CS2R R26, SRZ ;  /* 0x00000000001a7805 */ /* 0x000fe2000001ff00 */
[----:B------:R-:W-:Y:S06]  /*1ee0*/  BRA `(.L_x_1578) ;  /* 0x0000000000147947 */ /* 0x000fec0003800000 */
.L_x_1598:
[----:B------:R-:W2:Y:S02]  /*1ef0*/  LDG.E.64 R26, desc[UR36][R4.64] ;  /* 0x00000024041a7981 */ /* 0x000ea4000c1e1b00 */
[----:B--2---:R-:W1:Y:S02]  /*1f00*/  I2F.F64.U64 R26, R26 ;  /* 0x0000001a001a7312 */ /* 0x004e640000301800 */
[----:B-1----:R-:W-:Y:S05]  /*1f10*/  BRA `(.L_x_1578) ;  /* 0x0000000000087947 */ /* 0x002fea0003800000 */
.L_x_1597:
[----:B------:R-:W2:Y:S02]  /*1f20*/  LDG.E R4, desc[UR36][R4.64] ;  /* 0x0000002404047981 */ /* 0x000ea4000c1e1900 */
[----:B--2---:R1:W2:Y:S02]  /*1f30*/  I2F.F64.U32 R26, R4 ;  /* 0x00000004001a7312 */ /* 0x0042a40000201800 */
.L_x_1578:
[----:B------:R-:W-:Y:S05]  /*1f40*/  BSYNC.RECONVERGENT B6 ;  /* 0x0000000000067941 */ /* 0x000fea0003800200 */
.L_x_1572:
[----:B------:R-:W-:-:S07]  /*1f50*/  VIADD R2, R2, 0x80 ;  /* 0x0000008002027836 */ /* 0x000fce0000000000 */
.L_x_1571:
[----:B------:R-:W-:Y:S05]  /*1f60*/  BSYNC.RECONVERGENT B7 ;  /* 0x0000000000077941 */ /* 0x000fea0003800200 */
.L_x_1570:
[----:B------:R-:W-:Y:S01]  /*1f70*/  ISETP.GE.AND P0, PT, R2, R19, PT ;  /* 0x000000130200720c */ /* 0x000fe20003f06270 */
[----:B------:R-:W-:Y:S01]  /*1f80*/  BSSY.RECONVERGENT B7, `(.L_x_1600) ;  /* 0x00000f6000077945 */ /* 0x000fe20003800200 */
[----:B------:R-:W-:-:S11]  /*1f90*/  CS2R R24, SRZ ;  /* 0x0000000000187805 */ /* 0x000fd6000001ff00 */
[----:B------:R-:W-:Y:S05]  /*1fa0*/  @P0 BRA `(.L_x_1601) ;  /* 0x0000000c00cc0947 */ /* 0x000fea0003800000 */
[----:B01--4-:R-:W0:Y:S01]  /*1fb0*/  LDC.64 R4, c[0x0][0x3a8] ;  /* 0x0000ea00ff047b82 */ /* 0x013e220000000a00 */
        /* <DEDUP_REMOVED lines=17> */
[----:B------:R-:W4:Y:S02]  /*20d0*/  LDG.E.S8 R4, desc[UR36][R4.64] ;  /* 0x0000002404047981 */ /* 0x000f24000c1e1300 */
[----:B----4-:R0:W1:Y:S02]  /*20e0*/  I2F.F64.S16 R24, R4 ;  /* 0x0000000400187312 */ /* 0x0100640000101c00 */
[----:B01----:R-:W-:Y:S05]  /*20f0*/  BRA `(.L_x_1608) ;  /* 0x0000000c00707947 */ /* 0x003fea0003800000 */
.L_x_1606:
[----:B------:R-:W4:Y:S02]  /*2100*/  LDG.E.U8 R4, desc[UR36][R4.64] ;  /* 0x0000002404047981 */ /* 0x000f24000c1e1100 */
[----:B----4-:R0:W1:Y:S02]  /*2110*/  I2F.F64.U16 R24, R4 ;  /* 0x0000000400187312 */ /* 0x0100640000101800 */
[----:B01----:R-:W-:Y:S05]  /*2120*/  BRA `(.L_x_1608) ;  /* 0x0000000c00647947 */ /* 0x003fea0003800000 */
.L_x_1605:
[----:B------:R-:W-:-:S09]  /*2130*/  UISETP.NE.AND UP0, UPT, UR4, 0x2, UPT ;  /* 0x000000020400788c */ /* 0x000fd2000bf05270 */
[----:B------:R-:W-:Y:S05]  /*2140*/  BRA.U !UP0, `(.L_x_1609) ;  /* 0x0000000108287547 */ /* 0x000fea000b800000 */
[----:B------:R-:W-:-:S09]  /*2150*/  UISETP.NE.AND UP0, UPT, UR4, 0x3, UPT ;  /* 0x000000030400788c */ /* 0x000fd2000bf05270 */
[----:B------:R-:W-:Y:S05]  /*2160*/  BRA.U !UP0, `(.L_x_1610) ;  /* 0x0000000108147547 */ /* 0x000fea000b800000 */
[----:B------:R-:W-:-:S09]  /*2170*/  UISETP.NE.AND UP0, UPT, UR4, 0x4, UPT ;  /* 0x000000040400788c */ /* 0x000fd2000bf05270 */
[----:B------:R-:W-:Y:S05]  /*2180*/  BRA.U UP0, `(.L_x_1607) ;  /* 0x0000000900f07547 */ /* 0x000fea000b800000 */
[----:B------:R-:W4:Y:S02]  /*2190*/  LDG.E.64 R24, desc[UR36][R4.64] ;  /* 0x0000002404187981 */ /* 0x000f24000c1e1b00 */
[----:B----4-:R-:W0:Y:S02]  /*21a0*/  I2F.F64.S64 R24, R24 ;  /* 0x0000001800187312 */ /* 0x010e240000301c00 */
[----:B0-----:R-:W-:Y:S05]  /*21b0*/  BRA `(.L_x_1608) ;  /* 0x0000000c00407947 */ /* 0x001fea0003800000 */
.L_x_1610:
[----:B------:R-:W4:Y:S02]  /*21c0*/  LDG.E R4, desc[UR36][R4.64] ;  /* 0x0000002404047981 */ /* 0x000f24000c1e1900 */
[----:B----4-:R0:W1:Y:S02]  /*21d0*/  I2F.F64 R24, R4 ;  /* 0x0000000400187312 */ /* 0x0100640000201c00 */
[----:B01----:R-:W-:Y:S05]  /*21e0*/  BRA `(.L_x_1608) ;  /* 0x0000000c00347947 */ /* 0x003fea0003800000 */
.L_x_1609:
[----:B------:R-:W4:Y:S02]  /*21f0*/  LDG.E.U16 R4, desc[UR36][R4.64] ;  /* 0x0000002404047981 */ /* 0x000f24000c1e1500 */
[----:B----4-:R0:W1:Y:S02]  /*2200*/  I2F.F64.S16 R24, R4 ;  /* 0x0000000400187312 */ /* 0x0100640000101c00 */
[----:B01----:R-:W-:Y:S05]  /*2210*/  BRA `(.L_x_1608) ;  /* 0x0000000c00287947 */ /* 0x003fea0003800000 */
.L_x_1604:
[----:B------:R-:W-:-:S09]  /*2220*/  UISETP.GT.AND UP0, UPT, UR4, 0x6, UPT ;  /* 0x000000060400788c */ /* 0x000fd2000bf04270 */
[----:B------:R-:W-:Y:S05]  /*2230*/  BRA.U UP0, `(.L_x_1611) ;  /* 0x0000000100347547 */ /* 0x000fea000b800000 */
[----:B------:R-:W-:-:S09]  /*2240*/  UISETP.NE.AND UP0, UPT, UR4, 0x5, UPT ;  /* 0x000000050400788c */ /* 0x000fd2000bf05270 */
[----:B------:R-:W-:Y:S05]  /*2250*/  BRA.U !UP0, `(.L_x_1612) ;  /* 0x0000000108187547 */ /* 0x000fea000b800000 */
[----:B------:R-:W-:-:S09]  /*2260*/  UISETP.NE.AND UP0, UPT, UR4, 0x6, UPT ;  /* 0x000000060400788c */ /* 0x000fd2000bf05270 */
[----:B------:R-:W-:Y:S05]  /*2270*/  BRA.U UP0, `(.L_x_1607) ;  /* 0x0000000900b47547 */ /* 0x000fea000b800000 */
[----:B------:R-:W4:Y:S02]  /*2280*/  LDG.E R24, desc[UR36][R4.64] ;  /* 0x0000002404187981 */ /* 0x000f24000c1e1900 */
[----:B----4-:R-:W-:-:S06]  /*2290*/  FMUL.FTZ R24, R24, 1 ;  /* 0x3f80000018187820 */ /* 0x010fcc0000410000 */
[----:B------:R-:W1:Y:S02]  /*22a0*/  F2F.F64.F32 R24, R24 ;  /* 0x0000001800187310 */ /* 0x000e640000201800 */
[----:B-1----:R-:W-:Y:S05]  /*22b0*/  BRA `(.L_x_1608) ;  /* 0x0000000c00007947 */ /* 0x002fea0003800000 */
.L_x_1612:
[----:B------:R-:W4:Y:S02]  /*22c0*/  LDG.E.U16 R0, desc[UR36][R4.64] ;  /* 0x0000002404007981 */ /* 0x000f24000c1e1500 */
[----:B----4-:R-:W-:-:S05]  /*22d0*/  HADD2.F32 R0, -RZ, R0.H0_H0 ;  /* 0x20000000ff007230 */ /* 0x010fca0000004100 */
[----:B------:R-:W-:-:S04]  /*22e0*/  FMUL.FTZ R0, R0, 1 ;  /* 0x3f80000000007820 */ /* 0x000fc80000410000 */
[----:B------:R1:W4:Y:S02]  /*22f0*/  F2F.F64.F32 R24, R0 ;  /* 0x0000000000187310 */ /* 0x0003240000201800 */
[----:B-1--4-:R-:W-:Y:S05]  /*2300*/  BRA `(.L_x_1608) ;  /* 0x0000000800ec7947 */ /* 0x012fea0003800000 */
.L_x_1611:
[----:B------:R-:W-:-:S09]  /*2310*/  UISETP.NE.AND UP0, UPT, UR4, 0x7, UPT ;  /* 0x000000070400788c */ /* 0x000fd2000bf05270 */
[----:B------:R-:W-:Y:S05]  /*2320*/  BRA.U !UP0, `(.L_x_1613) ;  /* 0x0000000108347547 */ /* 0x000fea000b800000 */
        /* <DEDUP_REMOVED lines=8> */
.L_x_1614:
[----:B------:R-:W4:Y:S02]  /*23b0*/  LDG.E.U16 R4, desc[UR36][R4.64] ;  /* 0x0000002404047981 */ /* 0x000f24000c1e1500 */
[----:B----4-:R-:W-:-:S05]  /*23c0*/  HADD2.F32 R0, -RZ, R4.H0_H0 ;  /* 0x20000004ff007230 */ /* 0x010fca0000004100 */
[----:B------:R-:W-:-:S04]  /*23d0*/  FMUL.FTZ R0, R0, 1 ;  /* 0x3f80000000007820 */ /* 0x000fc80000410000 */
[----:B------:R1:W4:Y:S02]  /*23e0*/  F2F.F64.F32 R24, R0 ;  /* 0x0000000000187310 */ /* 0x0003240000201800 */
[----:B-1--4-:R-:W-:Y:S05]  /*23f0*/  BRA `(.L_x_1608) ;  /* 0x0000000800b07947 */ /* 0x012fea0003800000 */
.L_x_1613:
[----:B------:R0:W5:Y:S01]  /*2400*/  LDG.E.64 R24, desc[UR36][R4.64] ;  /* 0x0000002404187981 */ /* 0x000162000c1e1b00 */
[----:B------:R-:W-:Y:S05]  /*2410*/  BRA `(.L_x_1608) ;  /* 0x0000000800a87947 */ /* 0x000fea0003800000 */
.L_x_1603:
        /* <DEDUP_REMOVED lines=8> */
[----:B------:R-:W4:Y:S01]  /*24a0*/  LDG.E.U8 R4, desc[UR36][R4.64] ;  /* 0x0000002404047981 */ /* 0x000f22000c1e1100 */
[----:B------:R-:W-:Y:S01]  /*24b0*/  IMAD.MOV.U32 R24, RZ, RZ, RZ ;  /* 0x000000ffff187224 */ /* 0x000fe200078e00ff */
[----:B----4-:R-:W-:-:S04]  /*24c0*/  ISETP.NE.AND P0, PT, R4, RZ, PT ;  /* 0x000000ff0400720c */ /* 0x010fc80003f05270 */
[----:B------:R-:W-:Y:S01]  /*24d0*/  FSEL R25, RZ, 1.875, !P0 ;  /* 0x3ff00000ff197808 */ /* 0x000fe20004000000 */
[----:B------:R-:W-:Y:S08]  /*24e0*/  BRA `(.L_x_1608) ;  /* 0x0000000800747947 */ /* 0x000ff00003800000 */
.L_x_1617:
[----:B------:R1:W5:Y:S01]  /*24f0*/  LDG.E.64 R24, desc[UR36][R4.64] ;  /* 0x0000002404187981 */ /* 0x000362000c1e1b00 */
[----:B------:R-:W-:Y:S05]  /*2500*/  BRA `(.L_x_1608) ;  /* 0x00000008006c7947 */ /* 0x000fea0003800000 */
.L_x_1616:
[----:B------:R-:W-:-:S09]  /*2510*/  UISETP.NE.AND UP0, UPT, UR4, 0xf, UPT ;  /* 0x0000000f0400788c */ /* 0x000fd2000bf05270 */
[----:B------:R-:W-:Y:S05]  /*2520*/  BRA.U !UP0, `(.L_x_1618) ;  /* 0x0000000108a07547 */ /* 0x000fea000b800000 */
[----:B------:R-:W-:-:S09]  /*2530*/  UISETP.NE.AND UP0, UPT, UR4, 0x17, UPT ;  /* 0x000000170400788c */ /* 0x000fd2000bf05270 */
[----:B------:R-:W-:Y:S05]  /*2540*/  BRA.U !UP0, `(.L_x_1619) ;  /* 0x00000001085c7547 */ /* 0x000fea000b800000 */
[----:B------:R-:W-:-:S09]  /*2550*/  UISETP.NE.AND UP0, UPT, UR4, 0x18, UPT ;  /* 0x000000180400788c */ /* 0x000fd2000bf05270 */
[----:B------:R-:W-:Y:S05]  /*2560*/  BRA.U UP0, `(.L_x_1607) ;  /* 0x0000000500f87547 */ /* 0x000fea000b800000 */
[----:B------:R-:W4:Y:S01]  /*2570*/  LDG.E.U8 R0, desc[UR36][R4.64] ;  /* 0x0000002404007981 */ /* 0x000f22000c1e1100 */
[----:B------:R-:W-:Y:S02]  /*2580*/  IMAD.MOV.U32 R7, RZ, RZ, 0x1f ;  /* 0x0000001fff077424 */ /* 0x000fe400078e00ff */
[----:B----4-:R-:W-:-:S05]  /*2590*/  IMAD.SHL.U32 R0, R0, 0x1000000, RZ ;  /* 0x0100000000007824 */ /* 0x010fca00078e00ff */
        /* <DEDUP_REMOVED lines=18> */
.L_x_1619:
[----:B------:R-:W4:Y:S02]  /*26c0*/  LDG.E.U8 R4, desc[UR36][R4.64] ;  /* 0x0000002404047981 */ /* 0x000f24000c1e1100 */
[C---:B----4-:R-:W-:Y:S02]  /*26d0*/  IMAD.SHL.U32 R0, R4.reuse, 0x2000000, RZ ;  /* 0x0200000004007824 */ /* 0x050fe400078e00ff */
        /* <DEDUP_REMOVED lines=13> */
.L_x_1618:
[----:B------:R-:W4:Y:S02]  /*27b0*/  LDG.E.U16 R0, desc[UR36][R4.64] ;  /* 0x0000002404007981 */ /* 0x000f24000c1e1500 */
[----:B----4-:R-:W-:-:S04]  /*27c0*/  IMAD.U32 R0, R0, 0x10000, RZ ;  /* 0x0001000000007824 */ /* 0x010fc800078e00ff */
[----:B------:R-:W-:-:S04]  /*27d0*/  FMUL.FTZ R0, R0, 1 ;  /* 0x3f80000000007820 */ /* 0x000fc80000410000 */
[----:B------:R4:W0:Y:S02]  /*27e0*/  F2F.F64.F32 R24, R0 ;  /* 0x0000000000187310 */ /* 0x0008240000201800 */
[----:B0---4-:R-:W-:Y:S05]  /*27f0*/  BRA `(.L_x_1608) ;  /* 0x0000000400b07947 */ /* 0x011fea0003800000 */
.L_x_1615:
        /* <DEDUP_REMOVED lines=8> */
[----:B------:R-:W4:Y:S02]  /*2880*/  LDG.E.U16 R4, desc[UR36][R4.64] ;  /* 0x0000002404047981 */ /* 0x000f24000c1e1500 */
[----:B----4-:R0:W1:Y:S02]  /*2890*/  I2F.F64.U16 R24, R4 ;  /* 0x0000000400187312 */ /* 0x0100640000101800 */
[----:B01----:R-:W-:Y:S05]  /*28a0*/  BRA `(.L_x_1608) ;  /* 0x0000000400847947 */ /* 0x003fea0003800000 */
.L_x_1622:
[----:B------:R-:W4:Y:S01]  /*28b0*/  LDG.E.U8 R4, desc[UR36][R4.64] ;  /* 0x0000002404047981 */ /* 0x000f22000c1e1100 */
[----:B------:R-:W-:Y:S02]  /*28c0*/  CS2R R24, SRZ ;  /* 0x0000000000187805 */ /* 0x000fe4000001ff00 */
[----:B----4-:R-:W-:-:S13]  /*28d0*/  ISETP.NE.AND P0, PT, R4, RZ, PT ;  /* 0x000000ff0400720c */ /* 0x010fda0003f05270 */
        /* <DEDUP_REMOVED lines=18> */
.L_x_1624:
[----:B------:R-:W-:Y:S05]  /*2a00*/  BSYNC.RECONVERGENT B0 ;  /* 0x0000000000007941 */ /* 0x000fea0003800200 */
.L_x_1623:
[----:B------:R-:W-:Y:S01]  /*2a10*/  IMAD.SHL.U32 R0, R0, 0x100000, RZ ;  /* 0x0010000000007824 */ /* 0x000fe200078e00ff */
[----:B------:R-:W-:-:S04]  /*2a20*/  LEA R3, R3, 0x3b800000, 0x17 ;  /* 0x3b80000003037811 */ /* 0x000fc800078eb8ff */
[----:B------:R-:W-:-:S05]  /*2a30*/  LOP3.LUT R0, R3, R0, R7, 0xfe, !PT ;  /* 0x0000000003007212 */ /* 0x000fca00078efe07 */
[----:B------:R-:W-:-:S04]  /*2a40*/  FMUL.FTZ R0, R0, 1 ;  /* 0x3f80000000007820 */ /* 0x000fc80000410000 */
[----:B------:R0:W1:Y:S02]  /*2a50*/  F2F.F64.F32 R24, R0 ;  /* 0x0000000000187310 */ /* 0x0000640000201800 */
[----:B01----:R-:W-:Y:S05]  /*2a60*/  BRA `(.L_x_1608) ;  /* 0x0000000400147947 */ /* 0x003fea0003800000 */
.L_x_1621:
        /* <DEDUP_REMOVED lines=21> */
.L_x_1626:
[----:B------:R-:W-:Y:S05]  /*2bc0*/  BSYNC.RECONVERGENT B0 ;  /* 0x0000000000007941 */ /* 0x000fea0003800200 */
.L_x_1625:
[----:B------:R-:W-:Y:S01]  /*2bd0*/  IMAD.SHL.U32 R0, R0, 0x200000, RZ ;  /* 0x0020000000007824 */ /* 0x000fe200078e00ff */
[----:B------:R-:W-:-:S04]  /*2be0*/  LEA R3, R3, 0x37800000, 0x17 ;  /* 0x3780000003037811 */ /* 0x000fc800078eb8ff */
[----:B------:R-:W-:-:S05]  /*2bf0*/  LOP3.LUT R0, R3, R0, R7, 0xfe, !PT ;  /* 0x0000000003007212 */ /* 0x000fca00078efe07 */
[----:B------:R-:W-:-:S04]  /*2c00*/  FMUL.FTZ R0, R0, 1 ;  /* 0x3f80000000007820 */ /* 0x000fc80000410000 */
[----:B------:R0:W1:Y:S02]  /*2c10*/  F2F.F64.F32 R24, R0 ;  /* 0x0000000000187310 */ /* 0x0000640000201800 */
[----:B01----:R-:W-:Y:S05]  /*2c20*/  BRA `(.L_x_1608) ;  /* 0x0000000000a47947 */ /* 0x003fea0003800000 */
.L_x_1620:
        /* <DEDUP_REMOVED lines=8> */
[----:B------:R-:W-:Y:S01]  /*2cb0*/  IMAD.MOV.U32 R25, RZ, RZ, 0x38000000 ;  /* 0x38000000ff197424 */ /* 0x000fe200078e00ff */
[----:B----4-:R-:W-:-:S13]  /*2cc0*/  ISETP.NE.AND P0, PT, R0, RZ, PT ;  /* 0x000000ff0000720c */ /* 0x010fda0003f05270 */
[----:B------:R-:W-:Y:S05]  /*2cd0*/  @!P0 BRA `(.L_x_1608) ;  /* 0x0000000000788947 */ /* 0x000fea0003800000 */
[----:B------:R-:W-:-:S13]  /*2ce0*/  ISETP.NE.AND P0, PT, R0, 0xff, PT ;  /* 0x000000ff0000780c */ /* 0x000fda0003f05270 */
[----:B------:R-:W-:Y:S02]  /*2cf0*/  @P0 IMAD.SHL.U32 R0, R0, 0x800000, RZ ;  /* 0x0080000000000824 */ /* 0x000fe400078e00ff */
[----:B------:R-:W-:Y:S02]  /*2d00*/  @!P0 IMAD.MOV.U32 R24, RZ, RZ, 0x20000000 ;  /* 0x20000000ff188424 */ /* 0x000fe400078e00ff */
[----:B------:R-:W-:Y:S02]  /*2d10*/  @!P0 IMAD.MOV.U32 R25, RZ, RZ, 0x7ff80000 ;  /* 0x7ff80000ff198424 */ /* 0x000fe400078e00ff */
[----:B------:R-:W-:-:S04]  /*2d20*/  @P0 FMUL.FTZ R0, R0, 1 ;  /* 0x3f80000000000820 */ /* 0x000fc80000410000 */
[----:B------:R0:W1:Y:S02]  /*2d30*/  @P0 F2F.F64.F32 R24, R0 ;  /* 0x0000000000180310 */ /* 0x0000640000201800 */
[----:B01----:R-:W-:Y:S05]  /*2d40*/  BRA `(.L_x_1608) ;  /* 0x00000000005c7947 */ /* 0x003fea0003800000 */
.L_x_1607:
[----:B------:R-:W-:Y:S01]  /*2d50*/  MOV R14, 0x120 ;  /* 0x00000120000e7802 */ /* 0x000fe20000000f00 */
[----:B------:R-:W0:Y:S01]  /*2d60*/  LDCU.64 UR4, c[0x4][0x110] ;  /* 0x01002200ff0477ac */ /* 0x000e220008000a00 */
[----:B------:R-:W-:Y:S02]  /*2d70*/  IMAD.MOV.U32 R8, RZ, RZ, 0x4e ;  /* 0x0000004eff087424 */ /* 0x000fe400078e00ff */
[----:B------:R-:W-:Y:S01]  /*2d80*/  IMAD.MOV.U32 R12, RZ, RZ, 0x1 ;  /* 0x00000001ff0c7424 */ /* 0x000fe200078e00ff */
[----:B------:R-:W1:Y:S01]  /*2d90*/  LDCU.64 UR6, c[0x4][0x118] ;  /* 0x01002300ff0677ac */ /* 0x000e620008000a00 */
[----:B------:R-:W4:Y:S01]  /*2da0*/  LDC.64 R14, c[0x4][R14] ;  /* 0x010000000e0e7b82 */ /* 0x000f220000000a00 */
[----:B------:R-:W-:Y:S01]  /*2db0*/  IMAD.MOV.U32 R13, RZ, RZ, RZ ;  /* 0x000000ffff0d7224 */ /* 0x000fe200078e00ff */
[----:B------:R-:W2:Y:S01]  /*2dc0*/  LDCU.64 UR8, c[0x4][URZ] ;  /* 0x01000000ff0877ac */ /* 0x000ea20008000a00 */
[----:B0-----:R-:W-:Y:S02]  /*2dd0*/  IMAD.U32 R4, RZ, RZ, UR4 ;  /* 0x00000004ff047e24 */ /* 0x001fe4000f8e00ff */
[----:B------:R-:W-:-:S02]  /*2de0*/  IMAD.U32 R5, RZ, RZ, UR5 ;  /* 0x00000005ff057e24 */ /* 0x000fc4000f8e00ff */
[----:B-1----:R-:W-:Y:S02]  /*2df0*/  IMAD.U32 R6, RZ, RZ, UR6 ;  /* 0x00000006ff067e24 */ /* 0x002fe4000f8e00ff */
[----:B------:R-:W-:Y:S02]  /*2e00*/  IMAD.U32 R7, RZ, RZ, UR7 ;  /* 0x00000007ff077e24 */ /* 0x000fe4000f8e00ff */
[----:B--2---:R-:W-:Y:S02]  /*2e10*/  IMAD.U32 R10, RZ, RZ, UR8 ;  /* 0x00000008ff0a7e24 */ /* 0x004fe4000f8e00ff */
[----:B------:R-:W-:-:S07]  /*2e20*/  IMAD.U32 R11, RZ, RZ, UR9 ;  /* 0x00000009ff0b7e24 */ /* 0x000fce000f8e00ff */
[----:B------:R-:W-:-:S07]  /*2e30*/  LEPC R20, `(.L_x_1629) ;  /* 0x000000001014794e */ /* 0x000fce0000000000 */
[----:B---345:R-:W-:Y:S05]  /*2e40*/  CALL.ABS.NOINC R14 ;  /* 0x000000000e007343 */ /* 0x038fea0003c00000 */
.L_x_1629:
[----:B------:R-:W-:Y:S01]  /*2e50*/  CS2R R24, SRZ ;  /* 0x0000000000187805 */ /* 0x000fe2000001ff00 */
[----:B------:R-:W-:Y:S06]  /*2e60*/  BRA `(.L_x_1608) ;  /* 0x0000000000147947 */ /* 0x000fec0003800000 */
.L_x_1628:
[----:B------:R-:W4:Y:S02]  /*2e70*/  LDG.E.64 R24, desc[UR36][R4.64] ;  /* 0x0000002404187981 */ /* 0x000f24000c1e1b00 */
[----:B----4-:R-:W0:Y:S02]  /*2e80*/  I2F.F64.U64 R24, R24 ;  /* 0x0000001800187312 */ /* 0x010e240000301800 */
[----:B0-----:R-:W-:Y:S05]  /*2e90*/  BRA `(.L_x_1608) ;  /* 0x0000000000087947 */ /* 0x001fea0003800000 */
.L_x_1627:
[----:B------:R-:W4:Y:S02]  /*2ea0*/  LDG.E R4, desc[UR36][R4.64] ;  /* 0x0000002404047981 */ /* 0x000f24000c1e1900 */
[----:B----4-:R4:W0:Y:S02]  /*2eb0*/  I2F.F64.U32 R24, R4 ;  /* 0x0000000400187312 */ /* 0x0108240000201800 */
.L_x_1608:
[----:B------:R-:W-:Y:S05]  /*2ec0*/  BSYNC.RECONVERGENT B6 ;  /* 0x0000000000067941 */ /* 0x000fea0003800200 */
.L_x_1602:
[----:B------:R-:W-:-:S07]  /*2ed0*/  VIADD R2, R2, 0x80 ;  /* 0x0000008002027836 */ /* 0x000fce0000000000 */
.L_x_1601:
[----:B------:R-:W-:Y:S05]  /*2ee0*/  BSYNC.RECONVERGENT B7 ;  /* 0x0000000000077941 */ /* 0x000fea0003800200 */
.L_x_1600:
[----:B------:R-:W-:Y:S01]  /*2ef0*/  ISETP.GE.AND P0, PT, R2, R19, PT ;  /* 0x000000130200720c */ /* 0x000fe20003f06270 */
[----:B------:R-:W-:Y:S01]  /*2f00*/  BSSY.RECONVERGENT B6, `(.L_x_1630) ;  /* 0x00000ef000067945 */ /* 0x000fe20003800200 */
[----:B------:R-:W-:-:S11]  /*2f10*/  CS2R R16, SRZ ;  /* 0x0000000000107805 */ /* 0x000fd6000001ff00 */
[----:B------:R-:W-:Y:S05]  /*2f20*/  @P0 BRA `(.L_x_1631) ;  /* 0x0000000c00b00947 */ /* 0x000fea0003800000 */
[----:B01--4-:R-:W0:Y:S01]  /*2f30*/  LDC.64 R4, c[0x0][0x3a8] ;  /* 0x0000ea00ff047b82 */ /* 0x013e220000000a00 */
        /* <DEDUP_REMOVED lines=19> */
.L_x_1635:
[----:B------:R-:W4:Y:S02]  /*3070*/  LDG.E.U8 R2, desc[UR36][R2.64] ;  /* 0x0000002402027981 */ /* 0x000f24000c1e1100 */
[----:B----4-:R0:W1:Y:S02]  /*3080*/  I2F.F64.U16 R16, R2 ;  /* 0x0000000200107312 */ /* 0x0100640000101800 */
[----:B01----:R-:W-:Y:S05]  /*3090*/  BRA `(.L_x_1631) ;  /* 0x0000000c00547947 */ /* 0x003fea0003800000 */
.L_x_1634:
        /* <DEDUP_REMOVED lines=9> */
.L_x_1638:
[----:B------:R-:W4:Y:S02]  /*3130*/  LDG.E R2, desc[UR36][R2.64] ;  /* 0x0000002402027981 */ /* 0x000f24000c1e1900 */
[----:B----4-:R0:W1:Y:S02]  /*3140*/  I2F.F64 R16, R2 ;  /* 0x0000000200107312 */ /* 0x0100640000201c00 */
[----:B01----:R-:W-:Y:S05]  /*3150*/  BRA `(.L_x_1631) ;  /* 0x0000000c00247947 */ /* 0x003fea0003800000 */
.L_x_1637:
[----:B------:R-:W4:Y:S02]  /*3160*/  LDG.E.U16 R2, desc[UR36][R2.64] ;  /* 0x0000002402027981 */ /* 0x000f24000c1e1500 */
[----:B----4-:R0:W1:Y:S02]  /*3170*/  I2F.F64.S16 R16, R2 ;  /* 0x0000000200107312 */ /* 0x0100640000101c00 */
[----:B01----:R-:W-:Y:S05]  /*3180*/  BRA `(.L_x_1631) ;  /* 0x0000000c00187947 */ /* 0x003fea0003800000 */
.L_x_1633:
        /* <DEDUP_REMOVED lines=8> */
[----:B------:R-:W0:Y:S02]  /*3210*/  F2F.F64.F32 R16, R16 ;  /* 0x0000001000107310 */ /* 0x000e240000201800 */
[----:B0-----:R-:W-:Y:S05]  /*3220*/  BRA `(.L_x_1631) ;  /* 0x0000000800f07947 */ /* 0x001fea0003800000 */
.L_x_1640:
[----:B------:R-:W4:Y:S02]  /*3230*/  LDG.E.U16 R0, desc[UR36][R2.64] ;  /* 0x0000002402007981 */ /* 0x000f24000c1e1500 */
[----:B----4-:R-:W-:-:S05]  /*3240*/  HADD2.F32 R0, -RZ, R0.H0_H0 ;  /* 0x20000000ff007230 */ /* 0x010fca0000004100 */
[----:B------:R-:W-:-:S04]  /*3250*/  FMUL.FTZ R0, R0, 1 ;  /* 0x3f80000000007820 */ /* 0x000fc80000410000 */
[----:B------:R0:W1:Y:S02]  /*3260*/  F2F.F64.F32 R16, R0 ;  /* 0x0000000000107310 */ /* 0x0000640000201800 */
[----:B01----:R-:W-:Y:S05]  /*3270*/  BRA `(.L_x_1631) ;  /* 0x0000000800dc7947 */ /* 0x003fea0003800000 */
.L_x_1639:
        /* <DEDUP_REMOVED lines=10> */
.L_x_1642:
[----:B------:R-:W4:Y:S02]  /*3320*/  LDG.E.U16 R2, desc[UR36][R2.64] ;  /* 0x0000002402027981 */ /* 0x000f24000c1e1500 */
[----:B----4-:R-:W-:-:S05]  /*3330*/  HADD2.F32 R0, -RZ, R2.H0_H0 ;  /* 0x20000002ff007230 */ /* 0x010fca0000004100 */
[----:B------:R-:W-:-:S04]  /*3340*/  FMUL.FTZ R0, R0, 1 ;  /* 0x3f80000000007820 */ /* 0x000fc80000410000 */
[----:B------:R0:W1:Y:S02]  /*3350*/  F2F.F64.F32 R16, R0 ;  /* 0x0000000000107310 */ /* 0x0000640000201800 */
[----:B01----:R-:W-:Y:S05]  /*3360*/  BRA `(.L_x_1631) ;  /* 0x0000000800a07947 */ /* 0x003fea0003800000 */
.L_x_1641:
[----:B------:R0:W5:Y:S01]  /*3370*/  LDG.E.64 R16, desc[UR36][R2.64] ;  /* 0x0000002402107981 */ /* 0x000162000c1e1b00 */
[----:B------:R-:W-:Y:S05]  /*3380*/  BRA `(.L_x_1631) ;  /* 0x0000000800987947 */ /* 0x000fea0003800000 */
.L_x_1632:
        /* <DEDUP_REMOVED lines=13> */
.L_x_1645:
[----:B------:R0:W5:Y:S01]  /*3460*/  LDG.E.64 R16, desc[UR36][R2.64] ;  /* 0x0000002402107981 */ /* 0x000162000c1e1b00 */
[----:B------:R-:W-:Y:S05]  /*3470*/  BRA `(.L_x_1631) ;  /* 0x00000008005c7947 */ /* 0x000fea0003800000 */
.L_x_1644:
        /* <DEDUP_REMOVED lines=25> */
[----:B------:R0:W1:Y:S02]  /*3610*/  F2F.F64.F32 R16, R5 ;  /* 0x0000000500107310 */ /* 0x0000640000201800 */
[----:B01----:R-:W-:Y:S05]  /*3620*/  BRA `(.L_x_1631) ;  /* 0x0000000400f07947 */ /* 0x003fea0003800000 */
.L_x_1647:
[----:B------:R-:W4:Y:S02]  /*3630*/  LDG.E.U8 R2, desc[UR36][R2.64] ;  /* 0x0000002402027981 */ /* 0x000f24000c1e1100 */
[C---:B----4-:R-:W-:Y:S02]  /*3640*/  IMAD.SHL.U32 R0, R2.reuse, 0x2000000, RZ ;  /* 0x0200000002007824 */ /* 0x050fe400078e00ff */
        /* <DEDUP_REMOVED lines=12> */
.L_x_1646:
[----:B------:R-:W4:Y:S02]  /*3710*/  LDG.E.U16 R0, desc[UR36][R2.64] ;  /* 0x0000002402007981 */ /* 0x000f24000c1e1500 */
[----:B----4-:R-:W-:-:S04]  /*3720*/  IMAD.U32 R0, R0, 0x10000, RZ ;  /* 0x0001000000007824 */ /* 0x010fc800078e00ff */
[----:B------:R-:W-:-:S04]  /*3730*/  FMUL.FTZ R0, R0, 1 ;  /* 0x3f80000000007820 */ /* 0x000fc80000410000 */
[----:B------:R0:W1:Y:S02]  /*3740*/  F2F.F64.F32 R16, R0 ;  /* 0x0000000000107310 */ /* 0x0000640000201800 */
[----:B01----:R-:W-:Y:S05]  /*3750*/  BRA `(.L_x_1631) ;  /* 0x0000000400a47947 */ /* 0x003fea0003800000 */
.L_x_1643:
        /* <DEDUP_REMOVED lines=11> */
.L_x_1650:
[----:B------:R-:W4:Y:S02]  /*3810*/  LDG.E.U8 R3, desc[UR36][R2.64] ;  /* 0x0000002402037981 */ /* 0x000f24000c1e1100 */
        /* <DEDUP_REMOVED lines=19> */
.L_x_1652:
[----:B------:R-:W-:Y:S05]  /*3950*/  BSYNC.RECONVERGENT B0 ;  /* 0x0000000000007941 */ /* 0x000fea0003800200 */
.L_x_1651:
[----:B------:R-:W-:Y:S01]  /*3960*/  IMAD.SHL.U32 R0, R0, 0x100000, RZ ;  /* 0x0010000000007824 */ /* 0x000fe200078e00ff */
[----:B------:R-:W-:-:S04]  /*3970*/  LEA R2, R2, 0x3b800000, 0x17 ;  /* 0x3b80000002027811 */ /* 0x000fc800078eb8ff */
[----:B------:R-:W-:-:S05]  /*3980*/  LOP3.LUT R0, R2, R0, R7, 0xfe, !PT ;  /* 0x0000000002007212 */ /* 0x000fca00078efe07 */
[----:B------:R-:W-:-:S04]  /*3990*/  FMUL.FTZ R0, R0, 1 ;  /* 0x3f80000000007820 */ /* 0x000fc80000410000 */
[----:B------:R0:W1:Y:S02]  /*39a0*/  F2F.F64.F32 R16, R0 ;  /* 0x0000000000107310 */ /* 0x0000640000201800 */
[----:B01----:R-:W-:Y:S05]  /*39b0*/  BRA `(.L_x_1631) ;  /* 0x00000004000c7947 */ /* 0x003fea0003800000 */
.L_x_1649:
        /* <DEDUP_REMOVED lines=20> */
.L_x_1654:
[----:B------:R-:W-:Y:S05]  /*3b00*/  BSYNC.RECONVERGENT B0 ;  /* 0x0000000000007941 */ /* 0x000fea0003800200 */
.L_x_1653:
[----:B------:R-:W-:Y:S01]  /*3b10*/  IMAD.SHL.U32 R0, R0, 0x200000, RZ ;  /* 0x0020000000007824 */ /* 0x000fe200078e00ff */
[----:B------:R-:W-:-:S04]  /*3b20*/  LEA R2, R2, 0x37800000, 0x17 ;  /* 0x3780000002027811 */ /* 0x000fc800078eb8ff */
[----:B------:R-:W-:-:S05]  /*3b30*/  LOP3.LUT R0, R2, R0, R7, 0xfe, !PT ;  /* 0x0000000002007212 */ /* 0x000fca00078efe07 */
[----:B------:R-:W-:-:S04]  /*3b40*/  FMUL.FTZ R0, R0, 1 ;  /* 0x3f80000000007820 */ /* 0x000fc80000410000 */
[----:B------:R0:W1:Y:S02]  /*3b50*/  F2F.F64.F32 R16, R0 ;  /* 0x0000000000107310 */ /* 0x0000640000201800 */
[----:B01----:R-:W-:Y:S05]  /*3b60*/  BRA `(.L_x_1631) ;  /* 0x0000000000a07947 */ /* 0x003fea0003800000 */
.L_x_1648:
        /* <DEDUP_REMOVED lines=18> */
.L_x_1636:
        /* <DEDUP_REMOVED lines=16> */
.L_x_1657:
[----:B------:R-:W-:Y:S05]  /*3d90*/  BRA `(.L_x_1631) ;  /* 0x0000000000147947 */ /* 0x000fea0003800000 */
.L_x_1656:
[----:B------:R-:W4:Y:S02]  /*3da0*/  LDG.E.64 R16, desc[UR36][R2.64] ;  /* 0x0000002402107981 */ /* 0x000f24000c1e1b00 */
[----:B----4-:R-:W0:Y:S02]  /*3db0*/  I2F.F64.U64 R16, R16 ;  /* 0x0000001000107312 */ /* 0x010e240000301800 */
[----:B0-----:R-:W-:Y:S05]  /*3dc0*/  BRA `(.L_x_1631) ;  /* 0x0000000000087947 */ /* 0x001fea0003800000 */
.L_x_1655:
[----:B------:R-:W4:Y:S02]  /*3dd0*/  LDG.E R2, desc[UR36][R2.64] ;  /* 0x0000002402027981 */ /* 0x000f24000c1e1900 */
[----:B----4-:R0:W1:Y:S02]  /*3de0*/  I2F.F64.U32 R16, R2 ;  /* 0x0000000200107312 */ /* 0x0100640000201800 */
.L_x_1631:
[----:B------:R-:W-:Y:S05]  /*3df0*/  BSYNC.RECONVERGENT B6 ;  /* 0x0000000000067941 */ /* 0x000fea0003800200 */
.L_x_1630:
[----:B0-----:R-:W0:Y:S01]  /*3e00*/  LDC.U8 R2, c[0x0][0x3bc] ;  /* 0x0000ef00ff027b82 */ /* 0x001e220000000000 */
[CC--:B------:R-:W-:Y:S01]  /*3e10*/  ISETP.GE.AND P2, PT, R23.reuse, R19.reuse, PT ;  /* 0x000000131700720c */ /* 0x0c0fe20003f46270 */
[C---:B------:R-:W-:Y:S01]  /*3e20*/  VIADD R0, R23.reuse, 0x100 ;  /* 0x0000010017007836 */ /* 0x040fe20000000000 */
[----:B------:R-:W-:Y:S01]  /*3e30*/  BSSY.RECONVERGENT B0, `(.L_x_1658) ;  /* 0x0000024000007945 */ /* 0x000fe20003800200 */
[C---:B-1--4-:R-:W-:Y:S02]  /*3e40*/  VIADD R4, R23.reuse, 0x180 ;  /* 0x0000018017047836 */ /* 0x052fe40000000000 */
[----:B------:R-:W-:Y:S01]  /*3e50*/  VIADD R22, R23, 0x80 ;  /* 0x0000008017167836 */ /* 0x000fe20000000000 */
[-C--:B------:R-:W-:Y:S02]  /*3e60*/  ISETP.GE.AND P0, PT, R0, R19.reuse, PT ;  /* 0x000000130000720c */ /* 0x080fe40003f06270 */
[-C--:B------:R-:W-:Y:S02]  /*3e70*/  ISETP.GE.AND P1, PT, R4, R19.reuse, PT ;  /* 0x000000130400720c */ /* 0x080fe40003f26270 */
[----:B------:R-:W-:-:S03]  /*3e80*/  ISETP.GE.AND P3, PT, R22, R19, PT ;  /* 0x000000131600720c */ /* 0x000fc60003f66270 */
[----:B------:R-:W-:Y:S10]  /*3e90*/  @P2 BRA `(.L_x_1659) ;  /* 0x0000000000742947 */ /* 0x000ff40003800000 */
[----:B------:R-:W-:Y:S01]  /*3ea0*/  UMOV UR4, 0xf0000000 ;  /* 0xf000000000047882 */ /* 0x000fe20000000000 */
[----:B------:R-:W-:Y:S01]  /*3eb0*/  UMOV UR5, 0x380fffff ;  /* 0x380fffff00057882 */ /* 0x000fe20000000000 */
[----:B---3-5:R-:W1:-:S15]  /*3ec0*/  F2F.F32.F64 R0, R28 ;  /* 0x0000001c00007310 */ /* 0x028e5e0000301000 */
        /* <DEDUP_REMOVED lines=9> */
[----:B------:R-:W-:-:S05]  /*3f60*/  @!P4 IMAD.MOV.U32 R11, RZ, RZ, 0x3f800000 ;  /* 0x3f800000ff0bc424 */ /* 0x000fca00078e00ff */
[----:B-1----:R1:W-:Y:S04]  /*3f70*/  @!P4 STG.E desc[UR36][R4.64], R11 ;  /* 0x0000000b0400c986 */ /* 0x0023e8000c101924 */
[----:B---3--:R-:W3:Y:S02]  /*3f80*/  LDG.E R6, desc[UR36][R6.64] ;  /* 0x0000002406067981 */ /* 0x008ee4000c1e1900 */
[C---:B---3--:R-:W-:Y:S01]  /*3f90*/  FMUL.FTZ R0, R6.reuse, 1 ;  /* 0x3f80000006007820 */ /* 0x048fe20000410000 */
[----:B------:R-:W-:-:S15]  /*3fa0*/  FSETP.NEU.FTZ.AND P4, PT, R6, 1, PT ;  /* 0x3f8000000600780b */ /* 0x000fde0003f9d000 */
[----:B------:R-:W-:-:S15]  /*3fb0*/  NOP ;  /* 0x0000000000007918 */ /* 0x000fde0000000000 */
[----:B------:R-:W-:-:S01]  /*3fc0*/  NOP ;  /* 0x0000000000007918 */ /* 0x000fc20000000000 */
[----:B------:R-:W3:-:S15]  /*3fd0*/  F2F.F64.F32 R8, R0 ;  /* 0x0000000000087310 */ /* 0x000ede0000201800 */
[----:B------:R-:W-:-:S15]  /*3fe0*/  NOP ;  /* 0x0000000000007918 */ /* 0x000fde0000000000 */
[----:B------:R-:W-:-:S15]  /*3ff0*/  NOP ;  /* 0x0000000000007918 */ /* 0x000fde0000000000 */
[----:B------:R-:W-:-:S15]  /*4000*/  NOP ;  /* 0x0000000000007918 */ /* 0x000fde0000000000 */
[----:B------:R-:W-:-:S04]  /*4010*/  NOP ;  /* 0x0000000000007918 */ /* 0x000fc80000000000 */
[----:B---3--:R-:W3:Y:S02]  /*4020*/  DMUL R8, R8, R28 ;  /* 0x0000001c08087228 */ /* 0x008ee40000000000 */
[----:B---3--:R-:W-:Y:S02]  /*4030*/  FSEL R3, R28, R8, !P4 ;  /* 0x000000081c037208 */ /* 0x008fe40006000000 */
[----:B------:R-:W-:-:S03]  /*4040*/  FSEL R8, R29, R9, !P4 ;  /* 0x000000091d087208 */ /* 0x000fc60006000000 */
[----:B-1----:R-:W-:Y:S02]  /*4050*/  IMAD.MOV.U32 R4, RZ, RZ, R3 ;  /* 0x000000ffff047224 */ /* 0x002fe400078e0003 */
[----:B------:R-:W-:-:S07]  /*4060*/  IMAD.MOV.U32 R5, RZ, RZ, R8 ;  /* 0x000000ffff057224 */ /* 0x000fce00078e0008 */
.L_x_1659:
[----:B------:R-:W-:Y:S05]  /*4070*/  BSYNC.RECONVERGENT B0 ;  /* 0x0000000000007941 */ /* 0x000fea0003800200 */
.L_x_1658:
[----:B------:R-:W-:Y:S04]  /*4080*/  BSSY.RECONVERGENT B0, `(.L_x_1660) ;  /* 0x000001d000007945 */ /* 0x000fe80003800200 */
[----:B------:R-:W-:Y:S05]  /*4090*/  @P3 BRA `(.L_x_1661) ;  /* 0x00000000006c3947 */ /* 0x000fea0003800000 */
[----:B------:R-:W-:Y:S01]  /*40a0*/  UMOV UR4, 0xf0000000 ;  /* 0xf000000000047882 */ /* 0x000fe20000000000 */
[----:B------:R-:W-:Y:S01]  /*40b0*/  UMOV UR5, 0x380fffff ;  /* 0x380fffff00057882 */ /* 0x000fe20000000000 */
[----:B--2--5:R-:W1:-:S15]  /*40c0*/  F2F.F32.F64 R0, R26 ;  /* 0x0000001a00007310 */ /* 0x024e5e0000301000 */
[----:B------:R-:W-:-:S15]  /*40d0*/  NOP ;  /* 0x0000000000007918 */ /* 0x000fde0000000000 */
[----:B------:R-:W-:-:S15]  /*40e0*/  NOP ;  /* 0x0000000000007918 */ /* 0x000fde0000000000 */
[----:B------:R-:W-:-:S15]  /*40f0*/  NOP ;  /* 0x0000000000007918 */ /* 0x000fde0000000000 */
[----:B------:R-:W-:-:S04]  /*4100*/  NOP ;  /* 0x0000000000007918 */ /* 0x000fc80000000000 */
[----:B------:R-:W1:Y:S01]  /*4110*/  DSETP.GEU.AND P3, PT, |R26|, UR4, PT ;  /* 0x000000041a007e2a */ /* 0x000e62000bf6e200 */
[----:B------:R-:W2:Y:S01]  /*4120*/  LDC.64 R10, c[0x0][0x390] ;  /* 0x0000e400ff0a7b82 */ /* 0x000ea20000000a00 */
[----:B-1----:R-:W-:-:S05]  /*4130*/  @!P3 FMUL R0, R0, 1.175494350822287508e-38 ;  /* 0x008000000000b820 */ /* 0x002fca0000400000 */
[----:B------:R-:W-:-:S13]  /*4140*/  FSETP.NE.FTZ.AND P3, PT, |R0|, +INF , PT ;  /* 0x7f8000000000780b */ /* 0x000fda0003f75200 */
[----:B------:R-:W1:Y:S01]  /*4150*/  @!P3 LDC.64 R8, c[0x0][0x388] ;  /* 0x0000e200ff08bb82 */ /* 0x000e620000000a00 */
[----:B------:R-:W-:-:S05]  /*4160*/  @!P3 IMAD.MOV.U32 R3, RZ, RZ, 0x3f800000 ;  /* 0x3f800000ff03b424 */ /* 0x000fca00078e00ff */
[----:B-1----:R1:W-:Y:S04]  /*4170*/  @!P3 STG.E desc[UR36][R8.64], R3 ;  /* 0x000000030800b986 */ /* 0x0023e8000c101924 */
[----:B--2---:R-:W2:Y:S02]  /*4180*/  LDG.E R10, desc[UR36][R10.64] ;  /* 0x000000240a0a7981 */ /* 0x004ea4000c1e1900 */
[C---:B--2---:R-:W-:Y:S01]  /*4190*/  FMUL.FTZ R0, R10.reuse, 1 ;  /* 0x3f8000000a007820 */ /* 0x044fe20000410000 */
[----:B------:R-:W-:-:S15]  /*41a0*/  FSETP.NEU.FTZ.AND P3, PT, R10, 1, PT ;  /* 0x3f8000000a00780b */ /* 0x000fde0003f7d000 */
[----:B------:R-:W-:-:S15]  /*41b0*/  NOP ;  /* 0x0000000000007918 */ /* 0x000fde0000000000 */
[----:B------:R-:W-:-:S01]  /*41c0*/  NOP ;  /* 0x0000000000007918 */ /* 0x000fc20000000000 */
[----:B------:R-:W2:-:S15]  /*41d0*/  F2F.F64.F32 R6, R0 ;  /* 0x0000000000067310 */ /* 0x000e9e0000201800 */
[----:B------:R-:W-:-:S15]  /*41e0*/  NOP ;  /* 0x0000000000007918 */ /* 0x000fde0000000000 */
[----:B------:R-:W-:-:S15]  /*41f0*/  NOP ;  /* 0x0000000000007918 */ /* 0x000fde0000000000 */
[----:B------:R-:W-:-:S15]  /*4200*/  NOP ;  /* 0x0000000000007918 */ /* 0x000fde0000000000 */
[----:B------:R-:W-:-:S04]  /*4210*/  NOP ;  /* 0x0000000000007918 */ /* 0x000fc80000000000 */
[----:B--2---:R-:W3:Y:S02]  /*4220*/  DMUL R6, R6, R26 ;  /* 0x0000001a06067228 */ /* 0x004ee40000000000 */
[----:B---3--:R-:W-:Y:S02]  /*4230*/  FSEL R28, R26, R6, !P3 ;  /* 0x000000061a1c7208 */ /* 0x008fe40005800000 */
[----:B-1----:R-:W-:-:S07]  /*4240*/  FSEL R29, R27, R7, !P3 ;  /* 0x000000071b1d7208 */ /* 0x002fce0005800000 */
.L_x_1661:
[----:B------:R-:W-:Y:S05]  /*4250*/  BSYNC.RECONVERGENT B0 ;  /* 0x0000000000007941 */ /* 0x000fea0003800200 */
.L_x_1660:
[----:B------:R-:W-:Y:S04]  /*4260*/  BSSY.RECONVERGENT B0, `(.L_x_1662) ;  /* 0x000001d000007945 */ /* 0x000fe80003800200 */
[----:B------:R-:W-:Y:S05]  /*4270*/  @P0 BRA `(.L_x_1663) ;  /* 0x00000000006c0947 */ /* 0x000fea0003800000 */
[----:B------:R-:W-:Y:S01]  /*4280*/  UMOV UR4, 0xf0000000 ;  /* 0xf000000000047882 */ /* 0x000fe20000000000 */
[----:B------:R-:W-:Y:S01]  /*4290*/  UMOV UR5, 0x380fffff ;  /* 0x380fffff00057882 */ /* 0x000fe20000000000 */
[----:B-----5:R-:W1:-:S15]  /*42a0*/  F2F.F32.F64 R0, R24 ;  /* 0x0000001800007310 */ /* 0x020e5e0000301000 */
[----:B------:R-:W-:-:S15]  /*42b0*/  NOP ;  /* 0x0000000000007918 */ /* 0x000fde0000000000 */
[----:B------:R-:W-:-:S15]  /*42c0*/  NOP ;  /* 0x0000000000007918 */ /* 0x000fde0000000000 */
[----:B------:R-:W-:-:S15]  /*42d0*/  NOP ;  /* 0x0000000000007918 */ /* 0x000fde0000000000 */
[----:B------:R-:W-:-:S04]  /*42e0*/  NOP ;  /* 0x0000000000007918 */ /* 0x000fc80000000000 */
[----:B------:R-:W1:Y:S01]  /*42f0*/  DSETP.GEU.AND P0, PT, |R24|, UR4, PT ;  /* 0x0000000418007e2a */ /* 0x000e62000bf0e200 */
[----:B------:R-:W4:Y:S01]  /*4300*/  LDC.64 R10, c[0x0][0x390] ;  /* 0x0000e400ff0a7b82 */ /* 0x000f220000000a00 */
[----:B-1----:R-:W-:-:S05]  /*4310*/  @!P0 FMUL R0, R0, 1.175494350822287508e-38 ;  /* 0x0080000000008820 */ /* 0x002fca0000400000 */
[----:B------:R-:W-:-:S13]  /*4320*/  FSETP.NE.FTZ.AND P0, PT, |R0|, +INF , PT ;  /* 0x7f8000000000780b */ /* 0x000fda0003f15200 */
[----:B------:R-:W1:Y:S01]  /*4330*/  @!P0 LDC.64 R8, c[0x0][0x388] ;  /* 0x0000e200ff088b82 */ /* 0x000e620000000a00 */
[----:B------:R-:W-:-:S05]  /*4340*/  @!P0 IMAD.MOV.U32 R3, RZ, RZ, 0x3f800000 ;  /* 0x3f800000ff038424 */ /* 0x000fca00078e00ff */
[----:B-1----:R1:W-:Y:S04]  /*4350*/  @!P0 STG.E desc[UR36][R8.64], R3 ;  /* 0x0000000308008986 */ /* 0x0023e8000c101924 */
[----:B----4-:R-:W4:Y:S02]  /*4360*/  LDG.E R10, desc[UR36][R10.64] ;  /* 0x000000240a0a7981 */ /* 0x010f24000c1e1900 */
[C---:B----4-:R-:W-:Y:S01]  /*4370*/  FMUL.FTZ R0, R10.reuse, 1 ;  /* 0x3f8000000a007820 */ /* 0x050fe20000410000 */
[----:B------:R-:W-:-:S15]  /*4380*/  FSETP.NEU.FTZ.AND P0, PT, R10, 1, PT ;  /* 0x3f8000000a00780b */ /* 0x000fde0003f1d000 */
[----:B------:R-:W-:-:S15]  /*4390*/  NOP ;  /* 0x0000000000007918 */ /* 0x000fde0000000000 */
[----:B------:R-:W-:-:S01]  /*43a0*/  NOP ;  /* 0x0000000000007918 */ /* 0x000fc20000000000 */
[----:B------:R-:W4:-:S15]  /*43b0*/  F2F.F64.F32 R6, R0 ;  /* 0x0000000000067310 */ /* 0x000f1e0000201800 */
[----:B------:R-:W-:-:S15]  /*43c0*/  NOP ;  /* 0x0000000000007918 */ /* 0x000fde0000000000 */
[----:B------:R-:W-:-:S15]  /*43d0*/  NOP ;  /* 0x0000000000007918 */ /* 0x000fde0000000000 */
[----:B------:R-:W-:-:S15]  /*43e0*/  NOP ;  /* 0x0000000000007918 */ /* 0x000fde0000000000 */
[----:B------:R-:W-:-:S04]  /*43f0*/  NOP ;  /* 0x0000000000007918 */ /* 0x000fc80000000000 */
[----:B----4-:R-:W4:Y:S02]  /*4400*/  DMUL R6, R6, R24 ;  /* 0x0000001806067228 */ /* 0x010f240000000000 */
[----:B----4-:R-:W-:Y:S02]  /*4410*/  FSEL R24, R24, R6, !P0 ;  /* 0x0000000618187208 */ /* 0x010fe40004000000 */
[----:B-1----:R-:W-:-:S07]  /*4420*/  FSEL R25, R25, R7, !P0 ;  /* 0x0000000719197208 */ /* 0x002fce0004000000 */
.L_x_1663:
[----:B------:R-:W-:Y:S05]  /*4430*/  BSYNC.RECONVERGENT B0 ;  /* 0x0000000000007941 */ /* 0x000fea0003800200 */
.L_x_1662:
        /* <DEDUP_REMOVED lines=29> */
.L_x_1665:
[----:B------:R-:W-:Y:S05]  /*4610*/  BSYNC.RECONVERGENT B0 ;  /* 0x0000000000007941 */ /* 0x000fea0003800200 */
.L_x_1664:
[----:B------:R-:W-:Y:S04]  /*4620*/  BSSY.RECONVERGENT B6, `(.L_x_1666) ;  /* 0x0000150000067945 */ /* 0x000fe80003800200 */
[----:B------:R-:W-:Y:S05]  /*4630*/  @P2 BRA `(.L_x_1667) ;  /* 0x0000001400382947 */ /* 0x000fea0003800000 */
[----:B------:R-:W1:Y:S01]  /*4640*/  LDCU UR4, c[0x0][0x3c0] ;  /* 0x00007800ff0477ac */ /* 0x000e620008000800 */
[----:B------:R-:W4:Y:S01]  /*4650*/  LDC.64 R8, c[0x0][0x3a0] ;  /* 0x0000e800ff087b82 */ /* 0x000f220000000a00 */
[----:B------:R-:W-:Y:S01]  /*4660*/  IMAD R0, R18, 0x200, R23 ;  /* 0x0000020012007824 */ /* 0x000fe200078e0217 */
[----:B0-----:R-:W-:-:S03]  /*4670*/  PRMT R6, R2, 0x9910, RZ ;  /* 0x0000991002067816 */ /* 0x001fc600000000ff */
[----:B-1----:R-:W-:Y:S02]  /*4680*/  IMAD R3, R0, UR4, RZ ;  /* 0x0000000400037c24 */ /* 0x002fe4000f8e02ff */
[----:B------:R-:W-:-:S05]  /*4690*/  IMAD.MOV.U32 R0, RZ, RZ, R6 ;  /* 0x000000ffff007224 */ /* 0x000fca00078e0006 */
[----:B------:R-:W-:Y:S02]  /*46a0*/  ISETP.GT.AND P0, PT, R0, 0x9, PT ;  /* 0x000000090000780c */ /* 0x000fe40003f04270 */
[----:B----4-:R-:W-:-:S05]  /*46b0*/  IADD3 R8, P1, PT, R3, R8, RZ ;  /* 0x0000000803087210 */ /* 0x010fca0007f3e0ff */
        /* <DEDUP_REMOVED lines=10> */
[----:B------:R-:W0:Y:S01]  /*4760*/  F2I.F64.TRUNC R5, R4 ;  /* 0x0000000400057311 */ /* 0x000e22000030d100 */
[----:B------:R-:W-:Y:S01]  /*4770*/  IMAD.MOV.U32 R23, RZ, RZ, R22 ;  /* 0x000000ffff177224 */ /* 0x000fe200078e0016 */
[----:B0-----:R0:W-:Y:S01]  /*4780*/  STG.E.U8 desc[UR36][R8.64], R5 ;  /* 0x0000000508007986 */ /* 0x0011e2000c101124 */
[----:B------:R-:W-:Y:S05]  /*4790*/  BRA `(.L_x_1667) ;  /* 0x0000001000e07947 */ /* 0x000fea0003800000 */
.L_x_1671:
[----:B------:R-:W0:Y:S01]  /*47a0*/  F2I.S64.F64.TRUNC R4, R4 ;  /* 0x0000000400047311 */ /* 0x000e22000030d900 */
[----:B------:R-:W-:Y:S02]  /*47b0*/  IMAD.MOV.U32 R23, RZ, RZ, R22 ;  /* 0x000000ffff177224 */ /* 0x000fe400078e0016 */
[----:B0-----:R-:W-:-:S05]  /*47c0*/  IMAD.MOV.U32 R3, RZ, RZ, R4 ;  /* 0x000000ffff037224 */ /* 0x001fca00078e0004 */
[----:B------:R0:W-:Y:S01]  /*47d0*/  STG.E.U8 desc[UR36][R8.64], R3 ;  /* 0x0000000308007986 */ /* 0x0001e2000c101124 */
[----:B------:R-:W-:Y:S05]  /*47e0*/  BRA `(.L_x_1667) ;  /* 0x0000001000cc7947 */ /* 0x000fea0003800000 */
.L_x_1670:
[----:B------:R-:W-:-:S13]  /*47f0*/  ISETP.NE.AND P0, PT, R0, 0x2, PT ;  /* 0x000000020000780c */ /* 0x000fda0003f05270 */
[----:B------:R-:W-:Y:S05]  /*4800*/  @!P0 BRA `(.L_x_1673) ;  /* 0x0000000000308947 */ /* 0x000fea0003800000 */
[----:B------:R-:W-:-:S13]  /*4810*/  ISETP.NE.AND P0, PT, R0, 0x3, PT ;  /* 0x000000030000780c */ /* 0x000fda0003f05270 */
[----:B------:R-:W-:Y:S05]  /*4820*/  @!P0 BRA `(.L_x_1674) ;  /* 0x0000000000188947 */ /* 0x000fea0003800000 */
[----:B------:R-:W-:-:S13]  /*4830*/  ISETP.NE.AND P0, PT, R0, 0x4, PT ;  /* 0x000000040000780c */ /* 0x000fda0003f05270 */
[----:B------:R-:W-:Y:S05]  /*4840*/  @P0 BRA `(.L_x_1672) ;  /* 0x0000000c00ec0947 */ /* 0x000fea0003800000 */
[----:B------:R-:W0:Y:S01]  /*4850*/  F2I.S64.F64.TRUNC R4, R4 ;  /* 0x0000000400047311 */ /* 0x000e22000030d900 */
[----:B------:R-:W-:Y:S01]  /*4860*/  IMAD.MOV.U32 R23, RZ, RZ, R22 ;  /* 0x000000ffff177224 */ /* 0x000fe200078e0016 */
[----:B0-----:R4:W-:Y:S01]  /*4870*/  STG.E.64 desc[UR36][R8.64], R4 ;  /* 0x0000000408007986 */ /* 0x0019e2000c101b24 */
[----:B------:R-:W-:Y:S05]  /*4880*/  BRA `(.L_x_1667) ;  /* 0x0000001000a47947 */ /* 0x000fea0003800000 */
.L_x_1674:
[----:B------:R-:W0:Y:S01]  /*4890*/  F2I.F64.TRUNC R5, R4 ;  /* 0x0000000400057311 */ /* 0x000e22000030d100 */
[----:B------:R-:W-:Y:S01]  /*48a0*/  IMAD.MOV.U32 R23, RZ, RZ, R22 ;  /* 0x000000ffff177224 */ /* 0x000fe200078e0016 */
[----:B0-----:R0:W-:Y:S01]  /*48b0*/  STG.E desc[UR36][R8.64], R5 ;  /* 0x0000000508007986 */ /* 0x0011e2000c101924 */
[----:B------:R-:W-:Y:S05]  /*48c0*/  BRA `(.L_x_1667) ;  /* 0x0000001000947947 */ /* 0x000fea0003800000 */
.L_x_1673:
[----:B------:R-:W0:Y:S01]  /*48d0*/  F2I.F64.TRUNC R5, R4 ;  /* 0x0000000400057311 */ /* 0x000e22000030d100 */
[----:B------:R-:W-:Y:S01]  /*48e0*/  IMAD.MOV.U32 R23, RZ, RZ, R22 ;  /* 0x000000ffff177224 */ /* 0x000fe200078e0016 */
[----:B0-----:R1:W-:Y:S01]  /*48f0*/  STG.E.U16 desc[UR36][R8.64], R5 ;  /* 0x0000000508007986 */ /* 0x0013e2000c101524 */
[----:B------:R-:W-:Y:S05]  /*4900*/  BRA `(.L_x_1667) ;  /* 0x0000001000847947 */ /* 0x000fea0003800000 */
.L_x_1669:
[----:B------:R-:W-:-:S13]  /*4910*/  ISETP.GT.AND P0, PT, R0, 0x6, PT ;  /* 0x000000060000780c */ /* 0x000fda0003f04270 */
[----:B------:R-:W-:Y:S05]  /*4920*/  @P0 BRA `(.L_x_1675) ;  /* 0x0000000000740947 */ /* 0x000fea0003800000 */
[----:B------:R-:W-:-:S13]  /*4930*/  ISETP.NE.AND P0, PT, R0, 0x5, PT ;  /* 0x000000050000780c */ /* 0x000fda0003f05270 */
[----:B------:R-:W-:Y:S05]  /*4940*/  @!P0 BRA `(.L_x_1676) ;  /* 0x0000000000388947 */ /* 0x000fea0003800000 */
[----:B------:R-:W-:-:S13]  /*4950*/  ISETP.NE.AND P0, PT, R0, 0x6, PT ;  /* 0x000000060000780c */ /* 0x000fda0003f05270 */
[----:B------:R-:W-:Y:S05]  /*4960*/  @P0 BRA `(.L_x_1672) ;  /* 0x0000000c00a40947 */ /* 0x000fea0003800000 */
[----:B------:R-:W-:Y:S01]  /*4970*/  UMOV UR4, 0xf0000000 ;  /* 0xf000000000047882 */ /* 0x000fe20000000000 */
[----:B------:R-:W-:Y:S01]  /*4980*/  UMOV UR5, 0x380fffff ;  /* 0x380fffff00057882 */ /* 0x000fe20000000000 */
[----:B------:R-:W0:-:S15]  /*4990*/  F2F.F32.F64 R3, R4 ;  /* 0x0000000400037310 */ /* 0x000e1e0000301000 */
[----:B------:R-:W-:-:S15]  /*49a0*/  NOP ;  /* 0x0000000000007918 */ /* 0x000fde0000000000 */
[----:B------:R-:W-:-:S15]  /*49b0*/  NOP ;  /* 0x0000000000007918 */ /* 0x000fde0000000000 */
[----:B------:R-:W-:-:S15]  /*49c0*/  NOP ;  /* 0x0000000000007918 */ /* 0x000fde0000000000 */
[----:B------:R-:W-:-:S04]  /*49d0*/  NOP ;  /* 0x0000000000007918 */ /* 0x000fc80000000000 */
[----:B------:R-:W0:Y:S01]  /*49e0*/  DSETP.GEU.AND P0, PT, |R4|, UR4, PT ;  /* 0x0000000404007e2a */ /* 0x000e22000bf0e200 */
[----:B------:R-:W-:Y:S02]  /*49f0*/  IMAD.MOV.U32 R23, RZ, RZ, R22 ;  /* 0x000000ffff177224 */ /* 0x000fe400078e0016 */
[----:B0-----:R-:W-:-:S05]  /*4a00*/  @!P0 FMUL R3, R3, 1.175494350822287508e-38 ;  /* 0x0080000003038820 */ /* 0x001fca0000400000 */
[----:B------:R0:W-:Y:S01]  /*4a10*/  STG.E desc[UR36][R8.64], R3 ;  /* 0x0000000308007986 */ /* 0x0001e2000c101924 */
[----:B------:R-:W-:Y:S05]  /*4a20*/  BRA `(.L_x_1667) ;  /* 0x00000010003c7947 */ /* 0x000fea0003800000 */
.L_x_1676:
        /* <DEDUP_REMOVED lines=10> */
[----:B------:R-:W-:-:S05]  /*4ad0*/  F2FP.F16.F32.PACK_AB R0, RZ, R0 ;  /* 0x00000000ff00723e */ /* 0x000fca00000000ff */
[----:B------:R0:W-:Y:S01]  /*4ae0*/  STG.E.U16 desc[UR36][R8.64], R0 ;  /* 0x0000000008007986 */ /* 0x0001e2000c101524 */
[----:B------:R-:W-:Y:S05]  /*4af0*/  BRA `(.L_x_1667) ;  /* 0x0000001000087947 */ /* 0x000fea0003800000 */
.L_x_1675:
[----:B------:R-:W-:-:S13]  /*4b00*/  ISETP.NE.AND P0, PT, R0, 0x7, PT ;  /* 0x000000070000780c */ /* 0x000fda0003f05270 */
[----:B------:R-:W-:Y:S05]  /*4b10*/  @!P0 BRA `(.L_x_1677) ;  /* 0x00000000007c8947 */ /* 0x000fea0003800000 */
        /* <DEDUP_REMOVED lines=12> */
[----:B------:R-:W-:Y:S02]  /*4be0*/  IMAD.MOV.U32 R7, RZ, RZ, RZ ;  /* 0x000000ffff077224 */ /* 0x000fe400078e00ff */
[----:B0-----:R-:W-:Y:S01]  /*4bf0*/  @!P0 FMUL R6, R6, 1.175494350822287508e-38 ;  /* 0x0080000006068820 */ /* 0x001fe20000400000 */
[----:B------:R-:W-:-:S04]  /*4c00*/  IMAD.MOV.U32 R23, RZ, RZ, R22 ;  /* 0x000000ffff177224 */ /* 0x000fc800078e0016 */
[----:B------:R0:W-:Y:S01]  /*4c10*/  STG.E.64 desc[UR36][R8.64], R6 ;  /* 0x0000000608007986 */ /* 0x0001e2000c101b24 */
[----:B------:R-:W-:Y:S05]  /*4c20*/  BRA `(.L_x_1667) ;  /* 0x0000000c00bc7947 */ /* 0x000fea0003800000 */
.L_x_1678:
        /* <DEDUP_REMOVED lines=10> */
[----:B------:R-:W-:-:S04]  /*4cd0*/  F2FP.F16.F32.PACK_AB R3, RZ, R0 ;  /* 0x00000000ff03723e */ /* 0x000fc800000000ff */
[----:B------:R-:W-:-:S05]  /*4ce0*/  PRMT R3, R3, 0x5410, RZ ;  /* 0x0000541003037816 */ /* 0x000fca00000000ff */
[----:B------:R0:W-:Y:S01]  /*4cf0*/  STG.E desc[UR36][R8.64], R3 ;  /* 0x0000000308007986 */ /* 0x0001e2000c101924 */
[----:B------:R-:W-:Y:S05]  /*4d00*/  BRA `(.L_x_1667) ;  /* 0x0000000c00847947 */ /* 0x000fea0003800000 */
.L_x_1677:
[----:B------:R0:W-:Y:S01]  /*4d10*/  STG.E.64 desc[UR36][R8.64], R4 ;  /* 0x0000000408007986 */ /* 0x0001e2000c101b24 */
[----:B------:R-:W-:Y:S01]  /*4d20*/  IMAD.MOV.U32 R23, RZ, RZ, R22 ;  /* 0x000000ffff177224 */ /* 0x000fe200078e0016 */
[----:B------:R-:W-:Y:S06]  /*4d30*/  BRA `(.L_x_1667) ;  /* 0x0000000c00787947 */ /* 0x000fec0003800000 */
.L_x_1668:
        /* <DEDUP_REMOVED lines=8> */
[----:B------:R-:W0:Y:S01]  /*4dc0*/  DSETP.NEU.AND P0, PT, R4, RZ, PT ;  /* 0x000000ff0400722a */ /* 0x000e220003f0d000 */
[----:B------:R-:W-:Y:S01]  /*4dd0*/  IMAD.MOV.U32 R23, RZ, RZ, R22 ;  /* 0x000000ffff177224 */ /* 0x000fe200078e0016 */
[----:B0-----:R-:W-:-:S05]  /*4de0*/  SEL R3, RZ, 0x1, !P0 ;  /* 0x00000001ff037807 */ /* 0x001fca0004000000 */
[----:B------:R0:W-:Y:S01]  /*4df0*/  STG.E.U8 desc[UR36][R8.64], R3 ;  /* 0x0000000308007986 */ /* 0x0001e2000c101124 */
[----:B------:R-:W-:Y:S05]  /*4e00*/  BRA `(.L_x_1667) ;  /* 0x0000000c00447947 */ /* 0x000fea0003800000 */
.L_x_1681:
[----:B------:R-:W-:Y:S01]  /*4e10*/  CS2R R6, SRZ ;  /* 0x0000000000067805 */ /* 0x000fe2000001ff00 */
[----:B------:R-:W-:-:S04]  /*4e20*/  IMAD.MOV.U32 R23, RZ, RZ, R22 ;  /* 0x000000ffff177224 */ /* 0x000fc800078e0016 */
[----:B------:R0:W-:Y:S01]  /*4e30*/  STG.E.128 desc[UR36][R8.64], R4 ;  /* 0x0000000408007986 */ /* 0x0001e2000c101d24 */
[----:B------:R-:W-:Y:S05]  /*4e40*/  BRA `(.L_x_1667) ;  /* 0x0000000c00347947 */ /* 0x000fea0003800000 */
.L_x_1680:
        /* <DEDUP_REMOVED lines=14> */
[----:B------:R-:W-:Y:S01]  /*4f30*/  BSSY.RECONVERGENT B0, `(.L_x_1684) ;  /* 0x000000d000007945 */ /* 0x000fe20003800200 */
[----:B0-----:R-:W-:Y:S01]  /*4f40*/  @!P0 FMUL R10, R10, 1.175494350822287508e-38 ;  /* 0x008000000a0a8820 */ /* 0x001fe20000400000 */
[----:B------:R-:W-:-:S04]  /*4f50*/  IMAD.MOV.U32 R0, RZ, RZ, 0x7f ;  /* 0x0000007fff007424 */ /* 0x000fc800078e00ff */
        /* <DEDUP_REMOVED lines=10> */
.L_x_1685:
[----:B------:R-:W-:Y:S05]  /*5000*/  BSYNC.RECONVERGENT B0 ;  /* 0x0000000000007941 */ /* 0x000fea0003800200 */
.L_x_1684:
[----:B------:R-:W-:Y:S01]  /*5010*/  LOP3.LUT R7, R0, 0x80, R7, 0xf8, !PT ;  /* 0x0000008000077812 */ /* 0x000fe200078ef807 */
[----:B------:R-:W-:-:S04]  /*5020*/  IMAD.MOV.U32 R23, RZ, RZ, R22 ;  /* 0x000000ffff177224 */ /* 0x000fc800078e0016 */
[----:B------:R0:W-:Y:S01]  /*5030*/  STG.E.U8 desc[UR36][R8.64], R7 ;  /* 0x0000000708007986 */ /* 0x0001e2000c101124 */
[----:B------:R-:W-:Y:S05]  /*5040*/  BRA `(.L_x_1667) ;  /* 0x0000000800b47947 */ /* 0x000fea0003800000 */
.L_x_1683:
        /* <DEDUP_REMOVED lines=23> */
.L_x_1687:
[----:B------:R-:W-:Y:S05]  /*51c0*/  BSYNC.RECONVERGENT B0 ;  /* 0x0000000000007941 */ /* 0x000fea0003800200 */
.L_x_1686:
[----:B------:R-:W-:Y:S01]  /*51d0*/  LOP3.LUT R7, R0, 0x80, R7, 0xf8, !PT ;  /* 0x0000008000077812 */ /* 0x000fe200078ef807 */
[----:B------:R-:W-:-:S04]  /*51e0*/  IMAD.MOV.U32 R23, RZ, RZ, R22 ;  /* 0x000000ffff177224 */ /* 0x000fc800078e0016 */
[----:B------:R0:W-:Y:S01]  /*51f0*/  STG.E.U8 desc[UR36][R8.64], R7 ;  /* 0x0000000708007986 */ /* 0x0001e2000c101124 */
[----:B------:R-:W-:Y:S05]  /*5200*/  BRA `(.L_x_1667) ;  /* 0x0000000800447947 */ /* 0x000fea0003800000 */
.L_x_1682:
        /* <DEDUP_REMOVED lines=10> */
[----:B------:R-:W-:-:S05]  /*52b0*/  F2FP.BF16.F32.PACK_AB R0, RZ, R0 ;  /* 0x00000000ff00723e */ /* 0x000fca00000010ff */
[----:B------:R0:W-:Y:S01]  /*52c0*/  STG.E.U16 desc[UR36][R8.64], R0 ;  /* 0x0000000008007986 */ /* 0x0001e2000c101524 */
[----:B------:R-:W-:Y:S05]  /*52d0*/  BRA `(.L_x_1667) ;  /* 0x0000000800107947 */ /* 0x000fea0003800000 */
.L_x_1679:
        /* <DEDUP_REMOVED lines=8> */
[----:B------:R-:W0:Y:S01]  /*5360*/  F2I.U32.F64.TRUNC R5, R4 ;  /* 0x0000000400057311 */ /* 0x000e22000030d000 */
[----:B------:R-:W-:Y:S01]  /*5370*/  IMAD.MOV.U32 R23, RZ, RZ, R22 ;  /* 0x000000ffff177224 */ /* 0x000fe200078e0016 */
[----:B0-----:R0:W-:Y:S01]  /*5380*/  STG.E.U16 desc[UR36][R8.64], R5 ;  /* 0x0000000508007986 */ /* 0x0011e2000c101524 */
[----:B------:R-:W-:Y:S05]  /*5390*/  BRA `(.L_x_1667) ;  /* 0x0000000400e07947 */ /* 0x000fea0003800000 */
.L_x_1690:
        /* <DEDUP_REMOVED lines=21> */
.L_x_1693:
[----:B------:R-:W-:-:S04]  /*54f0*/  SHF.R.U32.HI R0, RZ, 0x14, R7 ;  /* 0x00000014ff007819 */ /* 0x000fc80000011607 */
[----:B------:R-:W-:-:S04]  /*5500*/  LOP3.LUT R0, R0, 0x1, RZ, 0xc0, !PT ;  /* 0x0000000100007812 */ /* 0x000fc800078ec0ff */
[----:B------:R-:W-:-:S04]  /*5510*/  IADD3 R0, PT, PT, R7, 0x487ffff, R0 ;  /* 0x0487ffff07007810 */ /* 0x000fc80007ffe000 */
[----:B------:R-:W-:-:S04]  /*5520*/  SHF.R.U32.HI R0, RZ, 0x14, R0 ;  /* 0x00000014ff007819 */ /* 0x000fc80000011600 */
[----:B------:R-:W-:-:S07]  /*5530*/  LOP3.LUT R3, R0, 0xff, RZ, 0xc0, !PT ;  /* 0x000000ff00037812 */ /* 0x000fce00078ec0ff */
.L_x_1694:
[----:B------:R-:W-:-:S04]  /*5540*/  SHF.R.U32.HI R0, RZ, 0x18, R7 ;  /* 0x00000018ff007819 */ /* 0x000fc80000011607 */
[----:B------:R-:W-:-:S07]  /*5550*/  LOP3.LUT R0, R3, 0x80, R0, 0xf8, !PT ;  /* 0x0000008003007812 */ /* 0x000fce00078ef800 */
.L_x_1692:
[----:B------:R-:W-:Y:S05]  /*5560*/  BSYNC.RECONVERGENT B0 ;  /* 0x0000000000007941 */ /* 0x000fea0003800200 */
.L_x_1691:
[----:B------:R0:W-:Y:S01]  /*5570*/  STG.E.U8 desc[UR36][R8.64], R0 ;  /* 0x0000000008007986 */ /* 0x0001e2000c101124 */
[----:B------:R-:W-:Y:S01]  /*5580*/  IMAD.MOV.U32 R23, RZ, RZ, R22 ;  /* 0x000000ffff177224 */ /* 0x000fe200078e0016 */
[----:B------:R-:W-:Y:S06]  /*5590*/  BRA `(.L_x_1667) ;  /* 0x0000000400607947 */ /* 0x000fec0003800000 */
.L_x_1689:
        /* <DEDUP_REMOVED lines=21> */
.L_x_1697:
[----:B------:R-:W-:-:S04]  /*56f0*/  SHF.R.U32.HI R0, RZ, 0x15, R7 ;  /* 0x00000015ff007819 */ /* 0x000fc80000011607 */
[----:B------:R-:W-:-:S04]  /*5700*/  LOP3.LUT R0, R0, 0x1, RZ, 0xc0, !PT ;  /* 0x0000000100007812 */ /* 0x000fc800078ec0ff */
[----:B------:R-:W-:-:S04]  /*5710*/  IADD3 R0, PT, PT, R7, 0x88fffff, R0 ;  /* 0x088fffff07007810 */ /* 0x000fc80007ffe000 */
[----:B------:R-:W-:-:S04]  /*5720*/  SHF.R.U32.HI R0, RZ, 0x15, R0 ;  /* 0x00000015ff007819 */ /* 0x000fc80000011600 */
[----:B------:R-:W-:-:S07]  /*5730*/  LOP3.LUT R3, R0, 0xff, RZ, 0xc0, !PT ;  /* 0x000000ff00037812 */ /* 0x000fce00078ec0ff */
.L_x_1698:
[----:B------:R-:W-:-:S04]  /*5740*/  SHF.R.U32.HI R0, RZ, 0x18, R7 ;  /* 0x00000018ff007819 */ /* 0x000fc80000011607 */
[----:B------:R-:W-:-:S07]  /*5750*/  LOP3.LUT R0, R3, 0x80, R0, 0xf8, !PT ;  /* 0x0000008003007812 */ /* 0x000fce00078ef800 */
.L_x_1696:
[----:B------:R-:W-:Y:S05]  /*5760*/  BSYNC.RECONVERGENT B0 ;  /* 0x0000000000007941 */ /* 0x000fea0003800200 */
.L_x_1695:
[----:B------:R0:W-:Y:S01]  /*5770*/  STG.E.U8 desc[UR36][R8.64], R0 ;  /* 0x0000000008007986 */ /* 0x0001e2000c101124 */
[----:B------:R-:W-:Y:S01]  /*5780*/  IMAD.MOV.U32 R23, RZ, RZ, R22 ;  /* 0x000000ffff177224 */ /* 0x000fe200078e0016 */
[----:B------:R-:W-:Y:S06]  /*5790*/  BRA `(.L_x_1667) ;  /* 0x0000000000e07947 */ /* 0x000fec0003800000 */
.L_x_1688:
[----:B------:R-:W-:-:S13]  /*57a0*/  ISETP.NE.AND P0, PT, R0, 0x1c, PT ;  /* 0x0000001c0000780c */ /* 0x000fda0003f05270 */
[----:B------:R-:W-:Y:S05]  /*57b0*/  @!P0 BRA `(.L_x_1699) ;  /* 0x0000000000cc8947 */ /* 0x000fea0003800000 */
[----:B------:R-:W-:-:S13]  /*57c0*/  ISETP.NE.AND P0, PT, R0, 0x1d, PT ;  /* 0x0000001d0000780c */ /* 0x000fda0003f05270 */
[----:B------:R-:W-:Y:S05]  /*57d0*/  @!P0 BRA `(.L_x_1700) ;  /* 0x0000000000b48947 */ /* 0x000fea0003800000 */
[----:B------:R-:W-:-:S13]  /*57e0*/  ISETP.NE.AND P0, PT, R0, 0x2c, PT ;  /* 0x0000002c0000780c */ /* 0x000fda0003f05270 */
[----:B------:R-:W-:Y:S05]  /*57f0*/  @!P0 BRA `(.L_x_1701) ;  /* 0x0000000000488947 */ /* 0x000fea0003800000 */
.L_x_1672:
        /* <DEDUP_REMOVED lines=16> */
.L_x_1702:
[----:B------:R-:W-:Y:S01]  /*5900*/  IMAD.MOV.U32 R23, RZ, RZ, R22 ;  /* 0x000000ffff177224 */ /* 0x000fe200078e0016 */
[----:B------:R-:W-:Y:S06]  /*5910*/  BRA `(.L_x_1667) ;  /* 0x0000000000807947 */ /* 0x000fec0003800000 */
.L_x_1701:
        /* <DEDUP_REMOVED lines=25> */
.L_x_1700:
[----:B------:R-:W0:Y:S01]  /*5ab0*/  F2I.U64.F64.TRUNC R4, R4 ;  /* 0x0000000400047311 */ /* 0x000e22000030d800 */
[----:B------:R-:W-:Y:S01]  /*5ac0*/  IMAD.MOV.U32 R23, RZ, RZ, R22 ;  /* 0x000000ffff177224 */ /* 0x000fe200078e0016 */
[----:B0-----:R0:W-:Y:S01]  /*5ad0*/  STG.E.64 desc[UR36][R8.64], R4 ;  /* 0x0000000408007986 */ /* 0x0011e2000c101b24 */
[----:B------:R-:W-:Y:S05]  /*5ae0*/  BRA `(.L_x_1667) ;  /* 0x00000000000c7947 */ /* 0x000fea0003800000 */
.L_x_1699:
[----:B------:R-:W0:Y:S01]  /*5af0*/  F2I.U32.F64.TRUNC R5, R4 ;  /* 0x0000000400057311 */ /* 0x000e22000030d000 */
[----:B------:R-:W-:Y:S01]  /*5b00*/  IMAD.MOV.U32 R23, RZ, RZ, R22 ;  /* 0x000000ffff177224 */ /* 0x000fe200078e0016 */
[----:B0-----:R0:W-:Y:S06]  /*5b10*/  STG.E desc[UR36][R8.64], R5 ;  /* 0x0000000508007986 */ /* 0x0011ec000c101924 */
.L_x_1667:
[----:B------:R-:W-:Y:S05]  /*5b20*/  BSYNC.RECONVERGENT B6 ;  /* 0x0000000000067941 */ /* 0x000fea0003800200 */
.L_x_1666:
[----:B------:R-:W-:Y:S01]  /*5b30*/  ISETP.GE.AND P0, PT, R23, R19, PT ;  /* 0x000000131700720c */ /* 0x000fe20003f06270 */
[----:B------:R-:W-:-:S12]  /*5b40*/  BSSY.RECONVERGENT B6, `(.L_x_1703) ;  /* 0x0000278000067945 */ /* 0x000fd80003800200 */
[----:B------:R-:W-:Y:S05]  /*5b50*/  @P0 BRA `(.L_x_1704) ;  /* 0x0000002400d80947 */ /* 0x000fea0003800000 */
[----:B------:R-:W2:Y:S01]  /*5b60*/  LDCU UR4, c[0x0][0x3c0] ;  /* 0x00007800ff0477ac */ /* 0x000ea20008000800 */
[----:B01--4-:R-:W0:Y:S01]  /*5b70*/  LDC.64 R4, c[0x0][0x3a0] ;  /* 0x0000e800ff047b82 */ /* 0x013e220000000a00 */
[----:B------:R-:W-:Y:S01]  /*5b80*/  IMAD R0, R18, 0x200, R23 ;  /* 0x0000020012007824 */ /* 0x000fe200078e0217 */
[----:B------:R-:W-:-:S03]  /*5b90*/  PRMT R6, R2, 0x9910, RZ ;  /* 0x0000991002067816 */ /* 0x000fc600000000ff */
[----:B--2---:R-:W-:Y:S02]  /*5ba0*/  IMAD R3, R0, UR4, RZ ;  /* 0x0000000400037c24 */ /* 0x004fe4000f8e02ff */
        /* <DEDUP_REMOVED lines=13> */
[----:B---3-5:R-:W0:Y:S02]  /*5c80*/  F2I.F64.TRUNC R29, R28 ;  /* 0x0000001c001d7311 */ /* 0x028e24000030d100 */
[----:B0-----:R1:W-:Y:S01]  /*5c90*/  STG.E.U8 desc[UR36][R4.64], R29 ;  /* 0x0000001d04007986 */ /* 0x0013e2000c101124 */
[----:B------:R-:W-:Y:S05]  /*5ca0*/  BRA `(.L_x_1710) ;  /* 0x0000001000907947 */ /* 0x000fea0003800000 */
.L_x_1708:
[----:B---3-5:R-:W0:Y:S02]  /*5cb0*/  F2I.S64.F64.TRUNC R28, R28 ;  /* 0x0000001c001c7311 */ /* 0x028e24000030d900 */
[----:B0-----:R-:W-:-:S05]  /*5cc0*/  IMAD.MOV.U32 R3, RZ, RZ, R28 ;  /* 0x000000ffff037224 */ /* 0x001fca00078e001c */
[----:B------:R0:W-:Y:S01]  /*5cd0*/  STG.E.U8 desc[UR36][R4.64], R3 ;  /* 0x0000000304007986 */ /* 0x0001e2000c101124 */
[----:B------:R-:W-:Y:S05]  /*5ce0*/  BRA `(.L_x_1710) ;  /* 0x0000001000807947 */ /* 0x000fea0003800000 */
.L_x_1707:
[----:B------:R-:W-:-:S13]  /*5cf0*/  ISETP.NE.AND P0, PT, R0, 0x2, PT ;  /* 0x000000020000780c */ /* 0x000fda0003f05270 */
[----:B------:R-:W-:Y:S05]  /*5d00*/  @!P0 BRA `(.L_x_1711) ;  /* 0x0000000000288947 */ /* 0x000fea0003800000 */
[----:B------:R-:W-:-:S13]  /*5d10*/  ISETP.NE.AND P0, PT, R0, 0x3, PT ;  /* 0x000000030000780c */ /* 0x000fda0003f05270 */
[----:B------:R-:W-:Y:S05]  /*5d20*/  @!P0 BRA `(.L_x_1712) ;  /* 0x0000000000148947 */ /* 0x000fea0003800000 */
[----:B------:R-:W-:-:S13]  /*5d30*/  ISETP.NE.AND P0, PT, R0, 0x4, PT ;  /* 0x000000040000780c */ /* 0x000fda0003f05270 */
[----:B------:R-:W-:Y:S05]  /*5d40*/  @P0 BRA `(.L_x_1709) ;  /* 0x0000000c00240947 */ /* 0x000fea0003800000 */
[----:B---3-5:R-:W0:Y:S02]  /*5d50*/  F2I.S64.F64.TRUNC R28, R28 ;  /* 0x0000001c001c7311 */ /* 0x028e24000030d900 */
[----:B0-----:R4:W-:Y:S01]  /*5d60*/  STG.E.64 desc[UR36][R4.64], R28 ;  /* 0x0000001c04007986 */ /* 0x0019e2000c101b24 */
[----:B------:R-:W-:Y:S05]  /*5d70*/  BRA `(.L_x_1710) ;  /* 0x00000010005c7947 */ /* 0x000fea0003800000 */
.L_x_1712:
[----:B---3-5:R-:W0:Y:S02]  /*5d80*/  F2I.F64.TRUNC R29, R28 ;  /* 0x0000001c001d7311 */ /* 0x028e24000030d100 */
[----:B0-----:R3:W-:Y:S01]  /*5d90*/  STG.E desc[UR36][R4.64], R29 ;  /* 0x0000001d04007986 */ /* 0x0017e2000c101924 */
[----:B------:R-:W-:Y:S05]  /*5da0*/  BRA `(.L_x_1710) ;  /* 0x0000001000507947 */ /* 0x000fea0003800000 */
.L_x_1711:
[----:B---3-5:R-:W0:Y:S02]  /*5db0*/  F2I.F64.TRUNC R29, R28 ;  /* 0x0000001c001d7311 */ /* 0x028e24000030d100 */
[----:B0-----:R2:W-:Y:S01]  /*5dc0*/  STG.E.U16 desc[UR36][R4.64], R29 ;  /* 0x0000001d04007986 */ /* 0x0015e2000c101524 */
[----:B------:R-:W-:Y:S05]  /*5dd0*/  BRA `(.L_x_1710) ;  /* 0x0000001000447947 */ /* 0x000fea0003800000 */
.L_x_1706:
        /* <DEDUP_REMOVED lines=8> */
[----:B---3-5:R-:W0:-:S15]  /*5e60*/  F2F.F32.F64 R3, R28 ;  /* 0x0000001c00037310 */ /* 0x028e1e0000301000 */
[----:B------:R-:W-:-:S15]  /*5e70*/  NOP ;  /* 0x0000000000007918 */ /* 0x000fde0000000000 */
[----:B------:R-:W-:-:S15]  /*5e80*/  NOP ;  /* 0x0000000000007918 */ /* 0x000fde0000000000 */
[----:B------:R-:W-:-:S15]  /*5e90*/  NOP ;  /* 0x0000000000007918 */ /* 0x000fde0000000000 */
[----:B------:R-:W-:-:S04]  /*5ea0*/  NOP ;  /* 0x0000000000007918 */ /* 0x000fc80000000000 */
[----:B------:R-:W0:Y:S02]  /*5eb0*/  DSETP.GEU.AND P0, PT, |R28|, UR4, PT ;  /* 0x000000041c007e2a */ /* 0x000e24000bf0e200 */
[----:B0-----:R-:W-:-:S05]  /*5ec0*/  @!P0 FMUL R3, R3, 1.175494350822287508e-38 ;  /* 0x0080000003038820 */ /* 0x001fca0000400000 */
[----:B------:R0:W-:Y:S01]  /*5ed0*/  STG.E desc[UR36][R4.64], R3 ;  /* 0x0000000304007986 */ /* 0x0001e2000c101924 */
[----:B------:R-:W-:Y:S05]  /*5ee0*/  BRA `(.L_x_1710) ;  /* 0x0000001000007947 */ /* 0x000fea0003800000 */
.L_x_1714:
        /* <DEDUP_REMOVED lines=9> */
[----:B------:R-:W-:-:S05]  /*5f80*/  F2FP.F16.F32.PACK_AB R0, RZ, R0 ;  /* 0x00000000ff00723e */ /* 0x000fca00000000ff */
[----:B------:R0:W-:Y:S01]  /*5f90*/  STG.E.U16 desc[UR36][R4.64], R0 ;  /* 0x0000000004007986 */ /* 0x0001e2000c101524 */
[----:B------:R-:W-:Y:S05]  /*5fa0*/  BRA `(.L_x_1710) ;  /* 0x0000000c00d07947 */ /* 0x000fea0003800000 */
.L_x_1713:
        /* <DEDUP_REMOVED lines=13> */
[----:B------:R-:W0:Y:S01]  /*6080*/  DSETP.GEU.AND P0, PT, |R28|, UR4, PT ;  /* 0x000000041c007e2a */ /* 0x000e22000bf0e200 */
[----:B------:R-:W-:Y:S02]  /*6090*/  IMAD.MOV.U32 R7, RZ, RZ, RZ ;  /* 0x000000ffff077224 */ /* 0x000fe400078e00ff */
[----:B0-----:R-:W-:-:S05]  /*60a0*/  @!P0 FMUL R6, R6, 1.175494350822287508e-38 ;  /* 0x0080000006068820 */ /* 0x001fca0000400000 */
[----:B------:R0:W-:Y:S01]  /*60b0*/  STG.E.64 desc[UR36][R4.64], R6 ;  /* 0x0000000604007986 */ /* 0x0001e2000c101b24 */
[----:B------:R-:W-:Y:S05]  /*60c0*/  BRA `(.L_x_1710) ;  /* 0x0000000c00887947 */ /* 0x000fea0003800000 */
.L_x_1716:
        /* <DEDUP_REMOVED lines=9> */
[----:B------:R-:W-:-:S04]  /*6160*/  F2FP.F16.F32.PACK_AB R3, RZ, R0 ;  /* 0x00000000ff03723e */ /* 0x000fc800000000ff */
[----:B------:R-:W-:-:S05]  /*6170*/  PRMT R3, R3, 0x5410, RZ ;  /* 0x0000541003037816 */ /* 0x000fca00000000ff */
[----:B------:R0:W-:Y:S01]  /*6180*/  STG.E desc[UR36][R4.64], R3 ;  /* 0x0000000304007986 */ /* 0x0001e2000c101924 */
[----:B------:R-:W-:Y:S05]  /*6190*/  BRA `(.L_x_1710) ;  /* 0x0000000c00547947 */ /* 0x000fea0003800000 */
.L_x_1715:
[----:B---3-5:R0:W-:Y:S01]  /*61a0*/  STG.E.64 desc[UR36][R4.64], R28 ;  /* 0x0000001c04007986 */ /* 0x0281e2000c101b24 */
[----:B------:R-:W-:Y:S05]  /*61b0*/  BRA `(.L_x_1710) ;  /* 0x0000000c004c7947 */ /* 0x000fea0003800000 */
.L_x_1705:
        /* <DEDUP_REMOVED lines=10> */
[----:B---3-5:R-:W0:Y:S02]  /*6260*/  F2I.U32.F64.TRUNC R29, R28 ;  /* 0x0000001c001d7311 */ /* 0x028e24000030d000 */
[----:B0-----:R0:W-:Y:S01]  /*6270*/  STG.E.U16 desc[UR36][R4.64], R29 ;  /* 0x0000001d04007986 */ /* 0x0011e2000c101524 */
[----:B------:R-:W-:Y:S05]  /*6280*/  BRA `(.L_x_1710) ;  /* 0x0000000c00187947 */ /* 0x000fea0003800000 */
.L_x_1720:
        /* <DEDUP_REMOVED lines=26> */
.L_x_1723:
[----:B------:R-:W-:-:S04]  /*6430*/  SHF.R.U32.HI R3, RZ, 0x18, R7 ;  /* 0x00000018ff037819 */ /* 0x000fc80000011607 */
[----:B------:R-:W-:-:S07]  /*6440*/  LOP3.LUT R0, R0, 0x80, R3, 0xf8, !PT ;  /* 0x0000008000007812 */ /* 0x000fce00078ef803 */
.L_x_1722:
[----:B------:R-:W-:Y:S05]  /*6450*/  BSYNC.RECONVERGENT B0 ;  /* 0x0000000000007941 */ /* 0x000fea0003800200 */
.L_x_1721:
[----:B------:R0:W-:Y:S01]  /*6460*/  STG.E.U8 desc[UR36][R4.64], R0 ;  /* 0x0000000004007986 */ /* 0x0001e2000c101124 */
[----:B------:R-:W-:Y:S05]  /*6470*/  BRA `(.L_x_1710) ;  /* 0x00000008009c7947 */ /* 0x000fea0003800000 */
.L_x_1719:
        /* <DEDUP_REMOVED lines=26> */
.L_x_1726:
[----:B------:R-:W-:-:S04]  /*6620*/  SHF.R.U32.HI R3, RZ, 0x18, R7 ;  /* 0x00000018ff037819 */ /* 0x000fc80000011607 */
[----:B------:R-:W-:-:S07]  /*6630*/  LOP3.LUT R0, R0, 0x80, R3, 0xf8, !PT ;  /* 0x0000008000007812 */ /* 0x000fce00078ef803 */
.L_x_1725:
[----:B------:R-:W-:Y:S05]  /*6640*/  BSYNC.RECONVERGENT B0 ;  /* 0x0000000000007941 */ /* 0x000fea0003800200 */
.L_x_1724:
[----:B------:R0:W-:Y:S01]  /*6650*/  STG.E.U8 desc[UR36][R4.64], R0 ;  /* 0x0000000004007986 */ /* 0x0001e2000c101124 */
[----:B------:R-:W-:Y:S05]  /*6660*/  BRA `(.L_x_1710) ;  /* 0x0000000800207947 */ /* 0x000fea0003800000 */
.L_x_1718:
        /* <DEDUP_REMOVED lines=30> */
.L_x_1728:
[----:B---3-5:R-:W0:Y:S02]  /*6850*/  F2I.U64.F64.TRUNC R28, R28 ;  /* 0x0000001c001c7311 */ /* 0x028e24000030d800 */
[----:B0-----:R0:W-:Y:S01]  /*6860*/  STG.E.64 desc[UR36][R4.64], R28 ;  /* 0x0000001c04007986 */ /* 0x0011e2000c101b24 */
[----:B------:R-:W-:Y:S05]  /*6870*/  BRA `(.L_x_1710) ;  /* 0x00000004009c7947 */ /* 0x000fea0003800000 */
.L_x_1727:
[----:B---3-5:R-:W0:Y:S02]  /*6880*/  F2I.U32.F64.TRUNC R29, R28 ;  /* 0x0000001c001d7311 */ /* 0x028e24000030d000 */
[----:B0-----:R0:W-:Y:S01]  /*6890*/  STG.E desc[UR36][R4.64], R29 ;  /* 0x0000001d04007986 */ /* 0x0011e2000c101924 */
[----:B------:R-:W-:Y:S05]  /*68a0*/  BRA `(.L_x_1710) ;  /* 0x0000000400907947 */ /* 0x000fea0003800000 */
.L_x_1717:
[----:B------:R-:W-:-:S13]  /*68b0*/  ISETP.GT.AND P0, PT, R0, 0xe, PT ;  /* 0x0000000e0000780c */ /* 0x000fda0003f04270 */
[----:B------:R-:W-:Y:S05]  /*68c0*/  @P0 BRA `(.L_x_1729) ;  /* 0x00000000002c0947 */ /* 0x000fea0003800000 */
[----:B------:R-:W-:-:S13]  /*68d0*/  ISETP.NE.AND P0, PT, R0, 0xa, PT ;  /* 0x0000000a0000780c */ /* 0x000fda0003f05270 */
[----:B------:R-:W-:Y:S05]  /*68e0*/  @!P0 BRA `(.L_x_1730) ;  /* 0x0000000000188947 */ /* 0x000fea0003800000 */
[----:B------:R-:W-:-:S13]  /*68f0*/  ISETP.NE.AND P0, PT, R0, 0xb, PT ;  /* 0x0000000b0000780c */ /* 0x000fda0003f05270 */
[----:B------:R-:W-:Y:S05]  /*6900*/  @P0 BRA `(.L_x_1709) ;  /* 0x0000000000340947 */ /* 0x000fea0003800000 */
[----:B---3-5:R-:W0:Y:S02]  /*6910*/  DSETP.NEU.AND P0, PT, R28, RZ, PT ;  /* 0x000000ff1c00722a */ /* 0x028e240003f0d000 */
[----:B0-----:R-:W-:-:S05]  /*6920*/  SEL R3, RZ, 0x1, !P0 ;  /* 0x00000001ff037807 */ /* 0x001fca0004000000 */
[----:B------:R0:W-:Y:S01]  /*6930*/  STG.E.U8 desc[UR36][R4.64], R3 ;  /* 0x0000000304007986 */ /* 0x0001e2000c101124 */
[----:B------:R-:W-:Y:S05]  /*6940*/  BRA `(.L_x_1710) ;  /* 0x0000000400687947 */ /* 0x000fea0003800000 */
.L_x_1730:
[----:B------:R-:W-:-:S05]  /*6950*/  CS2R R30, SRZ ;  /* 0x00000000001e7805 */ /* 0x000fca000001ff00 */
[----:B---3-5:R0:W-:Y:S01]  /*6960*/  STG.E.128 desc[UR36][R4.64], R28 ;  /* 0x0000001c04007986 */ /* 0x0281e2000c101d24 */
[----:B------:R-:W-:Y:S05]  /*6970*/  BRA `(.L_x_1710) ;  /* 0x00000004005c7947 */ /* 0x000fea0003800000 */
.L_x_1729:
[----:B------:R-:W-:-:S13]  /*6980*/  ISETP.NE.AND P0, PT, R0, 0xf, PT ;  /* 0x0000000f0000780c */ /* 0x000fda0003f05270 */
[----:B------:R-:W-:Y:S05]  /*6990*/  @!P0 BRA `(.L_x_1731) ;  /* 0x0000000400288947 */ /* 0x000fea0003800000 */
[----:B------:R-:W-:-:S13]  /*69a0*/  ISETP.NE.AND P0, PT, R0, 0x17, PT ;  /* 0x000000170000780c */ /* 0x000fda0003f05270 */
[----:B------:R-:W-:Y:S05]  /*69b0*/  @!P0 BRA `(.L_x_1732) ;  /* 0x0000000000b08947 */ /* 0x000fea0003800000 */
[----:B------:R-:W-:-:S13]  /*69c0*/  ISETP.NE.AND P0, PT, R0, 0x18, PT ;  /* 0x000000180000780c */ /* 0x000fda0003f05270 */
[----:B------:R-:W-:Y:S05]  /*69d0*/  @!P0 BRA `(.L_x_1733) ;  /* 0x0000000000448947 */ /* 0x000fea0003800000 */
.L_x_1709:
        /* <DEDUP_REMOVED lines=16> */
.L_x_1734:
[----:B------:R-:W-:Y:S05]  /*6ae0*/  BRA `(.L_x_1710) ;  /* 0x0000000400007947 */ /* 0x000fea0003800000 */
.L_x_1733:
        /* <DEDUP_REMOVED lines=21> */
.L_x_1736:
[----:B------:R-:W-:Y:S05]  /*6c40*/  BSYNC.RECONVERGENT B0 ;  /* 0x0000000000007941 */ /* 0x000fea0003800200 */
.L_x_1735:
[----:B------:R-:W-:-:S05]  /*6c50*/  LOP3.LUT R3, R0, 0x80, R3, 0xf8, !PT ;  /* 0x0000008000037812 */ /* 0x000fca00078ef803 */
[----:B------:R0:W-:Y:S01]  /*6c60*/  STG.E.U8 desc[UR36][R4.64], R3 ;  /* 0x0000000304007986 */ /* 0x0001e2000c101124 */
[----:B------:R-:W-:Y:S05]  /*6c70*/  BRA `(.L_x_1710) ;  /* 0x00000000009c7947 */ /* 0x000fea0003800000 */
.L_x_1732:
        /* <DEDUP_REMOVED lines=20> */
.L_x_1738:
[----:B------:R-:W-:Y:S01]  /*6dc0*/  IMAD.MOV.U32 R0, RZ, RZ, 0x7f ;  /* 0x0000007fff007424 */ /* 0x000fe200078e00ff */
[----:B------:R-:W-:-:S04]  /*6dd0*/  ISETP.GT.U32.AND P0, PT, R3, 0x7f800000, PT ;  /* 0x7f8000000300780c */ /* 0x000fc80003f04070 */
[----:B------:R-:W-:-:S09]  /*6de0*/  SEL R0, R0, 0x7c, P0 ;  /* 0x0000007c00007807 */ /* 0x000fd20000000000 */
.L_x_1739:
[----:B------:R-:W-:Y:S05]  /*6df0*/  BSYNC.RECONVERGENT B0 ;  /* 0x0000000000007941 */ /* 0x000fea0003800200 */
.L_x_1737:
[----:B------:R-:W-:-:S04]  /*6e00*/  SHF.R.U32.HI R3, RZ, 0x18, R7 ;  /* 0x00000018ff037819 */ /* 0x000fc80000011607 */
[----:B------:R-:W-:-:S05]  /*6e10*/  LOP3.LUT R3, R0, 0x80, R3, 0xf8, !PT ;  /* 0x0000008000037812 */ /* 0x000fca00078ef803 */
[----:B------:R0:W-:Y:S01]  /*6e20*/  STG.E.U8 desc[UR36][R4.64], R3 ;  /* 0x0000000304007986 */ /* 0x0001e2000c101124 */
[----:B------:R-:W-:Y:S05]  /*6e30*/  BRA `(.L_x_1710) ;  /* 0x00000000002c7947 */ /* 0x000fea0003800000 */
.L_x_1731:
        /* <DEDUP_REMOVED lines=9> */
[----:B------:R-:W-:-:S05]  /*6ed0*/  F2FP.BF16.F32.PACK_AB R0, RZ, R0 ;  /* 0x00000000ff00723e */ /* 0x000fca00000010ff */
[----:B------:R0:W-:Y:S02]  /*6ee0*/  STG.E.U16 desc[UR36][R4.64], R0 ;  /* 0x0000000004007986 */ /* 0x0001e4000c101524 */
.L_x_1710:
        /* <DEDUP_REMOVED lines=21> */
[----:B------:R-:W0:Y:S02]  /*7040*/  F2I.F64.TRUNC R25, R24 ;  /* 0x0000001800197311 */ /* 0x000e24000030d100 */
[----:B0-----:R0:W-:Y:S01]  /*7050*/  STG.E.U8 desc[UR36][R4.64], R25 ;  /* 0x0000001904007986 */ /* 0x0011e2000c101124 */
[----:B------:R-:W-:Y:S05]  /*7060*/  BRA `(.L_x_1745) ;  /* 0x0000001000907947 */ /* 0x000fea0003800000 */
.L_x_1743:
[----:B------:R-:W0:Y:S02]  /*7070*/  F2I.S64.F64.TRUNC R24, R24 ;  /* 0x0000001800187311 */ /* 0x000e24000030d900 */
[----:B0-----:R-:W-:-:S05]  /*7080*/  IMAD.MOV.U32 R3, RZ, RZ, R24 ;  /* 0x000000ffff037224 */ /* 0x001fca00078e0018 */
[----:B------:R0:W-:Y:S01]  /*7090*/  STG.E.U8 desc[UR36][R4.64], R3 ;  /* 0x0000000304007986 */ /* 0x0001e2000c101124 */
[----:B------:R-:W-:Y:S05]  /*70a0*/  BRA `(.L_x_1745) ;  /* 0x0000001000807947 */ /* 0x000fea0003800000 */
.L_x_1742:
[----:B------:R-:W-:-:S13]  /*70b0*/  ISETP.NE.AND P0, PT, R0, 0x2, PT ;  /* 0x000000020000780c */ /* 0x000fda0003f05270 */
[----:B------:R-:W-:Y:S05]  /*70c0*/  @!P0 BRA `(.L_x_1746) ;  /* 0x0000000000288947 */ /* 0x000fea0003800000 */
[----:B------:R-:W-:-:S13]  /*70d0*/  ISETP.NE.AND P0, PT, R0, 0x3, PT ;  /* 0x000000030000780c */ /* 0x000fda0003f05270 */
[----:B------:R-:W-:Y:S05]  /*70e0*/  @!P0 BRA `(.L_x_1747) ;  /* 0x0000000000148947 */ /* 0x000fea0003800000 */
[----:B------:R-:W-:-:S13]  /*70f0*/  ISETP.NE.AND P0, PT, R0, 0x4, PT ;  /* 0x000000040000780c */ /* 0x000fda0003f05270 */
[----:B------:R-:W-:Y:S05]  /*7100*/  @P0 BRA `(.L_x_1744) ;  /* 0x0000000c00240947 */ /* 0x000fea0003800000 */
[----:B------:R-:W0:Y:S02]  /*7110*/  F2I.S64.F64.TRUNC R24, R24 ;  /* 0x0000001800187311 */ /* 0x000e24000030d900 */
[----:B0-----:R0:W-:Y:S01]  /*7120*/  STG.E.64 desc[UR36][R4.64], R24 ;  /* 0x0000001804007986 */ /* 0x0011e2000c101b24 */
[----:B------:R-:W-:Y:S05]  /*7130*/  BRA `(.L_x_1745) ;  /* 0x00000010005c7947 */ /* 0x000fea0003800000 */
.L_x_1747:
[----:B------:R-:W0:Y:S02]  /*7140*/  F2I.F64.TRUNC R25, R24 ;  /* 0x0000001800197311 */ /* 0x000e24000030d100 */
[----:B0-----:R0:W-:Y:S01]  /*7150*/  STG.E desc[UR36][R4.64], R25 ;  /* 0x0000001904007986 */ /* 0x0011e2000c101924 */
[----:B------:R-:W-:Y:S05]  /*7160*/  BRA `(.L_x_1745) ;  /* 0x0000001000507947 */ /* 0x000fea0003800000 */
.L_x_1746:
[----:B------:R-:W0:Y:S02]  /*7170*/  F2I.F64.TRUNC R25, R24 ;  /* 0x0000001800197311 */ /* 0x000e24000030d100 */
[----:B0-----:R0:W-:Y:S01]  /*7180*/  STG.E.U16 desc[UR36][R4.64], R25 ;  /* 0x0000001904007986 */ /* 0x0011e2000c101524 */
[----:B------:R-:W-:Y:S05]  /*7190*/  BRA `(.L_x_1745) ;  /* 0x0000001000447947 */ /* 0x000fea0003800000 */
.L_x_1741:
        /* <DEDUP_REMOVED lines=17> */
.L_x_1749:
        /* <DEDUP_REMOVED lines=12> */
.L_x_1748:
        /* <DEDUP_REMOVED lines=18> */
.L_x_1751:
        /* <DEDUP_REMOVED lines=13> */
.L_x_1750:
[----:B------:R0:W-:Y:S01]  /*7560*/  STG.E.64 desc[UR36][R4.64], R24 ;  /* 0x0000001804007986 */ /* 0x0001e2000c101b24 */
[----:B------:R-:W-:Y:S05]  /*7570*/  BRA `(.L_x_1745) ;  /* 0x0000000c004c7947 */ /* 0x000fea0003800000 */
.L_x_1740:
        /* <DEDUP_REMOVED lines=10> */
[----:B------:R-:W0:Y:S02]  /*7620*/  F2I.U32.F64.TRUNC R25, R24 ;  /* 0x0000001800197311 */ /* 0x000e24000030d000 */
[----:B0-----:R0:W-:Y:S01]  /*7630*/  STG.E.U16 desc[UR36][R4.64], R25 ;  /* 0x0000001904007986 */ /* 0x0011e2000c101524 */
[----:B------:R-:W-:Y:S05]  /*7640*/  BRA `(.L_x_1745) ;  /* 0x0000000c00187947 */ /* 0x000fea0003800000 */
.L_x_1755:
        /* <DEDUP_REMOVED lines=26> */
.L_x_1758:
[----:B------:R-:W-:-:S04]  /*77f0*/  SHF.R.U32.HI R3, RZ, 0x18, R7 ;  /* 0x00000018ff037819 */ /* 0x000fc80000011607 */
[----:B------:R-:W-:-:S07]  /*7800*/  LOP3.LUT R0, R0, 0x80, R3, 0xf8, !PT ;  /* 0x0000008000007812 */ /* 0x000fce00078ef803 */
.L_x_1757:
[----:B------:R-:W-:Y:S05]  /*7810*/  BSYNC.RECONVERGENT B0 ;  /* 0x0000000000007941 */ /* 0x000fea0003800200 */
.L_x_1756:
[----:B------:R0:W-:Y:S01]  /*7820*/  STG.E.U8 desc[UR36][R4.64], R0 ;  /* 0x0000000004007986 */ /* 0x0001e2000c101124 */
[----:B------:R-:W-:Y:S05]  /*7830*/  BRA `(.L_x_1745) ;  /* 0x00000008009c7947 */ /* 0x000fea0003800000 */
.L_x_1754:
        /* <DEDUP_REMOVED lines=26> */
.L_x_1761:
[----:B------:R-:W-:-:S04]  /*79e0*/  SHF.R.U32.HI R3, RZ, 0x18, R7 ;  /* 0x00000018ff037819 */ /* 0x000fc80000011607 */
[----:B------:R-:W-:-:S07]  /*79f0*/  LOP3.LUT R0, R0, 0x80, R3, 0xf8, !PT ;  /* 0x0000008000007812 */ /* 0x000fce00078ef803 */
.L_x_1760:
[----:B------:R-:W-:Y:S05]  /*7a00*/  BSYNC.RECONVERGENT B0 ;  /* 0x0000000000007941 */ /* 0x000fea0003800200 */
.L_x_1759:
[----:B------:R0:W-:Y:S01]  /*7a10*/  STG.E.U8 desc[UR36][R4.64], R0 ;  /* 0x0000000004007986 */ /* 0x0001e2000c101124 */
[----:B------:R-:W-:Y:S05]  /*7a20*/  BRA `(.L_x_1745) ;  /* 0x0000000800207947 */ /* 0x000fea0003800000 */
.L_x_1753:
        /* <DEDUP_REMOVED lines=30> */
.L_x_1763:
[----:B------:R-:W0:Y:S02]  /*7c10*/  F2I.U64.F64.TRUNC R24, R24 ;  /* 0x0000001800187311 */ /* 0x000e24000030d800 */
[----:B0-----:R0:W-:Y:S01]  /*7c20*/  STG.E.64 desc[UR36][R4.64], R24 ;  /* 0x0000001804007986 */ /* 0x0011e2000c101b24 */
[----:B------:R-:W-:Y:S05]  /*7c30*/  BRA `(.L_x_1745) ;  /* 0x00000004009c7947 */ /* 0x000fea0003800000 */
.L_x_1762:
[----:B------:R-:W0:Y:S02]  /*7c40*/  F2I.U32.F64.TRUNC R25, R24 ;  /* 0x0000001800197311 */ /* 0x000e24000030d000 */
[----:B0-----:R0:W-:Y:S01]  /*7c50*/  STG.E desc[UR36][R4.64], R25 ;  /* 0x0000001904007986 */ /* 0x0011e2000c101924 */
[----:B------:R-:W-:Y:S05]  /*7c60*/  BRA `(.L_x_1745) ;  /* 0x0000000400907947 */ /* 0x000fea0003800000 */
.L_x_1752:
[----:B------:R-:W-:-:S13]  /*7c70*/  ISETP.GT.AND P0, PT, R0, 0xe, PT ;  /* 0x0000000e0000780c */ /* 0x000fda0003f04270 */
[----:B------:R-:W-:Y:S05]  /*7c80*/  @P0 BRA `(.L_x_1764) ;  /* 0x00000000002c0947 */ /* 0x000fea0003800000 */
[----:B------:R-:W-:-:S13]  /*7c90*/  ISETP.NE.AND P0, PT, R0, 0xa, PT ;  /* 0x0000000a0000780c */ /* 0x000fda0003f05270 */
[----:B------:R-:W-:Y:S05]  /*7ca0*/  @!P0 BRA `(.L_x_1765) ;  /* 0x0000000000188947 */ /* 0x000fea0003800000 */
[----:B------:R-:W-:-:S13]  /*7cb0*/  ISETP.NE.AND P0, PT, R0, 0xb, PT ;  /* 0x0000000b0000780c */ /* 0x000fda0003f05270 */
[----:B------:R-:W-:Y:S05]  /*7cc0*/  @P0 BRA `(.L_x_1744) ;  /* 0x0000000000340947 */ /* 0x000fea0003800000 */
[----:B------:R-:W0:Y:S02]  /*7cd0*/  DSETP.NEU.AND P0, PT, R24, RZ, PT ;  /* 0x000000ff1800722a */ /* 0x000e240003f0d000 */
[----:B0-----:R-:W-:-:S05]  /*7ce0*/  SEL R3, RZ, 0x1, !P0 ;  /* 0x00000001ff037807 */ /* 0x001fca0004000000 */
[----:B------:R1:W-:Y:S01]  /*7cf0*/  STG.E.U8 desc[UR36][R4.64], R3 ;  /* 0x0000000304007986 */ /* 0x0003e2000c101124 */
[----:B------:R-:W-:Y:S05]  /*7d00*/  BRA `(.L_x_1745) ;  /* 0x0000000400687947 */ /* 0x000fea0003800000 */
.L_x_1765:
[----:B------:R-:W-:-:S05]  /*7d10*/  CS2R R26, SRZ ;  /* 0x00000000001a7805 */ /* 0x000fca000001ff00 */
[----:B------:R0:W-:Y:S01]  /*7d20*/  STG.E.128 desc[UR36][R4.64], R24 ;  /* 0x0000001804007986 */ /* 0x0001e2000c101d24 */
[----:B------:R-:W-:Y:S05]  /*7d30*/  BRA `(.L_x_1745) ;  /* 0x00000004005c7947 */ /* 0x000fea0003800000 */
.L_x_1764:
[----:B------:R-:W-:-:S13]  /*7d40*/  ISETP.NE.AND P0, PT, R0, 0xf, PT ;  /* 0x0000000f0000780c */ /* 0x000fda0003f05270 */
[----:B------:R-:W-:Y:S05]  /*7d50*/  @!P0 BRA `(.L_x_1766) ;  /* 0x0000000400288947 */ /* 0x000fea0003800000 */
[----:B------:R-:W-:-:S13]  /*7d60*/  ISETP.NE.AND P0, PT, R0, 0x17, PT ;  /* 0x000000170000780c */ /* 0x000fda0003f05270 */
[----:B------:R-:W-:Y:S05]  /*7d70*/  @!P0 BRA `(.L_x_1767) ;  /* 0x0000000000b08947 */ /* 0x000fea0003800000 */
[----:B------:R-:W-:-:S13]  /*7d80*/  ISETP.NE.AND P0, PT, R0, 0x18, PT ;  /* 0x000000180000780c */ /* 0x000fda0003f05270 */
[----:B------:R-:W-:Y:S05]  /*7d90*/  @!P0 BRA `(.L_x_1768) ;  /* 0x0000000000448947 */ /* 0x000fea0003800000 */
.L_x_1744:
        /* <DEDUP_REMOVED lines=16> */
.L_x_1769:
[----:B------:R-:W-:Y:S05]  /*7ea0*/  BRA `(.L_x_1745) ;  /* 0x0000000400007947 */ /* 0x000fea0003800000 */
.L_x_1768:
        /* <DEDUP_REMOVED lines=21> */
.L_x_1771:
[----:B------:R-:W-:Y:S05]  /*8000*/  BSYNC.RECONVERGENT B0 ;  /* 0x0000000000007941 */ /* 0x000fea0003800200 */
.L_x_1770:
[----:B------:R-:W-:-:S05]  /*8010*/  LOP3.LUT R3, R0, 0x80, R3, 0xf8, !PT ;  /* 0x0000008000037812 */ /* 0x000fca00078ef803 */
[----:B------:R3:W-:Y:S01]  /*8020*/  STG.E.U8 desc[UR36][R4.64], R3 ;  /* 0x0000000304007986 */ /* 0x0007e2000c101124 */
[----:B------:R-:W-:Y:S05]  /*8030*/  BRA `(.L_x_1745) ;  /* 0x00000000009c7947 */ /* 0x000fea0003800000 */
.L_x_1767:
        /* <DEDUP_REMOVED lines=20> */
.L_x_1773:
[----:B------:R-:W-:Y:S01]  /*8180*/  IMAD.MOV.U32 R0, RZ, RZ, 0x7f ;  /* 0x0000007fff007424 */ /* 0x000fe200078e00ff */
[----:B------:R-:W-:-:S04]  /*8190*/  ISETP.GT.U32.AND P0, PT, R3, 0x7f800000, PT ;  /* 0x7f8000000300780c */ /* 0x000fc80003f04070 */
[----:B------:R-:W-:-:S09]  /*81a0*/  SEL R0, R0, 0x7c, P0 ;  /* 0x0000007c00007807 */ /* 0x000fd20000000000 */
.L_x_1774:
[----:B------:R-:W-:Y:S05]  /*81b0*/  BSYNC.RECONVERGENT B0 ;  /* 0x0000000000007941 */ /* 0x000fea0003800200 */
.L_x_1772:
[----:B------:R-:W-:-:S04]  /*81c0*/  SHF.R.U32.HI R3, RZ, 0x18, R7 ;  /* 0x00000018ff037819 */ /* 0x000fc80000011607 */
[----:B------:R-:W-:-:S05]  /*81d0*/  LOP3.LUT R3, R0, 0x80, R3, 0xf8, !PT ;  /* 0x0000008000037812 */ /* 0x000fca00078ef803 */
[----:B------:R2:W-:Y:S01]  /*81e0*/  STG.E.U8 desc[UR36][R4.64], R3 ;  /* 0x0000000304007986 */ /* 0x0005e2000c101124 */
[----:B------:R-:W-:Y:S05]  /*81f0*/  BRA `(.L_x_1745) ;  /* 0x00000000002c7947 */ /* 0x000fea0003800000 */
.L_x_1766:
        /* <DEDUP_REMOVED lines=11> */
.L_x_1745:
[----:B------:R-:W-:-:S07]  /*82b0*/  VIADD R23, R23, 0x80 ;  /* 0x0000008017177836 */ /* 0x000fce0000000000 */
.L_x_1704:
[----:B------:R-:W-:Y:S05]  /*82c0*/  BSYNC.RECONVERGENT B6 ;  /* 0x0000000000067941 */ /* 0x000fea0003800200 */
.L_x_1703:
[----:B------:R-:W-:-:S13]  /*82d0*/  ISETP.GE.AND P0, PT, R23, R19, PT ;  /* 0x000000131700720c */ /* 0x000fda0003f06270 */
[----:B------:R-:W-:Y:S05]  /*82e0*/  @P0 EXIT ;  /* 0x000000000000094d */ /* 0x000fea0003800000 */
[----:B01234-:R-:W0:Y:S01]  /*82f0*/  LDC.64 R4, c[0x0][0x3a0] ;  /* 0x0000e800ff047b82 */ /* 0x01fe220000000a00 */
        /* <DEDUP_REMOVED lines=16> */
[----:B-----5:R-:W0:Y:S02]  /*8400*/  F2I.F64.TRUNC R17, R16 ;  /* 0x0000001000117311 */ /* 0x020e24000030d100 */
[----:B0-----:R-:W-:Y:S01]  /*8410*/  STG.E.U8 desc[UR36][R4.64], R17 ;  /* 0x0000001104007986 */ /* 0x001fe2000c101124 */
[----:B------:R-:W-:Y:S05]  /*8420*/  EXIT ;  /* 0x000000000000794d */ /* 0x000fea0003800000 */
.L_x_1778:
[----:B-----5:R-:W0:Y:S02]  /*8430*/  F2I.S64.F64.TRUNC R16, R16 ;  /* 0x0000001000107311 */ /* 0x020e24000030d900 */
[----:B0-----:R-:W-:-:S05]  /*8440*/  IMAD.MOV.U32 R3, RZ, RZ, R16 ;  /* 0x000000ffff037224 */ /* 0x001fca00078e0010 */
[----:B------:R-:W-:Y:S01]  /*8450*/  STG.E.U8 desc[UR36][R4.64], R3 ;  /* 0x0000000304007986 */ /* 0x000fe2000c101124 */
[----:B------:R-:W-:Y:S05]  /*8460*/  EXIT ;  /* 0x000000000000794d */ /* 0x000fea0003800000 */
.L_x_1777:
[----:B------:R-:W-:-:S13]  /*8470*/  ISETP.NE.AND P0, PT, R0, 0x2, PT ;  /* 0x000000020000780c */ /* 0x000fda0003f05270 */
[----:B------:R-:W-:Y:S05]  /*8480*/  @!P0 BRA `(.L_x_1780) ;  /* 0x0000000000288947 */ /* 0x000fea0003800000 */
[----:B------:R-:W-:-:S13]  /*8490*/  ISETP.NE.AND P0, PT, R0, 0x3, PT ;  /* 0x000000030000780c */ /* 0x000fda0003f05270 */
[----:B------:R-:W-:Y:S05]  /*84a0*/  @!P0 BRA `(.L_x_1781) ;  /* 0x0000000000148947 */ /* 0x000fea0003800000 */
[----:B------:R-:W-:-:S13]  /*84b0*/  ISETP.NE.AND P0, PT, R0, 0x4, PT ;  /* 0x000000040000780c */ /* 0x000fda0003f05270 */
[----:B------:R-:W-:Y:S05]  /*84c0*/  @P0 BRA `(.L_x_1779) ;  /* 0x0000000c00240947 */ /* 0x000fea0003800000 */
[----:B-----5:R-:W0:Y:S02]  /*84d0*/  F2I.S64.F64.TRUNC R16, R16 ;  /* 0x0000001000107311 */ /* 0x020e24000030d900 */
[----:B0-----:R-:W-:Y:S01]  /*84e0*/  STG.E.64 desc[UR36][R4.64], R16 ;  /* 0x0000001004007986 */ /* 0x001fe2000c101b24 */
[----:B------:R-:W-:Y:S05]  /*84f0*/  EXIT ;  /* 0x000000000000794d */ /* 0x000fea0003800000 */
.L_x_1781:
[----:B-----5:R-:W0:Y:S02]  /*8500*/  F2I.F64.TRUNC R17, R16 ;  /* 0x0000001000117311 */ /* 0x020e24000030d100 */
[----:B0-----:R-:W-:Y:S01]  /*8510*/  STG.E desc[UR36][R4.64], R17 ;  /* 0x0000001104007986 */ /* 0x001fe2000c101924 */
[----:B------:R-:W-:Y:S05]  /*8520*/  EXIT ;  /* 0x000000000000794d */ /* 0x000fea0003800000 */
.L_x_1780:
[----:B-----5:R-:W0:Y:S02]  /*8530*/  F2I.F64.TRUNC R17, R16 ;  /* 0x0000001000117311 */ /* 0x020e24000030d100 */
[----:B0-----:R-:W-:Y:S01]  /*8540*/  STG.E.U16 desc[UR36][R4.64], R17 ;  /* 0x0000001104007986 */ /* 0x001fe2000c101524 */
[----:B------:R-:W-:Y:S05]  /*8550*/  EXIT ;  /* 0x000000000000794d */ /* 0x000fea0003800000 */
.L_x_1776:
        /* <DEDUP_REMOVED lines=8> */
[----:B-----5:R-:W0:-:S15]  /*85e0*/  F2F.F32.F64 R3, R16 ;  /* 0x0000001000037310 */ /* 0x020e1e0000301000 */
[----:B------:R-:W-:-:S15]  /*85f0*/  NOP ;  /* 0x0000000000007918 */ /* 0x000fde0000000000 */
[----:B------:R-:W-:-:S15]  /*8600*/  NOP ;  /* 0x0000000000007918 */ /* 0x000fde0000000000 */
[----:B------:R-:W-:-:S15]  /*8610*/  NOP ;  /* 0x0000000000007918 */ /* 0x000fde0000000000 */
[----:B------:R-:W-:-:S04]  /*8620*/  NOP ;  /* 0x0000000000007918 */ /* 0x000fc80000000000 */
[----:B------:R-:W0:Y:S02]  /*8630*/  DSETP.GEU.AND P0, PT, |R16|, UR4, PT ;  /* 0x0000000410007e2a */ /* 0x000e24000bf0e200 */
[----:B0-----:R-:W-:-:S05]  /*8640*/  @!P0 FMUL R3, R3, 1.175494350822287508e-38 ;  /* 0x0080000003038820 */ /* 0x001fca0000400000 */
[----:B------:R-:W-:Y:S01]  /*8650*/  STG.E desc[UR36][R4.64], R3 ;  /* 0x0000000304007986 */ /* 0x000fe2000c101924 */
[----:B------:R-:W-:Y:S05]  /*8660*/  EXIT ;  /* 0x000000000000794d */ /* 0x000fea0003800000 */
.L_x_1783:
        /* <DEDUP_REMOVED lines=9> */
[----:B------:R-:W-:-:S05]  /*8700*/  F2FP.F16.F32.PACK_AB R0, RZ, R0 ;  /* 0x00000000ff00723e */ /* 0x000fca00000000ff */
[----:B------:R-:W-:Y:S01]  /*8710*/  STG.E.U16 desc[UR36][R4.64], R0 ;  /* 0x0000000004007986 */ /* 0x000fe2000c101524 */
[----:B------:R-:W-:Y:S05]  /*8720*/  EXIT ;  /* 0x000000000000794d */ /* 0x000fea0003800000 */
.L_x_1782:
        /* <DEDUP_REMOVED lines=13> */
[----:B------:R-:W0:Y:S01]  /*8800*/  DSETP.GEU.AND P0, PT, |R16|, UR4, PT ;  /* 0x0000000410007e2a */ /* 0x000e22000bf0e200 */
[----:B------:R-:W-:Y:S02]  /*8810*/  IMAD.MOV.U32 R3, RZ, RZ, RZ ;  /* 0x000000ffff037224 */ /* 0x000fe400078e00ff */
[----:B0-----:R-:W-:-:S05]  /*8820*/  @!P0 FMUL R2, R2, 1.175494350822287508e-38 ;  /* 0x0080000002028820 */ /* 0x001fca0000400000 */
[----:B------:R-:W-:Y:S01]  /*8830*/  STG.E.64 desc[UR36][R4.64], R2 ;  /* 0x0000000204007986 */ /* 0x000fe2000c101b24 */
[----:B------:R-:W-:Y:S05]  /*8840*/  EXIT ;  /* 0x000000000000794d */ /* 0x000fea0003800000 */
.L_x_1785:
        /* <DEDUP_REMOVED lines=11> */
[----:B------:R-:W-:Y:S01]  /*8900*/  STG.E desc[UR36][R4.64], R3 ;  /* 0x0000000304007986 */ /* 0x000fe2000c101924 */
[----:B------:R-:W-:Y:S05]  /*8910*/  EXIT ;  /* 0x000000000000794d */ /* 0x000fea0003800000 */
.L_x_1784:
[----:B-----5:R-:W-:Y:S01]  /*8920*/  STG.E.64 desc[UR36][R4.64], R16 ;  /* 0x0000001004007986 */ /* 0x020fe2000c101b24 */
[----:B------:R-:W-:Y:S05]  /*8930*/  EXIT ;  /* 0x000000000000794d */ /* 0x000fea0003800000 */
.L_x_1775:
        /* <DEDUP_REMOVED lines=10> */
[----:B-----5:R-:W0:Y:S02]  /*89e0*/  F2I.U32.F64.TRUNC R17, R16 ;  /* 0x0000001000117311 */ /* 0x020e24000030d000 */
[----:B0-----:R-:W-:Y:S01]  /*89f0*/  STG.E.U16 desc[UR36][R4.64], R17 ;  /* 0x0000001104007986 */ /* 0x001fe2000c101524 */
[----:B------:R-:W-:Y:S05]  /*8a00*/  EXIT ;  /* 0x000000000000794d */ /* 0x000fea0003800000 */
.L_x_1789:
        /* <DEDUP_REMOVED lines=25> */
.L_x_1792:
[----:B------:R-:W-:-:S04]  /*8ba0*/  SHF.R.U32.HI R3, RZ, 0x18, R7 ;  /* 0x00000018ff037819 */ /* 0x000fc80000011607 */
[----:B------:R-:W-:-:S04]  /*8bb0*/  LOP3.LUT R0, R0, 0x80, R3, 0xf8, !PT ;  /* 0x0000008000007812 */ /* 0x000fc800078ef803 */
[----:B------:R-:W-:-:S07]  /*8bc0*/  PRMT R2, R0, 0x7610, R2 ;  /* 0x0000761000027816 */ /* 0x000fce0000000002 */
.L_x_1791:
[----:B------:R-:W-:Y:S05]  /*8bd0*/  BSYNC.RECONVERGENT B0 ;  /* 0x0000000000007941 */ /* 0x000fea0003800200 */
.L_x_1790:
[----:B------:R-:W-:Y:S01]  /*8be0*/  STG.E.U8 desc[UR36][R4.64], R2 ;  /* 0x0000000204007986 */ /* 0x000fe2000c101124 */
[----:B------:R-:W-:Y:S05]  /*8bf0*/  EXIT ;  /* 0x000000000000794d */ /* 0x000fea0003800000 */
.L_x_1788:
        /* <DEDUP_REMOVED lines=25> */
.L_x_1795:
[----:B------:R-:W-:-:S04]  /*8d90*/  SHF.R.U32.HI R3, RZ, 0x18, R7 ;  /* 0x00000018ff037819 */ /* 0x000fc80000011607 */
[----:B------:R-:W-:-:S04]  /*8da0*/  LOP3.LUT R0, R0, 0x80, R3, 0xf8, !PT ;  /* 0x0000008000007812 */ /* 0x000fc800078ef803 */
[----:B------:R-:W-:-:S07]  /*8db0*/  PRMT R2, R0, 0x7610, R2 ;  /* 0x0000761000027816 */ /* 0x000fce0000000002 */
.L_x_1794:
[----:B------:R-:W-:Y:S05]  /*8dc0*/  BSYNC.RECONVERGENT B0 ;  /* 0x0000000000007941 */ /* 0x000fea0003800200 */
.L_x_1793:
[----:B------:R-:W-:Y:S01]  /*8dd0*/  STG.E.U8 desc[UR36][R4.64], R2 ;  /* 0x0000000204007986 */ /* 0x000fe2000c101124 */
[----:B------:R-:W-:Y:S05]  /*8de0*/  EXIT ;  /* 0x000000000000794d */ /* 0x000fea0003800000 */
.L_x_1787:
        /* <DEDUP_REMOVED lines=30> */
.L_x_1797:
[----:B-----5:R-:W0:Y:S02]  /*8fd0*/  F2I.U64.F64.TRUNC R16, R16 ;  /* 0x0000001000107311 */ /* 0x020e24000030d800 */
[----:B0-----:R-:W-:Y:S01]  /*8fe0*/  STG.E.64 desc[UR36][R4.64], R16 ;  /* 0x0000001004007986 */ /* 0x001fe2000c101b24 */
[----:B------:R-:W-:Y:S05]  /*8ff0*/  EXIT ;  /* 0x000000000000794d */ /* 0x000fea0003800000 */
.L_x_1796:
[----:B-----5:R-:W0:Y:S02]  /*9000*/  F2I.U32.F64.TRUNC R17, R16 ;  /* 0x0000001000117311 */ /* 0x020e24000030d000 */
[----:B0-----:R-:W-:Y:S01]  /*9010*/  STG.E desc[UR36][R4.64], R17 ;  /* 0x0000001104007986 */ /* 0x001fe2000c101924 */
[----:B------:R-:W-:Y:S05]  /*9020*/  EXIT ;  /* 0x000000000000794d */ /* 0x000fea0003800000 */
.L_x_1786:
[----:B------:R-:W-:-:S13]  /*9030*/  ISETP.GT.AND P0, PT, R0, 0xe, PT ;  /* 0x0000000e0000780c */ /* 0x000fda0003f04270 */
[----:B------:R-:W-:Y:S05]  /*9040*/  @P0 BRA `(.L_x_1798) ;  /* 0x00000000002c0947 */ /* 0x000fea0003800000 */
[----:B------:R-:W-:-:S13]  /*9050*/  ISETP.NE.AND P0, PT, R0, 0xa, PT ;  /* 0x0000000a0000780c */ /* 0x000fda0003f05270 */
[----:B------:R-:W-:Y:S05]  /*9060*/  @!P0 BRA `(.L_x_1799) ;  /* 0x0000000000188947 */ /* 0x000fea0003800000 */
[----:B------:R-:W-:-:S13]  /*9070*/  ISETP.NE.AND P0, PT, R0, 0xb, PT ;  /* 0x0000000b0000780c */ /* 0x000fda0003f05270 */
[----:B------:R-:W-:Y:S05]  /*9080*/  @P0 BRA `(.L_x_1779) ;  /* 0x0000000000340947 */ /* 0x000fea0003800000 */
[----:B-----5:R-:W0:Y:S02]  /*9090*/  DSETP.NEU.AND P0, PT, R16, RZ, PT ;  /* 0x000000ff1000722a */ /* 0x020e240003f0d000 */
[----:B0-----:R-:W-:-:S05]  /*90a0*/  SEL R3, RZ, 0x1, !P0 ;  /* 0x00000001ff037807 */ /* 0x001fca0004000000 */
[----:B------:R-:W-:Y:S01]  /*90b0*/  STG.E.U8 desc[UR36][R4.64], R3 ;  /* 0x0000000304007986 */ /* 0x000fe2000c101124 */
[----:B------:R-:W-:Y:S05]  /*90c0*/  EXIT ;  /* 0x000000000000794d */ /* 0x000fea0003800000 */
.L_x_1799:
[----:B------:R-:W-:-:S05]  /*90d0*/  CS2R R18, SRZ ;  /* 0x0000000000127805 */ /* 0x000fca000001ff00 */
[----:B-----5:R-:W-:Y:S01]  /*90e0*/  STG.E.128 desc[UR36][R4.64], R16 ;  /* 0x0000001004007986 */ /* 0x020fe2000c101d24 */
[----:B------:R-:W-:Y:S05]  /*90f0*/  EXIT ;  /* 0x000000000000794d */ /* 0x000fea0003800000 */
.L_x_1798:
[----:B------:R-:W-:-:S13]  /*9100*/  ISETP.NE.AND P0, PT, R0, 0xf, PT ;  /* 0x0000000f0000780c */ /* 0x000fda0003f05270 */
[----:B------:R-:W-:Y:S05]  /*9110*/  @!P0 BRA `(.L_x_1800) ;  /* 0x0000000400288947 */ /* 0x000fea0003800000 */
[----:B------:R-:W-:-:S13]  /*9120*/  ISETP.NE.AND P0, PT, R0, 0x17, PT ;  /* 0x000000170000780c */ /* 0x000fda0003f05270 */
[----:B------:R-:W-:Y:S05]  /*9130*/  @!P0 BRA `(.L_x_1801) ;  /* 0x0000000000b08947 */ /* 0x000fea0003800000 */
[----:B------:R-:W-:-:S13]  /*9140*/  ISETP.NE.AND P0, PT, R0, 0x18, PT ;  /* 0x000000180000780c */ /* 0x000fda0003f05270 */
[----:B------:R-:W-:Y:S05]  /*9150*/  @!P0 BRA `(.L_x_1802) ;  /* 0x0000000000448947 */ /* 0x000fea0003800000 */
.L_x_1779:
        /* <DEDUP_REMOVED lines=16> */
.L_x_1803:
[----:B------:R-:W-:Y:S05]  /*9260*/  EXIT ;  /* 0x000000000000794d */ /* 0x000fea0003800000 */
.L_x_1802:
        /* <DEDUP_REMOVED lines=21> */
.L_x_1805:
[----:B------:R-:W-:Y:S05]  /*93c0*/  BSYNC.RECONVERGENT B0 ;  /* 0x0000000000007941 */ /* 0x000fea0003800200 */
.L_x_1804:
[----:B------:R-:W-:-:S05]  /*93d0*/  LOP3.LUT R3, R0, 0x80, R3, 0xf8, !PT ;  /* 0x0000008000037812 */ /* 0x000fca00078ef803 */
[----:B------:R-:W-:Y:S01]  /*93e0*/  STG.E.U8 desc[UR36][R4.64], R3 ;  /* 0x0000000304007986 */ /* 0x000fe2000c101124 */
[----:B------:R-:W-:Y:S05]  /*93f0*/  EXIT ;  /* 0x000000000000794d */ /* 0x000fea0003800000 */
.L_x_1801:
        /* <DEDUP_REMOVED lines=20> */
.L_x_1807:
[----:B------:R-:W-:Y:S01]  /*9540*/  IMAD.MOV.U32 R0, RZ, RZ, 0x7f ;  /* 0x0000007fff007424 */ /* 0x000fe200078e00ff */
[----:B------:R-:W-:-:S04]  /*9550*/  ISETP.GT.U32.AND P0, PT, R2, 0x7f800000, PT ;  /* 0x7f8000000200780c */ /* 0x000fc80003f04070 */
[----:B------:R-:W-:-:S09]  /*9560*/  SEL R0, R0, 0x7c, P0 ;  /* 0x0000007c00007807 */ /* 0x000fd20000000000 */
.L_x_1808:
[----:B------:R-:W-:Y:S05]  /*9570*/  BSYNC.RECONVERGENT B0 ;  /* 0x0000000000007941 */ /* 0x000fea0003800200 */
.L_x_1806:
[----:B------:R-:W-:-:S04]  /*9580*/  SHF.R.U32.HI R3, RZ, 0x18, R3 ;  /* 0x00000018ff037819 */ /* 0x000fc80000011603 */
[----:B------:R-:W-:-:S05]  /*9590*/  LOP3.LUT R3, R0, 0x80, R3, 0xf8, !PT ;  /* 0x0000008000037812 */ /* 0x000fca00078ef803 */
[----:B------:R-:W-:Y:S01]  /*95a0*/  STG.E.U8 desc[UR36][R4.64], R3 ;  /* 0x0000000304007986 */ /* 0x000fe2000c101124 */
[----:B------:R-:W-:Y:S05]  /*95b0*/  EXIT ;  /* 0x000000000000794d */ /* 0x000fea0003800000 */
.L_x_1800:
        /* <DEDUP_REMOVED lines=9> */
[----:B------:R-:W-:-:S05]  /*9650*/  F2FP.BF16.F32.PACK_AB R0, RZ, R0 ;  /* 0x00000000ff00723e */ /* 0x000fca00000010ff */
[----:B------:R-:W-:Y:S01]  /*9660*/  STG.E.U16 desc[UR36][R4.64], R0 ;  /* 0x0000000004007986 */ /* 0x000fe2000c101524 */
[----:B------:R-:W-:Y:S05]  /*9670*/  EXIT ;  /* 0x000000000000794d */ /* 0x000fea0003800000 */
.L_x_1809:
        /* <DEDUP_REMOVED lines=16> */
.L_x_1901:


//--------------------- .text._ZN2at6native18elementwise_kernelILi128ELi2EZNS0_22gpu_kernel_impl_nocastIZZZNS0_46_GLOBAL__N__5fd40885_13_AmpKernels_cu_3810c27339_amp_non_finite_check_and_unscale_cuda_ERNS_6TensorES5_RKS4_ENKUlvE_clEvENKUlvE_clEvEUldE_EEvRNS_18TensorIteratorBaseERKT_EUliE_EEviT1_ --------------------------
	.section	.text._ZN2at6native18elementwise_kernelILi128ELi2EZNS0_22gpu_kernel_impl_nocastIZZZNS0_46_GLOBAL__N__5fd40885_13_AmpKernels_cu_3810c27339_amp_non_finite_check_and_unscale_cuda_ERNS_6TensorES5_RKS4_ENKUlvE_clEvENKUlvE_clEvEUldE_EEvRNS_18TensorIteratorBaseERKT_EUliE_EEviT1_,"ax",@progbits
	.align	128
        .global         _ZN2at6native18elementwise_kernelILi128ELi2EZNS0_22gpu_kernel_impl_nocastIZZZNS0_46_GLOBAL__N__5fd40885_13_AmpKernels_cu_3810c27339_amp_non_finite_check_and_unscale_cuda_ERNS_6TensorES5_RKS4_ENKUlvE_clEvENKUlvE_clEvEUldE_EEvRNS_18TensorIteratorBaseERKT_EUliE_EEviT1_
        .type           _ZN2at6native18elementwise_kernelILi128ELi2EZNS0_22gpu_kernel_impl_nocastIZZZNS0_46_GLOBAL__N__5fd40885_13_AmpKernels_cu_3810c27339_amp_non_finite_check_and_unscale_cuda_ERNS_6TensorES5_RKS4_ENKUlvE_clEvENKUlvE_clEvEUldE_EEvRNS_18TensorIteratorBaseERKT_EUliE_EEviT1_,@function
        .size           _ZN2at6native18elementwise_kernelILi128ELi2EZNS0_22gpu_kernel_impl_nocastIZZZNS0_46_GLOBAL__N__5fd40885_13_AmpKernels_cu_3810c27339_amp_non_finite_check_and_unscale_cuda_ERNS_6TensorES5_RKS4_ENKUlvE_clEvENKUlvE_clEvEUldE_EEvRNS_18TensorIteratorBaseERKT_EUliE_EEviT1_,(.L_x_1902 - _ZN2at6native18elementwise_kernelILi128ELi2EZNS0_22gpu_kernel_impl_nocastIZZZNS0_46_GLOBAL__N__5fd40885_13_AmpKernels_cu_3810c27339_amp_non_finite_check_and_unscale_cuda_ERNS_6TensorES5_RKS4_ENKUlvE_clEvENKUlvE_clEvEUldE_EEvRNS_18TensorIteratorBaseERKT_EUliE_EEviT1_)
        .other          _ZN2at6native18elementwise_kernelILi128ELi2EZNS0_22gpu_kernel_impl_nocastIZZZNS0_46_GLOBAL__N__5fd40885_13_AmpKernels_cu_3810c27339_amp_non_finite_check_and_unscale_cuda_ERNS_6TensorES5_RKS4_ENKUlvE_clEvENKUlvE_clEvEUldE_EEvRNS_18TensorIteratorBaseERKT_EUliE_EEviT1_,@"STO_CUDA_ENTRY STV_DEFAULT"
_ZN2at6native18elementwise_kernelILi128ELi2EZNS0_22gpu_kernel_impl_nocastIZZZNS0_46_GLOBAL__N__5fd40885_13_AmpKernels_cu_3810c27339_amp_non_finite_check_and_unscale_cuda_ERNS_6TensorES5_RKS4_ENKUlvE_clEvENKUlvE_clEvEUldE_EEvRNS_18TensorIteratorBaseERKT_EUliE_EEviT1_:
.text._ZN2at6native18elementwise_kernelILi128ELi2EZNS0_22gpu_kernel_impl_nocastIZZZNS0_46_GLOBAL__N__5fd40885_13_AmpKernels_cu_3810c27339_amp_non_finite_check_and_unscale_cuda_ERNS_6TensorES5_RKS4_ENKUlvE_clEvENKUlvE_clEvEUldE_EEvRNS_18TensorIteratorBaseERKT_EUliE_EEviT1_:
        /* <DEDUP_REMOVED lines=14> */
[----:B0-----:R-:W2:Y:S01]  /*00e0*/  LDG.E.64 R4, desc[UR6][R4.64] ;  /* 0x0000000604047981 */ /* 0x001ea2000c1e1b00 */
[----:B------:R-:W-:Y:S01]  /*00f0*/  UMOV UR8, 0xf0000000 ;  /* 0xf000000000087882 */ /* 0x000fe20000000000 */
[----:B------:R-:W-:-:S04]  /*0100*/  UMOV UR9, 0x380fffff ;  /* 0x380fffff00097882 */ /* 0x000fc80000000000 */
[----:B------:R-:W0:Y:S01]  /*0110*/  LDC.64 R8, c[0x0][0x598] ;  /* 0x00016600ff087b82 */ /* 0x000e220000000a00 */
        /* <DEDUP_REMOVED lines=9> */
[----:B------:R-:W-:-:S05]  /*01b0*/  @!P0 MOV R15, 0x3f800000 ;  /* 0x3f800000000f8802 */ /* 0x000fca0000000f00 */
[----:B-1----:R1:W-:Y:S04]  /*01c0*/  @!P0 STG.E desc[UR6][R6.64], R15 ;  /* 0x0000000f06008986 */ /* 0x0023e8000c101906 */
[----:B0-----:R-:W2:Y:S01]  /*01d0*/  LDG.E R8, desc[UR6][R8.64] ;  /* 0x0000000608087981 */ /* 0x001ea2000c1e1900 */
[----:B------:R-:W0:Y:S01]  /*01e0*/  LDC.64 R12, c[0x0][0x580] ;  /* 0x00016000ff0c7b82 */ /* 0x000e220000000a00 */
[----:B------:R-:W-:Y:S01]  /*01f0*/  IADD3 R3, PT, PT, R3, 0x80, RZ ;  /* 0x0000008003037810 */ /* 0x000fe20007ffe0ff */
[C---:B--2---:R-:W-:Y:S01]  /*0200*/  FMUL.FTZ R0, R8.reuse, 1 ;  /* 0x3f80000008007820 */ /* 0x044fe20000410000 */
[----:B------:R-:W-:-:S15]  /*0210*/  FSETP.NEU.FTZ.AND P0, PT, R8, 1, PT ;  /* 0x3f8000000800780b */ /* 0x000fde0003f1d000 */
[----:B------:R-:W-:-:S15]  /*0220*/  NOP ;  /* 0x0000000000007918 */ /* 0x000fde0000000000 */
[----:B------:R-:W2:-:S15]  /*0230*/  F2F.F64.F32 R10, R0 ;  /* 0x00000000000a7310 */ /* 0x000e9e0000201800 */
[----:B------:R-:W-:-:S15]  /*0240*/  NOP ;  /* 0x0000000000007918 */ /* 0x000fde0000000000 */
[----:B------:R-:W-:-:S15]  /*0250*/  NOP ;  /* 0x0000000000007918 */ /* 0x000fde0000000000 */
[----:B------:R-:W-:-:S15]  /*0260*/  NOP ;  /* 0x0000000000007918 */ /* 0x000fde0000000000 */
[----:B------:R-:W-:-:S04]  /*0270*/  NOP ;  /* 0x0000000000007918 */ /* 0x000fc80000000000 */
[----:B--2---:R-:W2:Y:S02]  /*0280*/  DMUL R10, R4, R10 ;  /* 0x0000000a040a7228 */ /* 0x004ea40000000000 */
[----:B--2---:R-:W-:Y:S02]  /*0290*/  FSEL R4, R4, R10, !P0 ;  /* 0x0000000a04047208 */ /* 0x004fe40004000000 */
[----:B------:R-:W-:-:S05]  /*02a0*/  FSEL R5, R5, R11, !P0 ;  /* 0x0000000b05057208 */ /* 0x000fca0004000000 */
[----:B0-----:R1:W-:Y:S02]  /*02b0*/  STG.E.64 desc[UR6][R12.64], R4 ;  /* 0x000000040c007986 */ /* 0x0013e4000c101b06 */
.L_x_1812:
[----:B------:R-:W-:Y:S05]  /*02c0*/  BSYNC.RECONVERGENT B0 ;  /* 0x0000000000007941 */ /* 0x000fea0003800200 */
.L_x_1811:
[----:B------:R-:W-:-:S13]  /*02d0*/  ISETP.GE.AND P0, PT, R3, UR4, PT ;  /* 0x0000000403007c0c */ /* 0x000fda000bf06270 */
[----:B------:R-:W-:Y:S05]  /*02e0*/  @P0 EXIT ;  /* 0x000000000000094d */ /* 0x000fea0003800000 */
[----:B------:R-:W0:Y:S02]  /*02f0*/  LDC.64 R2, c[0x0][0x588] ;  /* 0x00016200ff027b82 */ /* 0x000e240000000a00 */
[----:B0-----:R-:W2:Y:S01]  /*0300*/  LDG.E.64 R2, desc[UR6][R2.64] ;  /* 0x0000000602027981 */ /* 0x001ea2000c1e1b00 */
[----:B------:R-:W-:Y:S01]  /*0310*/  UMOV UR4, 0xf0000000 ;  /* 0xf000000000047882 */ /* 0x000fe20000000000 */
[----:B------:R-:W-:-:S04]  /*0320*/  UMOV UR5, 0x380fffff ;  /* 0x380fffff00057882 */ /* 0x000fc80000000000 */
[----:B------:R-:W0:Y:S01]  /*0330*/  LDC.64 R8, c[0x0][0x598] ;  /* 0x00016600ff087b82 */ /* 0x000e220000000a00 */
        /* <DEDUP_REMOVED lines=8> */
[----:B-1----:R-:W1:Y:S01]  /*03c0*/  @!P0 LDC.64 R6, c[0x0][0x590] ;  /* 0x00016400ff068b82 */ /* 0x002e620000000a00 */
[----:B------:R-:W-:-:S05]  /*03d0*/  @!P0 MOV R13, 0x3f800000 ;  /* 0x3f800000000d8802 */ /* 0x000fca0000000f00 */
[----:B-1----:R-:W-:Y:S04]  /*03e0*/  @!P0 STG.E desc[UR6][R6.64], R13 ;  /* 0x0000000d06008986 */ /* 0x002fe8000c101906 */
[----:B0-----:R-:W2:Y:S01]  /*03f0*/  LDG.E R8, desc[UR6][R8.64] ;  /* 0x0000000608087981 */ /* 0x001ea2000c1e1900 */
[----:B------:R-:W0:Y:S01]  /*0400*/  LDC.64 R10, c[0x0][0x580] ;  /* 0x00016000ff0a7b82 */ /* 0x000e220000000a00 */
[C---:B--2---:R-:W-:Y:S01]  /*0410*/  FMUL.FTZ R0, R8.reuse, 1 ;  /* 0x3f80000008007820 */ /* 0x044fe20000410000 */
[----:B------:R-:W-:-:S15]  /*0420*/  FSETP.NEU.FTZ.AND P0, PT, R8, 1, PT ;  /* 0x3f8000000800780b */ /* 0x000fde0003f1d000 */
[----:B------:R-:W-:-:S15]  /*0430*/  NOP ;  /* 0x0000000000007918 */ /* 0x000fde0000000000 */
[----:B------:R-:W-:-:S01]  /*0440*/  NOP ;  /* 0x0000000000007918 */ /* 0x000fc20000000000 */
[----:B------:R-:W1:-:S15]  /*0450*/  F2F.F64.F32 R4, R0 ;  /* 0x0000000000047310 */ /* 0x000e5e0000201800 */
[----:B------:R-:W-:-:S15]  /*0460*/  NOP ;  /* 0x0000000000007918 */ /* 0x000fde0000000000 */
[----:B------:R-:W-:-:S15]  /*0470*/  NOP ;  /* 0x0000000000007918 */ /* 0x000fde0000000000 */
[----:B------:R-:W-:-:S15]  /*0480*/  NOP ;  /* 0x0000000000007918 */ /* 0x000fde0000000000 */
[----:B------:R-:W-:-:S04]  /*0490*/  NOP ;  /* 0x0000000000007918 */ /* 0x000fc80000000000 */
[----:B-1----:R-:W1:Y:S02]  /*04a0*/  DMUL R4, R2, R4 ;  /* 0x0000000402047228 */ /* 0x002e640000000000 */
[----:B-1----:R-:W-:Y:S02]  /*04b0*/  FSEL R2, R2, R4, !P0 ;  /* 0x0000000402027208 */ /* 0x002fe40004000000 */
[----:B------:R-:W-:-:S05]  /*04c0*/  FSEL R3, R3, R5, !P0 ;  /* 0x0000000503037208 */ /* 0x000fca0004000000 */
[----:B0-----:R-:W-:Y:S01]  /*04d0*/  STG.E.64 desc[UR6][R10.64], R2 ;  /* 0x000000020a007986 */ /* 0x001fe2000c101b06 */
[----:B------:R-:W-:Y:S05]  /*04e0*/  EXIT ;  /* 0x000000000000794d */ /* 0x000fea0003800000 */
.L_x_1810:
        /* <DEDUP_REMOVED lines=8> */
[----:B------:R-:W-:Y:S01]  /*0570*/  MOV R4, RZ ;  /* 0x000000ff00047202 */ /* 0x000fe20000000f00 */
        /* <DEDUP_REMOVED lines=296> */
.L_x_1815:
[----:B------:R-:W0:Y:S02]  /*1800*/  LDCU.64 UR8, c[0x0][0x588] ;  /* 0x0000b100ff0877ac */ /* 0x000e240008000a00 */
[----:B0-----:R-:W-:-:S04]  /*1810*/  IADD3 R6, P0, PT, R4, UR8, RZ ;  /* 0x0000000804067c10 */ /* 0x001fc8000ff1e0ff */
[----:B------:R-:W-:-:S05]  /*1820*/  IADD3.X R7, PT, PT, RZ, UR9, RZ, P0, !PT ;  /* 0x00000009ff077c10 */ /* 0x000fca00087fe4ff */
[----:B------:R-:W2:Y:S01]  /*1830*/  LDG.E.64 R8, desc[UR6][R6.64] ;  /* 0x0000000606087981 */ /* 0x000ea2000c1e1b00 */
[----:B------:R-:W-:Y:S01]  /*1840*/  UMOV UR8, 0xf0000000 ;  /* 0xf000000000087882 */ /* 0x000fe20000000000 */
[----:B------:R-:W-:Y:S01]  /*1850*/  UMOV UR9, 0x380fffff ;  /* 0x380fffff00097882 */ /* 0x000fe20000000000 */
[----:B------:R-:W0:Y:S01]  /*1860*/  LDC.64 R12, c[0x0][0x598] ;  /* 0x00016600ff0c7b82 */ /* 0x000e220000000a00 */
[----:B--2---:R-:W1:-:S15]  /*1870*/  DSETP.GEU.AND P0, PT, |R8|, UR8, PT ;  /* 0x0000000808007e2a */ /* 0x004e5e000bf0e200 */
[----:B------:R-:W-:-:S15]  /*1880*/  NOP ;  /* 0x0000000000007918 */ /* 0x000fde0000000000 */
[----:B------:R-:W-:-:S15]  /*1890*/  NOP ;  /* 0x0000000000007918 */ /* 0x000fde0000000000 */
[----:B------:R-:W-:-:S15]  /*18a0*/  NOP ;  /* 0x0000000000007918 */ /* 0x000fde0000000000 */
[----:B------:R-:W-:-:S04]  /*18b0*/  NOP ;  /* 0x0000000000007918 */ /* 0x000fc80000000000 */
[----:B------:R-:W1:Y:S01]  /*18c0*/  F2F.F32.F64 R4, R8 ;  /* 0x0000000800047310 */ /* 0x000e620000301000 */
[----:B------:R-:W2:Y:S01]  /*18d0*/  LDCU.64 UR8, c[0x0][0x580] ;  /* 0x0000b000ff0877ac */ /* 0x000ea20008000a00 */
[----:B-1----:R-:W-:-:S05]  /*18e0*/  @!P0 FMUL R4, R4, 1.175494350822287508e-38 ;  /* 0x0080000004048820 */ /* 0x002fca0000400000 */
[----:B------:R-:W-:-:S13]  /*18f0*/  FSETP.NE.FTZ.AND P0, PT, |R4|, +INF , PT ;  /* 0x7f8000000400780b */ /* 0x000fda0003f15200 */
[----:B------:R-:W1:Y:S01]  /*1900*/  @!P0 LDC.64 R10, c[0x0][0x590] ;  /* 0x00016400ff0a8b82 */ /* 0x000e620000000a00 */
[----:B------:R-:W-:-:S05]  /*1910*/  @!P0 MOV R15, 0x3f800000 ;  /* 0x3f800000000f8802 */ /* 0x000fca0000000f00 */
[----:B-1----:R1:W-:Y:S04]  /*1920*/  @!P0 STG.E desc[UR6][R10.64], R15 ;  /* 0x0000000f0a008986 */ /* 0x0023e8000c101906 */
[----:B0-----:R-:W3:Y:S01]  /*1930*/  LDG.E R12, desc[UR6][R12.64] ;  /* 0x000000060c0c7981 */ /* 0x001ee2000c1e1900 */
[----:B--2---:R-:W-:Y:S02]  /*1940*/  IADD3 R6, P1, PT, R5, UR8, RZ ;  /* 0x0000000805067c10 */ /* 0x004fe4000ff3e0ff */
[----:B------:R-:W-:Y:S02]  /*1950*/  IADD3 R3, PT, PT, R3, 0x80, RZ ;  /* 0x0000008003037810 */ /* 0x000fe40007ffe0ff */
[----:B------:R-:W-:Y:S01]  /*1960*/  IADD3.X R7, PT, PT, RZ, UR9, RZ, P1, !PT ;  /* 0x00000009ff077c10 */ /* 0x000fe20008ffe4ff */
[C---:B---3--:R-:W-:Y:S01]  /*1970*/  FMUL.FTZ R14, R12.reuse, 1 ;  /* 0x3f8000000c0e7820 */ /* 0x048fe20000410000 */
        /* <DEDUP_REMOVED lines=11> */
.L_x_1814:
[----:B------:R-:W-:Y:S05]  /*1a30*/  BSYNC.RECONVERGENT B0 ;  /* 0x0000000000007941 */ /* 0x000fea0003800200 */
.L_x_1813:
[----:B------:R-:W-:-:S13]  /*1a40*/  ISETP.GE.AND P0, PT, R3, UR4, PT ;  /* 0x0000000403007c0c */ /* 0x000fda000bf06270 */
[----:B------:R-:W-:Y:S05]  /*1a50*/  @P0 EXIT ;  /* 0x000000000000094d */ /* 0x000fea0003800000 */
[----:B------:R-:W0:Y:S01]  /*1a60*/  LDCU.64 UR4, c[0x0][0x390] ;  /* 0x00007200ff0477ac */ /* 0x000e220008000a00 */
[----:B-1----:R-:W-:Y:S02]  /*1a70*/  MOV R4, RZ ;  /* 0x000000ff00047202 */ /* 0x002fe40000000f00 */
        /* <DEDUP_REMOVED lines=296> */
.L_x_1816:
[----:B------:R-:W0:Y:S02]  /*2d00*/  LDCU.128 UR8, c[0x0][0x580] ;  /* 0x0000b000ff0877ac */ /* 0x000e240008000c00 */
        /* <DEDUP_REMOVED lines=16> */
[----:B-1----:R-:W-:Y:S04]  /*2e10*/  @!P0 STG.E desc[UR6][R8.64], R13 ;  /* 0x0000000d08008986 */ /* 0x002fe8000c101906 */
[----:B0-----:R-:W2:Y:S01]  /*2e20*/  LDG.E R10, desc[UR6][R10.64] ;  /* 0x000000060a0a7981 */ /* 0x001ea2000c1e1900 */
[----:B------:R-:W-:-:S04]  /*2e30*/  IADD3 R4, P1, PT, R3, UR8, RZ ;  /* 0x0000000803047c10 */ /* 0x000fc8000ff3e0ff */
[----:B------:R-:W-:Y:S01]  /*2e40*/  IADD3.X R5, PT, PT, RZ, UR9, RZ, P1, !PT ;  /* 0x00000009ff057c10 */ /* 0x000fe20008ffe4ff */
        /* <DEDUP_REMOVED lines=11> */
[----:B------:R-:W-:Y:S01]  /*2f00*/  STG.E.64 desc[UR6][R4.64], R2 ;  /* 0x0000000204007986 */ /* 0x000fe2000c101b06 */
[----:B------:R-:W-:Y:S05]  /*2f10*/  EXIT ;  /* 0x000000000000794d */ /* 0x000fea0003800000 */
.L_x_1817:
        /* <DEDUP_REMOVED lines=14> */
.L_x_1902:


//--------------------- .text._ZN2at6native27unrolled_elementwise_kernelIZZZNS0_46_GLOBAL__N__5fd40885_13_AmpKernels_cu_3810c27339_amp_non_finite_check_and_unscale_cuda_ERNS_6TensorES4_RKS3_ENKUlvE_clEvENKUlvE_clEvEUldE_St5arrayIPcLm2EELi4E23TrivialOffsetCalculatorILi1EjESE_NS0_6memory15LoadWithoutCastENSF_16StoreWithoutCastEEEviT_T0_T2_T3_T4_T5_ --------------------------
	.section	.text._ZN2at6native27unrolled_elementwise_kernelIZZZNS0_46_GLOBAL__N__5fd40885_13_AmpKernels_cu_3810c27339_amp_non_finite_check_and_unscale_cuda_ERNS_6TensorES4_RKS3_ENKUlvE_clEvENKUlvE_clEvEUldE_St5arrayIPcLm2EELi4E23TrivialOffsetCalculatorILi1EjESE_NS0_6memory15LoadWithoutCastENSF_16StoreWithoutCastEEEviT_T0_T2_T3_T4_T5_,"ax",@progbits
	.align	128
        .global         _ZN2at6native27unrolled_elementwise_kernelIZZZNS0_46_GLOBAL__N__5fd40885_13_AmpKernels_cu_3810c27339_amp_non_finite_check_and_unscale_cuda_ERNS_6TensorES4_RKS3_ENKUlvE_clEvENKUlvE_clEvEUldE_St5arrayIPcLm2EELi4E23TrivialOffsetCalculatorILi1EjESE_NS0_6memory15LoadWithoutCastENSF_16StoreWithoutCastEEEviT_T0_T2_T3_T4_T5_
        .type           _ZN2at6native27unrolled_elementwise_kernelIZZZNS0_46_GLOBAL__N__5fd40885_13_AmpKernels_cu_3810c27339_amp_non_finite_check_and_unscale_cuda_ERNS_6TensorES4_RKS3_ENKUlvE_clEvENKUlvE_clEvEUldE_St5arrayIPcLm2EELi4E23TrivialOffsetCalculatorILi1EjESE_NS0_6memory15LoadWithoutCastENSF_16StoreWithoutCastEEEviT_T0_T2_T3_T4_T5_,@function
        .size           _ZN2at6native27unrolled_elementwise_kernelIZZZNS0_46_GLOBAL__N__5fd40885_13_AmpKernels_cu_3810c27339_amp_non_finite_check_and_unscale_cuda_ERNS_6TensorES4_RKS3_ENKUlvE_clEvENKUlvE_clEvEUldE_St5arrayIPcLm2EELi4E23TrivialOffsetCalculatorILi1EjESE_NS0_6memory15LoadWithoutCastENSF_16StoreWithoutCastEEEviT_T0_T2_T3_T4_T5_,(.L_x_1903 - _ZN2at6native27unrolled_elementwise_kernelIZZZNS0_46_GLOBAL__N__5fd40885_13_AmpKernels_cu_3810c27339_amp_non_finite_check_and_unscale_cuda_ERNS_6TensorES4_RKS3_ENKUlvE_clEvENKUlvE_clEvEUldE_St5arrayIPcLm2EELi4E23TrivialOffsetCalculatorILi1EjESE_NS0_6memory15LoadWithoutCastENSF_16StoreWithoutCastEEEviT_T0_T2_T3_T4_T5_)
        .other          _ZN2at6native27unrolled_elementwise_kernelIZZZNS0_46_GLOBAL__N__5fd40885_13_AmpKernels_cu_3810c27339_amp_non_finite_check_and_unscale_cuda_ERNS_6TensorES4_RKS3_ENKUlvE_clEvENKUlvE_clEvEUldE_St5arrayIPcLm2EELi4E23TrivialOffsetCalculatorILi1EjESE_NS0_6memory15LoadWithoutCastENSF_16StoreWithoutCastEEEviT_T0_T2_T3_T4_T5_,@"STO_CUDA_ENTRY STV_DEFAULT"
_ZN2at6native27unrolled_elementwise_kernelIZZZNS0_46_GLOBAL__N__5fd40885_13_AmpKernels_cu_3810c27339_amp_non_finite_check_and_unscale_cuda_ERNS_6TensorES4_RKS3_ENKUlvE_clEvENKUlvE_clEvEUldE_St5arrayIPcLm2EELi4E23TrivialOffsetCalculatorILi1EjESE_NS0_6memory15LoadWithoutCastENSF_16StoreWithoutCastEEEviT_T0_T2_T3_T4_T5_:
.text._ZN2at6native27unrolled_elementwise_kernelIZZZNS0_46_GLOBAL__N__5fd40885_13_AmpKernels_cu_3810c27339_amp_non_finite_check_and_unscale_cuda_ERNS_6TensorES4_RKS3_ENKUlvE_clEvENKUlvE_clEvEUldE_St5arrayIPcLm2EELi4E23TrivialOffsetCalculatorILi1EjESE_NS0_6memory15LoadWithoutCastENSF_16StoreWithoutCastEEEviT_T0_T2_T3_T4_T5_:
        /* <DEDUP_REMOVED lines=12> */
[----:B------:R-:W-:Y:S01]  /*00c0*/  @!P1 IMAD R13, R0, 0x200, R7 ;  /* 0x00000200000d9824 */ /* 0x000fe200078e0207 */
[----:B------:R-:W2:Y:S01]  /*00d0*/  @!P1 LDC.64 R16, c[0x0][0x3a8] ;  /* 0x0000ea00ff109b82 */ /* 0x000ea20000000a00 */
[----:B------:R-:W-:-:S05]  /*00e0*/  @!P1 VIADD R7, R7, 0x80 ;  /* 0x0000008007079836 */ /* 0x000fca0000000000 */
[----:B------:R-:W-:Y:S01]  /*00f0*/  ISETP.GE.AND P3, PT, R7, R8, PT ;  /* 0x000000080700720c */ /* 0x000fe20003f66270 */
[----:B0-----:R-:W-:Y:S01]  /*0100*/  @!P0 IMAD.WIDE.U32 R14, R11, 0x8, R14 ;  /* 0x000000080b0e8825 */ /* 0x001fe200078e000e */
[----:B------:R-:W-:-:S06]  /*0110*/  CS2R R10, SRZ ;  /* 0x00000000000a7805 */ /* 0x000fcc000001ff00 */
[----:B-1----:R0:W5:Y:S05]  /*0120*/  @!P0 LDG.E.64 R10, desc[UR4][R14.64] ;  /* 0x000000040e0a8981 */ /* 0x00216a000c1e1b00 */
[----:B------:R-:W-:Y:S01]  /*0130*/  @!P3 LEA R19, R0, R7, 0x9 ;  /* 0x000000070013b211 */ /* 0x000fe200078e48ff */
[----:B------:R-:W-:Y:S01]  /*0140*/  @!P3 VIADD R7, R7, 0x80 ;  /* 0x000000800707b836 */ /* 0x000fe20000000000 */
[----:B------:R-:W1:Y:S04]  /*0150*/  @!P3 LDC.64 R4, c[0x0][0x3a8] ;  /* 0x0000ea00ff04bb82 */ /* 0x000e680000000a00 */
[----:B------:R-:W-:-:S02]  /*0160*/  ISETP.GE.AND P2, PT, R7, R8, PT ;  /* 0x000000080700720c */ /* 0x000fc40003f46270 */
[----:B------:R-:W-:-:S11]  /*0170*/  ISETP.GE.AND P0, PT, R9, R8, PT ;  /* 0x000000080900720c */ /* 0x000fd60003f06270 */
[----:B------:R-:W3:Y:S01]  /*0180*/  @!P2 LDC.64 R2, c[0x0][0x3a8] ;  /* 0x0000ea00ff02ab82 */ /* 0x000ee20000000a00 */
[----:B------:R-:W-:-:S07]  /*0190*/  @!P2 IMAD R7, R0, 0x200, R7 ;  /* 0x000002000007a824 */ /* 0x000fce00078e0207 */
[----:B0-----:R-:W0:Y:S01]  /*01a0*/  @!P0 LDC.64 R14, c[0x0][0x3a0] ;  /* 0x0000e800ff0e8b82 */ /* 0x001e220000000a00 */
[----:B-1----:R-:W-:Y:S01]  /*01b0*/  @!P3 IMAD.WIDE.U32 R18, R19, 0x8, R4 ;  /* 0x000000081312b825 */ /* 0x002fe200078e0004 */
[----:B------:R-:W-:-:S03]  /*01c0*/  IADD3 R25, PT, PT, R9, 0x80, RZ ;  /* 0x0000008009197810 */ /* 0x000fc60007ffe0ff */
[----:B--2---:R-:W-:Y:S01]  /*01d0*/  @!P1 IMAD.WIDE.U32 R16, R13, 0x8, R16 ;  /* 0x000000080d109825 */ /* 0x004fe200078e0010 */
[----:B------:R-:W-:Y:S01]  /*01e0*/  CS2R R12, SRZ ;  /* 0x00000000000c7805 */ /* 0x000fe2000001ff00 */
[----:B------:R-:W-:Y:S02]  /*01f0*/  BSSY.RECONVERGENT B0, `(.L_x_1818) ;  /* 0x000002c000007945 */ /* 0x000fe40003800200 */
[C---:B------:R-:W-:Y:S02]  /*0200*/  VIADD R21, R9.reuse, 0x100 ;  /* 0x0000010009157836 */ /* 0x040fe40000000000 */
[----:B------:R-:W-:Y:S01]  /*0210*/  VIADD R23, R9, 0x180 ;  /* 0x0000018009177836 */ /* 0x000fe20000000000 */
[----:B------:R-:W5:Y:S01]  /*0220*/  @!P1 LDG.E.64 R12, desc[UR4][R16.64] ;  /* 0x00000004100c9981 */ /* 0x000f62000c1e1b00 */
[----:B------:R-:W-:Y:S02]  /*0230*/  @!P0 IMAD R27, R0, 0x200, R9 ;  /* 0x00000200001b8824 */ /* 0x000fe400078e0209 */
[----:B---3--:R-:W-:Y:S01]  /*0240*/  @!P2 IMAD.WIDE.U32 R4, R7, 0x8, R2 ;  /* 0x000000080704a825 */ /* 0x008fe200078e0002 */
[----:B------:R-:W-:-:S02]  /*0250*/  CS2R R6, SRZ ;  /* 0x0000000000067805 */ /* 0x000fc4000001ff00 */
[----:B------:R-:W-:Y:S02]  /*0260*/  CS2R R2, SRZ ;  /* 0x0000000000027805 */ /* 0x000fe4000001ff00 */
[----:B------:R-:W-:Y:S02]  /*0270*/  @!P0 MOV R9, R25 ;  /* 0x0000001900098202 */ /* 0x000fe40000000f00 */
[-C--:B------:R-:W-:Y:S01]  /*0280*/  ISETP.GE.AND P4, PT, R25, R8.reuse, PT ;  /* 0x000000081900720c */ /* 0x080fe20003f86270 */
[----:B------:R-:W5:Y:S01]  /*0290*/  @!P3 LDG.E.64 R6, desc[UR4][R18.64] ;  /* 0x000000041206b981 */ /* 0x000f62000c1e1b00 */
[-C--:B------:R-:W-:Y:S02]  /*02a0*/  ISETP.GE.AND P1, PT, R21, R8.reuse, PT ;  /* 0x000000081500720c */ /* 0x080fe40003f26270 */
[-C--:B------:R-:W-:Y:S01]  /*02b0*/  ISETP.GE.AND P3, PT, R9, R8.reuse, PT ;  /* 0x000000080900720c */ /* 0x080fe20003f66270 */
[----:B------:R0:W5:Y:S01]  /*02c0*/  @!P2 LDG.E.64 R2, desc[UR4][R4.64] ;  /* 0x000000040402a981 */ /* 0x000162000c1e1b00 */
[----:B------:R-:W-:Y:S01]  /*02d0*/  ISETP.GE.AND P2, PT, R23, R8, PT ;  /* 0x000000081700720c */ /* 0x000fe20003f46270 */
[----:B0-----:R-:W-:Y:S01]  /*02e0*/  @!P0 IMAD.WIDE.U32 R4, R27, 0x8, R14 ;  /* 0x000000081b048825 */ /* 0x001fe200078e000e */
[----:B------:R-:W-:Y:S11]  /*02f0*/  @P0 BRA `(.L_x_1819) ;  /* 0x00000000006c0947 */ /* 0x000ff60003800000 */
        /* <DEDUP_REMOVED lines=8> */
[----:B------:R-:W1:Y:S01]  /*0380*/  LDC.64 R16, c[0x0][0x390] ;  /* 0x0000e400ff107b82 */ /* 0x000e620000000a00 */
[----:B0-----:R-:W-:-:S05]  /*0390*/  @!P5 FMUL R14, R14, 1.175494350822287508e-38 ;  /* 0x008000000e0ed820 */ /* 0x001fca0000400000 */
[----:B------:R-:W-:-:S13]  /*03a0*/  FSETP.NE.FTZ.AND P5, PT, |R14|, +INF , PT ;  /* 0x7f8000000e00780b */ /* 0x000fda0003fb5200 */
[----:B------:R-:W0:Y:S01]  /*03b0*/  @!P5 LDC.64 R14, c[0x0][0x388] ;  /* 0x0000e200ff0edb82 */ /* 0x000e220000000a00 */
[----:B------:R-:W-:-:S05]  /*03c0*/  @!P5 IMAD.MOV.U32 R21, RZ, RZ, 0x3f800000 ;  /* 0x3f800000ff15d424 */ /* 0x000fca00078e00ff */
[----:B0-----:R0:W-:Y:S04]  /*03d0*/  @!P5 STG.E desc[UR4][R14.64], R21 ;  /* 0x000000150e00d986 */ /* 0x0011e8000c101904 */
[----:B-1----:R-:W2:Y:S02]  /*03e0*/  LDG.E R16, desc[UR4][R16.64] ;  /* 0x0000000410107981 */ /* 0x002ea4000c1e1900 */
        /* <DEDUP_REMOVED lines=11> */
[----:B0-----:R-:W-:-:S07]  /*04a0*/  FSEL R11, R11, R19, !P5 ;  /* 0x000000130b0b7208 */ /* 0x001fce0006800000 */
.L_x_1819:
[----:B------:R-:W-:Y:S05]  /*04b0*/  BSYNC.RECONVERGENT B0 ;  /* 0x0000000000007941 */ /* 0x000fea0003800200 */
.L_x_1818:
[----:B------:R-:W-:Y:S04]  /*04c0*/  BSSY.RECONVERGENT B0, `(.L_x_1820) ;  /* 0x000001d000007945 */ /* 0x000fe80003800200 */
        /* <DEDUP_REMOVED lines=28> */
.L_x_1821:
[----:B------:R-:W-:Y:S05]  /*0690*/  BSYNC.RECONVERGENT B0 ;  /* 0x0000000000007941 */ /* 0x000fea0003800200 */
.L_x_1820:
        /* <DEDUP_REMOVED lines=29> */
.L_x_1823:
[----:B------:R-:W-:Y:S05]  /*0870*/  BSYNC.RECONVERGENT B0 ;  /* 0x0000000000007941 */ /* 0x000fea0003800200 */
.L_x_1822:
        /* <DEDUP_REMOVED lines=14> */
[----:B------:R-:W-:-:S05]  /*0960*/  @!P1 MOV R21, 0x3f800000 ;  /* 0x3f80000000159802 */ /* 0x000fca0000000f00 */
        /* <DEDUP_REMOVED lines=14> */
.L_x_1825:
[----:B------:R-:W-:Y:S05]  /*0a50*/  BSYNC.RECONVERGENT B0 ;  /* 0x0000000000007941 */ /* 0x000fea0003800200 */
.L_x_1824:
[----:B-----5:R0:W-:Y:S01]  /*0a60*/  @!P0 STG.E.64 desc[UR4][R4.64], R10 ;  /* 0x0000000a04008986 */ /* 0x0201e2000c101b04 */
[----:B------:R-:W-:Y:S04]  /*0a70*/  BSSY.RECONVERGENT B0, `(.L_x_1826) ;  /* 0x000000c000007945 */ /* 0x000fe80003800200 */
[----:B------:R-:W-:Y:S05]  /*0a80*/  @P3 BRA `(.L_x_1827) ;  /* 0x0000000000283947 */ /* 0x000fea0003800000 */
[----:B0-----:R-:W0:Y:S01]  /*0a90*/  LDC.64 R4, c[0x0][0x3a0] ;  /* 0x0000e800ff047b82 */ /* 0x001e220000000a00 */
[----:B------:R-:W-:Y:S02]  /*0aa0*/  IMAD R11, R0, 0x200, R9 ;  /* 0x00000200000b7824 */ /* 0x000fe400078e0209 */
[----:B------:R-:W-:-:S05]  /*0ab0*/  VIADD R9, R9, 0x80 ;  /* 0x0000008009097836 */ /* 0x000fca0000000000 */
[----:B------:R-:W-:-:S13]  /*0ac0*/  ISETP.GE.AND P0, PT, R9, R8, PT ;  /* 0x000000080900720c */ /* 0x000fda0003f06270 */
[----:B------:R-:W-:Y:S01]  /*0ad0*/  @!P0 IMAD R15, R0, 0x200, R9 ;  /* 0x00000200000f8824 */ /* 0x000fe200078e0209 */
[----:B------:R-:W-:Y:S01]  /*0ae0*/  @!P0 IADD3 R9, PT, PT, R9, 0x80, RZ ;  /* 0x0000008009098810 */ /* 0x000fe20007ffe0ff */
[----:B0-----:R-:W-:-:S04]  /*0af0*/  IMAD.WIDE.U32 R10, R11, 0x8, R4 ;  /* 0x000000080b0a7825 */ /* 0x001fc800078e0004 */
[----:B------:R-:W-:Y:S01]  /*0b00*/  @!P0 IMAD.WIDE.U32 R4, R15, 0x8, R4 ;  /* 0x000000080f048825 */ /* 0x000fe200078e0004 */
[----:B------:R1:W-:Y:S04]  /*0b10*/  STG.E.64 desc[UR4][R10.64], R12 ;  /* 0x0000000c0a007986 */ /* 0x0003e8000c101b04 */
[----:B------:R1:W-:Y:S02]  /*0b20*/  @!P0 STG.E.64 desc[UR4][R4.64], R6 ;  /* 0x0000000604008986 */ /* 0x0003e4000c101b04 */
.L_x_1827:
[----:B------:R-:W-:Y:S05]  /*0b30*/  BSYNC.RECONVERGENT B0 ;  /* 0x0000000000007941 */ /* 0x000fea0003800200 */
.L_x_1826:
[----:B------:R-:W-:-:S13]  /*0b40*/  ISETP.GE.AND P0, PT, R9, R8, PT ;  /* 0x000000080900720c */ /* 0x000fda0003f06270 */
[----:B------:R-:W-:Y:S05]  /*0b50*/  @P0 EXIT ;  /* 0x000000000000094d */ /* 0x000fea0003800000 */
[----:B01----:R-:W0:Y:S01]  /*0b60*/  LDC.64 R4, c[0x0][0x3a0] ;  /* 0x0000e800ff047b82 */ /* 0x003e220000000a00 */
[----:B------:R-:W-:-:S04]  /*0b70*/  IMAD R9, R0, 0x200, R9 ;  /* 0x0000020000097824 */ /* 0x000fc800078e0209 */
[----:B0-----:R-:W-:-:S05]  /*0b80*/  IMAD.WIDE.U32 R4, R9, 0x8, R4 ;  /* 0x0000000809047825 */ /* 0x001fca00078e0004 */
[----:B------:R-:W-:Y:S01]  /*0b90*/  STG.E.64 desc[UR4][R4.64], R2 ;  /* 0x0000000204007986 */ /* 0x000fe2000c101b04 */
[----:B------:R-:W-:Y:S05]  /*0ba0*/  EXIT ;  /* 0x000000000000794d */ /* 0x000fea0003800000 */
.L_x_1828:
        /* <DEDUP_REMOVED lines=13> */
.L_x_1903:


//--------------------- .text._ZN2at6native29vectorized_elementwise_kernelILi2EZZZNS0_46_GLOBAL__N__5fd40885_13_AmpKernels_cu_3810c27339_amp_non_finite_check_and_unscale_cuda_ERNS_6TensorES4_RKS3_ENKUlvE_clEvENKUlvE_clEvEUldE_St5arrayIPcLm2EEEEviT0_T1_ --------------------------
	.section	.text._ZN2at6native29vectorized_elementwise_kernelILi2EZZZNS0_46_GLOBAL__N__5fd40885_13_AmpKernels_cu_3810c27339_amp_non_finite_check_and_unscale_cuda_ERNS_6TensorES4_RKS3_ENKUlvE_clEvENKUlvE_clEvEUldE_St5arrayIPcLm2EEEEviT0_T1_,"ax",@progbits
	.align	128
        .global         _ZN2at6native29vectorized_elementwise_kernelILi2EZZZNS0_46_GLOBAL__N__5fd40885_13_AmpKernels_cu_3810c27339_amp_non_finite_check_and_unscale_cuda_ERNS_6TensorES4_RKS3_ENKUlvE_clEvENKUlvE_clEvEUldE_St5arrayIPcLm2EEEEviT0_T1_
        .type           _ZN2at6native29vectorized_elementwise_kernelILi2EZZZNS0_46_GLOBAL__N__5fd40885_13_AmpKernels_cu_3810c27339_amp_non_finite_check_and_unscale_cuda_ERNS_6TensorES4_RKS3_ENKUlvE_clEvENKUlvE_clEvEUldE_St5arrayIPcLm2EEEEviT0_T1_,@function
        .size           _ZN2at6native29vectorized_elementwise_kernelILi2EZZZNS0_46_GLOBAL__N__5fd40885_13_AmpKernels_cu_3810c27339_amp_non_finite_check_and_unscale_cuda_ERNS_6TensorES4_RKS3_ENKUlvE_clEvENKUlvE_clEvEUldE_St5arrayIPcLm2EEEEviT0_T1_,(.L_x_1904 - _ZN2at6native29vectorized_elementwise_kernelILi2EZZZNS0_46_GLOBAL__N__5fd40885_13_AmpKernels_cu_3810c27339_amp_non_finite_check_and_unscale_cuda_ERNS_6TensorES4_RKS3_ENKUlvE_clEvENKUlvE_clEvEUldE_St5arrayIPcLm2EEEEviT0_T1_)
        .other          _ZN2at6native29vectorized_elementwise_kernelILi2EZZZNS0_46_GLOBAL__N__5fd40885_13_AmpKernels_cu_3810c27339_amp_non_finite_check_and_unscale_cuda_ERNS_6TensorES4_RKS3_ENKUlvE_clEvENKUlvE_clEvEUldE_St5arrayIPcLm2EEEEviT0_T1_,@"STO_CUDA_ENTRY STV_DEFAULT"
_ZN2at6native29vectorized_elementwise_kernelILi2EZZZNS0_46_GLOBAL__N__5fd40885_13_AmpKernels_cu_3810c27339_amp_non_finite_check_and_unscale_cuda_ERNS_6TensorES4_RKS3_ENKUlvE_clEvENKUlvE_clEvEUldE_St5arrayIPcLm2EEEEviT0_T1_:
.text._ZN2at6native29vectorized_elementwise_kernelILi2EZZZNS0_46_GLOBAL__N__5fd40885_13_AmpKernels_cu_3810c27339_amp_non_finite_check_and_unscale_cuda_ERNS_6TensorES4_RKS3_ENKUlvE_clEvENKUlvE_clEvEUldE_St5arrayIPcLm2EEEEviT0_T1_:
        /* <DEDUP_REMOVED lines=11> */
[----:B------:R-:W0:Y:S01]  /*00b0*/  @!P1 LDC.64 R10, c[0x0][0x3a8] ;  /* 0x0000ea00ff0a9b82 */ /* 0x000e220000000a00 */
[----:B------:R-:W-:Y:S02]  /*00c0*/  @!P1 VIADD R7, R3, 0x80 ;  /* 0x0000008003079836 */ /* 0x000fe40000000000 */
[----:B------:R-:W-:-:S03]  /*00d0*/  @!P1 IMAD.IADD R5, R20, 0x1, R3 ;  /* 0x0000000114059824 */ /* 0x000fc600078e0203 */
[----:B------:R-:W-:-:S13]  /*00e0*/  ISETP.GE.U32.AND P0, PT, R7, R0, PT ;  /* 0x000000000700720c */ /* 0x000fda0003f06070 */
[----:B------:R-:W1:Y:S01]  /*00f0*/  @!P0 LDC.64 R12, c[0x0][0x3a8] ;  /* 0x0000ea00ff0c8b82 */ /* 0x000e620000000a00 */
[----:B------:R-:W-:Y:S01]  /*0100*/  @!P0 IADD3 R9, PT, PT, R20, R7, RZ ;  /* 0x0000000714098210 */ /* 0x000fe20007ffe0ff */
[----:B------:R-:W-:Y:S02]  /*0110*/  @!P0 VIADD R7, R7, 0x80 ;  /* 0x0000008007078836 */ /* 0x000fe40000000000 */
[----:B0-----:R-:W-:Y:S01]  /*0120*/  @!P1 IMAD.WIDE.U32 R10, R5, 0x8, R10 ;  /* 0x00000008050a9825 */ /* 0x001fe200078e000a */
[----:B------:R-:W-:-:S06]  /*0130*/  CS2R R4, SRZ ;  /* 0x0000000000047805 */ /* 0x000fcc000001ff00 */
[----:B------:R0:W5:Y:S01]  /*0140*/  @!P1 LDG.E.64 R4, desc[UR4][R10.64] ;  /* 0x000000040a049981 */ /* 0x000162000c1e1b00 */
[----:B------:R-:W-:Y:S01]  /*0150*/  ISETP.GE.U32.AND P1, PT, R7, R0, PT ;  /* 0x000000000700720c */ /* 0x000fe20003f26070 */
[----:B-1----:R-:W-:Y:S01]  /*0160*/  @!P0 IMAD.WIDE.U32 R12, R9, 0x8, R12 ;  /* 0x00000008090c8825 */ /* 0x002fe200078e000c */
[----:B------:R-:W-:-:S11]  /*0170*/  CS2R R8, SRZ ;  /* 0x0000000000087805 */ /* 0x000fd6000001ff00 */
[----:B------:R-:W1:Y:S01]  /*0180*/  @!P1 LDC.64 R14, c[0x0][0x3a8] ;  /* 0x0000ea00ff0e9b82 */ /* 0x000e620000000a00 */
[----:B------:R-:W-:Y:S02]  /*0190*/  @!P1 IMAD.IADD R17, R20, 0x1, R7 ;  /* 0x0000000114119824 */ /* 0x000fe400078e0207 */
[----:B------:R-:W-:Y:S01]  /*01a0*/  @!P1 VIADD R7, R7, 0x80 ;  /* 0x0000008007079836 */ /* 0x000fe20000000000 */
[----:B------:R2:W5:Y:S01]  /*01b0*/  @!P0 LDG.E.64 R8, desc[UR4][R12.64] ;  /* 0x000000040c088981 */ /* 0x000562000c1e1b00 */
[----:B------:R-:W-:-:S03]  /*01c0*/  CS2R R22, SRZ ;  /* 0x0000000000167805 */ /* 0x000fc6000001ff00 */
[----:B------:R-:W-:-:S13]  /*01d0*/  ISETP.GE.U32.AND P0, PT, R7, R0, PT ;  /* 0x000000000700720c */ /* 0x000fda0003f06070 */
[----:B0-----:R-:W0:Y:S01]  /*01e0*/  @!P0 LDC.64 R10, c[0x0][0x3a8] ;  /* 0x0000ea00ff0a8b82 */ /* 0x001e220000000a00 */
[----:B-1----:R-:W-:Y:S01]  /*01f0*/  @!P1 IMAD.WIDE.U32 R14, R17, 0x8, R14 ;  /* 0x00000008110e9825 */ /* 0x002fe200078e000e */
[----:B------:R-:W-:-:S03]  /*0200*/  CS2R R18, SRZ ;  /* 0x0000000000127805 */ /* 0x000fc6000001ff00 */
[----:B------:R-:W-:Y:S01]  /*0210*/  @!P0 IMAD.IADD R17, R20, 0x1, R7 ;  /* 0x0000000114118824 */ /* 0x000fe200078e0207 */
[----:B------:R-:W-:Y:S01]  /*0220*/  @!P0 IADD3 R7, PT, PT, R7, 0x80, RZ ;  /* 0x0000008007078810 */ /* 0x000fe20007ffe0ff */
[----:B------:R-:W5:Y:S02]  /*0230*/  @!P1 LDG.E.64 R22, desc[UR4][R14.64] ;  /* 0x000000040e169981 */ /* 0x000f64000c1e1b00 */
[----:B0-----:R-:W-:-:S05]  /*0240*/  @!P0 IMAD.WIDE.U32 R10, R17, 0x8, R10 ;  /* 0x00000008110a8825 */ /* 0x001fca00078e000a */
[----:B------:R0:W5:Y:S01]  /*0250*/  @!P0 LDG.E.64 R18, desc[UR4][R10.64] ;  /* 0x000000040a128981 */ /* 0x000162000c1e1b00 */
[----:B------:R-:W-:-:S13]  /*0260*/  ISETP.GE.U32.AND P0, PT, R7, R0, PT ;  /* 0x000000000700720c */ /* 0x000fda0003f06070 */
[----:B--2---:R-:W1:Y:S01]  /*0270*/  @!P0 LDC.64 R12, c[0x0][0x3a8] ;  /* 0x0000ea00ff0c8b82 */ /* 0x004e620000000a00 */
[----:B------:R-:W-:Y:S02]  /*0280*/  @!P0 IMAD.IADD R17, R20, 0x1, R7 ;  /* 0x0000000114118824 */ /* 0x000fe400078e0207 */
[----:B------:R-:W-:Y:S02]  /*0290*/  @!P0 VIADD R7, R7, 0x80 ;  /* 0x0000008007078836 */ /* 0x000fe40000000000 */
[----:B-1----:R-:W-:Y:S01]  /*02a0*/  @!P0 IMAD.WIDE.U32 R12, R17, 0x8, R12 ;  /* 0x00000008110c8825 */ /* 0x002fe200078e000c */
[----:B------:R-:W-:-:S06]  /*02b0*/  CS2R R16, SRZ ;  /* 0x0000000000107805 */ /* 0x000fcc000001ff00 */
[----:B------:R1:W5:Y:S01]  /*02c0*/  @!P0 LDG.E.64 R16, desc[UR4][R12.64] ;  /* 0x000000040c108981 */ /* 0x000362000c1e1b00 */
[----:B------:R-:W-:-:S13]  /*02d0*/  ISETP.GE.U32.AND P0, PT, R7, R0, PT ;  /* 0x000000000700720c */ /* 0x000fda0003f06070 */
[----:B0-----:R-:W0:Y:S01]  /*02e0*/  @!P0 LDC.64 R10, c[0x0][0x3a8] ;  /* 0x0000ea00ff0a8b82 */ /* 0x001e220000000a00 */
[----:B------:R-:W-:Y:S02]  /*02f0*/  @!P0 IMAD.IADD R15, R20, 0x1, R7 ;  /* 0x00000001140f8824 */ /* 0x000fe400078e0207 */
[----:B------:R-:W-:Y:S02]  /*0300*/  @!P0 VIADD R7, R7, 0x80 ;  /* 0x0000008007078836 */ /* 0x000fe40000000000 */
[----:B0-----:R-:W-:Y:S01]  /*0310*/  @!P0 IMAD.WIDE.U32 R10, R15, 0x8, R10 ;  /* 0x000000080f0a8825 */ /* 0x001fe200078e000a */
[----:B------:R-:W-:-:S06]  /*0320*/  CS2R R14, SRZ ;  /* 0x00000000000e7805 */ /* 0x000fcc000001ff00 */
[----:B------:R0:W5:Y:S01]  /*0330*/  @!P0 LDG.E.64 R14, desc[UR4][R10.64] ;  /* 0x000000040a0e8981 */ /* 0x000162000c1e1b00 */
[----:B------:R-:W-:-:S13]  /*0340*/  ISETP.GE.U32.AND P0, PT, R7, R0, PT ;  /* 0x000000000700720c */ /* 0x000fda0003f06070 */
[----:B-1----:R-:W1:Y:S01]  /*0350*/  @!P0 LDC.64 R12, c[0x0][0x3a8] ;  /* 0x0000ea00ff0c8b82 */ /* 0x002e620000000a00 */
[----:B------:R-:W-:Y:S01]  /*0360*/  @!P0 IADD3 R25, PT, PT, R20, R7, RZ ;  /* 0x0000000714198210 */ /* 0x000fe20007ffe0ff */
[----:B------:R-:W-:-:S04]  /*0370*/  @!P0 VIADD R7, R7, 0x80 ;  /* 0x0000008007078836 */ /* 0x000fc80000000000 */
[----:B-1----:R-:W-:Y:S01]  /*0380*/  @!P0 IMAD.WIDE.U32 R24, R25, 0x8, R12 ;  /* 0x0000000819188825 */ /* 0x002fe200078e000c */
[----:B------:R-:W-:-:S06]  /*0390*/  CS2R R12, SRZ ;  /* 0x00000000000c7805 */ /* 0x000fcc000001ff00 */
[----:B------:R1:W5:Y:S01]  /*03a0*/  @!P0 LDG.E.64 R12, desc[UR4][R24.64] ;  /* 0x00000004180c8981 */ /* 0x000362000c1e1b00 */
[----:B------:R-:W-:Y:S02]  /*03b0*/  ISETP.GE.U32.AND P0, PT, R7, R0, PT ;  /* 0x000000000700720c */ /* 0x000fe40003f06070 */
[----:B0-----:R-:W-:-:S11]  /*03c0*/  CS2R R10, SRZ ;  /* 0x00000000000a7805 */ /* 0x001fd6000001ff00 */
[----:B------:R-:W-:Y:S02]  /*03d0*/  @!P0 IMAD.IADD R21, R20, 0x1, R7 ;  /* 0x0000000114158824 */ /* 0x000fe400078e0207 */
[----:B------:R-:W0:Y:S01]  /*03e0*/  @!P0 LDC.64 R6, c[0x0][0x3a8] ;  /* 0x0000ea00ff068b82 */ /* 0x000e220000000a00 */
[----:B------:R-:W-:Y:S01]  /*03f0*/  BSSY.RECONVERGENT B0, `(.L_x_1830) ;  /* 0x0000020000007945 */ /* 0x000fe20003800200 */
[----:B0-----:R-:W-:-:S05]  /*0400*/  @!P0 IMAD.WIDE.U32 R6, R21, 0x8, R6 ;  /* 0x0000000815068825 */ /* 0x001fca00078e0006 */
[----:B------:R1:W5:Y:S01]  /*0410*/  @!P0 LDG.E.64 R10, desc[UR4][R6.64] ;  /* 0x00000004060a8981 */ /* 0x000362000c1e1b00 */
[----:B------:R-:W-:-:S13]  /*0420*/  ISETP.GE.U32.AND P0, PT, R3, R0, PT ;  /* 0x000000000300720c */ /* 0x000fda0003f06070 */
[----:B-1----:R-:W-:Y:S05]  /*0430*/  @P0 BRA `(.L_x_1831) ;  /* 0x00000000006c0947 */ /* 0x002fea0003800000 */
        /* <DEDUP_REMOVED lines=27> */
.L_x_1831:
[----:B------:R-:W-:Y:S05]  /*05f0*/  BSYNC.RECONVERGENT B0 ;  /* 0x0000000000007941 */ /* 0x000fea0003800200 */
.L_x_1830:
[----:B------:R-:W-:Y:S01]  /*0600*/  VIADD R7, R3, 0x80 ;  /* 0x0000008003077836 */ /* 0x000fe20000000000 */
[----:B------:R-:W-:Y:S04]  /*0610*/  BSSY.RECONVERGENT B0, `(.L_x_1832) ;  /* 0x000001e000007945 */ /* 0x000fe80003800200 */
[----:B------:R-:W-:-:S13]  /*0620*/  ISETP.GE.U32.AND P1, PT, R7, R0, PT ;  /* 0x000000000700720c */ /* 0x000fda0003f26070 */
        /* <DEDUP_REMOVED lines=28> */
.L_x_1833:
[----:B------:R-:W-:Y:S05]  /*07f0*/  BSYNC.RECONVERGENT B0 ;  /* 0x0000000000007941 */ /* 0x000fea0003800200 */
.L_x_1832:
        /* <DEDUP_REMOVED lines=31> */
.L_x_1835:
[----:B------:R-:W-:Y:S05]  /*09f0*/  BSYNC.RECONVERGENT B0 ;  /* 0x0000000000007941 */ /* 0x000fea0003800200 */
.L_x_1834:
[----:B-----5:R-:W-:Y:S01]  /*0a00*/  VIADD R23, R3, 0x180 ;  /* 0x0000018003177836 */ /* 0x020fe20000000000 */
[----:B------:R-:W-:Y:S04]  /*0a10*/  BSSY.RECONVERGENT B0, `(.L_x_1836) ;  /* 0x000001e000007945 */ /* 0x000fe80003800200 */
[----:B------:R-:W-:-:S13]  /*0a20*/  ISETP.GE.U32.AND P1, PT, R23, R0, PT ;  /* 0x000000001700720c */ /* 0x000fda0003f26070 */
        /* <DEDUP_REMOVED lines=28> */
.L_x_1837:
[----:B------:R-:W-:Y:S05]  /*0bf0*/  BSYNC.RECONVERGENT B0 ;  /* 0x0000000000007941 */ /* 0x000fea0003800200 */
.L_x_1836:
[----:B------:R-:W-:Y:S01]  /*0c00*/  IADD3 R19, PT, PT, R3, 0x200, RZ ;  /* 0x0000020003137810 */ /* 0x000fe20007ffe0ff */
[----:B------:R-:W-:Y:S03]  /*0c10*/  BSSY.RECONVERGENT B0, `(.L_x_1838) ;  /* 0x000001e000007945 */ /* 0x000fe60003800200 */
        /* <DEDUP_REMOVED lines=11> */
[----:B------:R-:W-:Y:S02]  /*0cd0*/  FSETP.NE.FTZ.AND P1, PT, |R18|, +INF , PT ;  /* 0x7f8000001200780b */ /* 0x000fe40003f35200 */
[----:B------:R-:W0:Y:S11]  /*0ce0*/  LDC.64 R18, c[0x0][0x390] ;  /* 0x0000e400ff127b82 */ /* 0x000e360000000a00 */
[----:B------:R-:W1:Y:S01]  /*0cf0*/  @!P1 LDC.64 R26, c[0x0][0x388] ;  /* 0x0000e200ff1a9b82 */ /* 0x000e620000000a00 */
[----:B------:R-:W-:-:S05]  /*0d00*/  @!P1 IMAD.MOV.U32 R29, RZ, RZ, 0x3f800000 ;  /* 0x3f800000ff1d9424 */ /* 0x000fca00078e00ff */
[----:B-1----:R1:W-:Y:S04]  /*0d10*/  @!P1 STG.E desc[UR4][R26.64], R29 ;  /* 0x0000001d1a009986 */ /* 0x0023e8000c101904 */
[----:B0-----:R-:W2:Y:S02]  /*0d20*/  LDG.E R18, desc[UR4][R18.64] ;  /* 0x0000000412127981 */ /* 0x001ea4000c1e1900 */
[C---:B--2---:R-:W-:Y:S01]  /*0d30*/  FMUL.FTZ R28, R18.reuse, 1 ;  /* 0x3f800000121c7820 */ /* 0x044fe20000410000 */
[----:B------:R-:W-:-:S15]  /*0d40*/  FSETP.NEU.FTZ.AND P1, PT, R18, 1, PT ;  /* 0x3f8000001200780b */ /* 0x000fde0003f3d000 */
[----:B------:R-:W-:-:S15]  /*0d50*/  NOP ;  /* 0x0000000000007918 */ /* 0x000fde0000000000 */
[----:B------:R-:W-:-:S01]  /*0d60*/  NOP ;  /* 0x0000000000007918 */ /* 0x000fc20000000000 */
[----:B------:R-:W0:-:S15]  /*0d70*/  F2F.F64.F32 R24, R28 ;  /* 0x0000001c00187310 */ /* 0x000e1e0000201800 */
[----:B------:R-:W-:-:S15]  /*0d80*/  NOP ;  /* 0x0000000000007918 */ /* 0x000fde0000000000 */
[----:B------:R-:W-:-:S15]  /*0d90*/  NOP ;  /* 0x0000000000007918 */ /* 0x000fde0000000000 */
[----:B------:R-:W-:-:S15]  /*0da0*/  NOP ;  /* 0x0000000000007918 */ /* 0x000fde0000000000 */
[----:B------:R-:W-:-:S04]  /*0db0*/  NOP ;  /* 0x0000000000007918 */ /* 0x000fc80000000000 */
[----:B0-----:R-:W0:Y:S02]  /*0dc0*/  DMUL R24, R24, R16 ;  /* 0x0000001018187228 */ /* 0x001e240000000000 */
[----:B0-----:R-:W-:Y:S02]  /*0dd0*/  FSEL R22, R16, R24, !P1 ;  /* 0x0000001810167208 */ /* 0x001fe40004800000 */
[----:B-1----:R-:W-:-:S07]  /*0de0*/  FSEL R25, R17, R25, !P1 ;  /* 0x0000001911197208 */ /* 0x002fce0004800000 */
.L_x_1839:
[----:B------:R-:W-:Y:S05]  /*0df0*/  BSYNC.RECONVERGENT B0 ;  /* 0x0000000000007941 */ /* 0x000fea0003800200 */
.L_x_1838:
[----:B------:R-:W-:Y:S01]  /*0e00*/  VIADD R17, R3, 0x280 ;  /* 0x0000028003117836 */ /* 0x000fe20000000000 */
        /* <DEDUP_REMOVED lines=30> */
.L_x_1841:
[----:B------:R-:W-:Y:S05]  /*0ff0*/  BSYNC.RECONVERGENT B0 ;  /* 0x0000000000007941 */ /* 0x000fea0003800200 */
.L_x_1840:
        /* <DEDUP_REMOVED lines=31> */
.L_x_1843:
[----:B------:R-:W-:Y:S05]  /*11f0*/  BSYNC.RECONVERGENT B0 ;  /* 0x0000000000007941 */ /* 0x000fea0003800200 */
.L_x_1842:
        /* <DEDUP_REMOVED lines=31> */
.L_x_1845:
[----:B------:R-:W-:Y:S05]  /*13f0*/  BSYNC.RECONVERGENT B0 ;  /* 0x0000000000007941 */ /* 0x000fea0003800200 */
.L_x_1844:
[----:B------:R-:W0:Y:S01]  /*1400*/  @!P0 LDC.64 R10, c[0x0][0x3a0] ;  /* 0x0000e800ff0a8b82 */ /* 0x000e220000000a00 */
[----:B------:R-:W-:Y:S01]  /*1410*/  @!P0 IMAD.IADD R13, R20, 0x1, R3 ;  /* 0x00000001140d8824 */ /* 0x000fe200078e0203 */
[----:B------:R-:W-:Y:S01]  /*1420*/  @!P0 MOV R12, R2 ;  /* 0x00000002000c8202 */ /* 0x000fe20000000f00 */
[----:B------:R-:W-:Y:S01]  /*1430*/  @!P0 IMAD.MOV.U32 R3, RZ, RZ, R7 ;  /* 0x000000ffff038224 */ /* 0x000fe200078e0007 */
[----:B------:R-:W-:Y:S04]  /*1440*/  BSSY.RECONVERGENT B0, `(.L_x_1846) ;  /* 0x0000035000007945 */ /* 0x000fe80003800200 */
[----:B------:R-:W-:Y:S01]  /*1450*/  BSSY.RELIABLE B1, `(.L_x_1847) ;  /* 0x000002d000017945 */ /* 0x000fe20003800100 */
[----:B0-----:R-:W-:-:S04]  /*1460*/  @!P0 IMAD.WIDE.U32 R10, R13, 0x8, R10 ;  /* 0x000000080d0a8825 */ /* 0x001fc800078e000a */
[----:B------:R-:W-:-:S05]  /*1470*/  @!P0 IMAD.MOV.U32 R13, RZ, RZ, R5 ;  /* 0x000000ffff0d8224 */ /* 0x000fca00078e0005 */
[----:B------:R0:W-:Y:S01]  /*1480*/  @!P0 STG.E.64 desc[UR4][R10.64], R12 ;  /* 0x0000000c0a008986 */ /* 0x0001e2000c101b04 */
[----:B------:R-:W-:-:S13]  /*1490*/  ISETP.GE.U32.AND P0, PT, R3, R0, PT ;  /* 0x000000000300720c */ /* 0x000fda0003f06070 */
[----:B0-----:R-:W-:Y:S05]  /*14a0*/  @P0 BRA `(.L_x_1848) ;  /* 0x0000000000380947 */ /* 0x001fea0003800000 */
[----:B------:R-:W0:Y:S01]  /*14b0*/  LDC.64 R10, c[0x0][0x3a0] ;  /* 0x0000e800ff0a7b82 */ /* 0x000e220000000a00 */
[----:B------:R-:W-:Y:S02]  /*14c0*/  IMAD.IADD R5, R20, 0x1, R3 ;  /* 0x0000000114057824 */ /* 0x000fe400078e0203 */
[----:B------:R-:W-:-:S05]  /*14d0*/  VIADD R3, R3, 0x80 ;  /* 0x0000008003037836 */ /* 0x000fca0000000000 */
[----:B------:R-:W-:Y:S01]  /*14e0*/  ISETP.GE.U32.AND P0, PT, R3, R0, PT ;  /* 0x000000000300720c */ /* 0x000fe20003f06070 */
[----:B0-----:R-:W-:Y:S01]  /*14f0*/  IMAD.WIDE.U32 R10, R5, 0x8, R10 ;  /* 0x00000008050a7825 */ /* 0x001fe200078e000a */
[----:B------:R-:W-:-:S05]  /*1500*/  MOV R5, R9 ;  /* 0x0000000900057202 */ /* 0x000fca0000000f00 */
[----:B------:R0:W-:Y:S06]  /*1510*/  STG.E.64 desc[UR4][R10.64], R4 ;  /* 0x000000040a007986 */ /* 0x0001ec000c101b04 */
[----:B------:R-:W-:Y:S05]  /*1520*/  @P0 BRA `(.L_x_1849) ;  /* 0x0000000000380947 */ /* 0x000fea0003800000 */
[----:B0-----:R-:W0:Y:S01]  /*1530*/  LDC.64 R4, c[0x0][0x3a0] ;  /* 0x0000e800ff047b82 */ /* 0x001e220000000a00 */
[----:B------:R-:W-:Y:S01]  /*1540*/  IMAD.IADD R7, R20, 0x1, R3 ;  /* 0x0000000114077824 */ /* 0x000fe200078e0203 */
[----:B------:R-:W-:-:S03]  /*1550*/  IADD3 R3, PT, PT, R3, 0x80, RZ ;  /* 0x0000008003037810 */ /* 0x000fc60007ffe0ff */
[----:B0-----:R-:W-:-:S04]  /*1560*/  IMAD.WIDE.U32 R4, R7, 0x8, R4 ;  /* 0x0000000807047825 */ /* 0x001fc800078e0004 */
[----:B------:R-:W-:-:S05]  /*1570*/  IMAD.MOV.U32 R7, RZ, RZ, R21 ;  /* 0x000000ffff077224 */ /* 0x000fca00078e0015 */
[----:B------:R0:W-:Y:S02]  /*1580*/  STG.E.64 desc[UR4][R4.64], R6 ;  /* 0x0000000604007986 */ /* 0x0001e4000c101b04 */
.L_x_1848:
[----:B------:R-:W-:-:S13]  /*1590*/  ISETP.GE.U32.AND P0, PT, R3, R0, PT ;  /* 0x000000000300720c */ /* 0x000fda0003f06070 */
[----:B------:R-:W-:Y:S05]  /*15a0*/  @P0 BRA `(.L_x_1850) ;  /* 0x0000000000380947 */ /* 0x000fea0003800000 */
[----:B0-----:R-:W0:Y:S01]  /*15b0*/  LDC.64 R4, c[0x0][0x3a0] ;  /* 0x0000e800ff047b82 */ /* 0x001e220000000a00 */
[----:B------:R-:W-:Y:S02]  /*15c0*/  IMAD.IADD R7, R20, 0x1, R3 ;  /* 0x0000000114077824 */ /* 0x000fe400078e0203 */
[----:B------:R-:W-:Y:S02]  /*15d0*/  IMAD.MOV.U32 R9, RZ, RZ, R23 ;  /* 0x000000ffff097224 */ /* 0x000fe400078e0017 */
[----:B------:R-:W-:Y:S02]  /*15e0*/  VIADD R3, R3, 0x80 ;  /* 0x0000008003037836 */ /* 0x000fe40000000000 */
[----:B0-----:R-:W-:-:S05]  /*15f0*/  IMAD.WIDE.U32 R4, R7, 0x8, R4 ;  /* 0x0000000807047825 */ /* 0x001fca00078e0004 */
[----:B------:R1:W-:Y:S02]  /*1600*/  STG.E.64 desc[UR4][R4.64], R8 ;  /* 0x0000000804007986 */ /* 0x0003e4000c101b04 */
.L_x_1849:
[----:B------:R-:W-:-:S13]  /*1610*/  ISETP.GE.U32.AND P0, PT, R3, R0, PT ;  /* 0x000000000300720c */ /* 0x000fda0003f06070 */
[----:B------:R-:W-:Y:S05]  /*1620*/  @P0 BRA `(.L_x_1851) ;  /* 0x00000000003c0947 */ /* 0x000fea0003800000 */
[----:B01----:R-:W0:Y:S01]  /*1630*/  LDC.64 R4, c[0x0][0x3a0] ;  /* 0x0000e800ff047b82 */ /* 0x003e220000000a00 */
[----:B------:R-:W-:Y:S01]  /*1640*/  IADD3 R7, PT, PT, R20, R3, RZ ;  /* 0x0000000314077210 */ /* 0x000fe20007ffe0ff */
[----:B------:R-:W-:Y:S02]  /*1650*/  IMAD.MOV.U32 R23, RZ, RZ, R25 ;  /* 0x000000ffff177224 */ /* 0x000fe400078e0019 */
[----:B------:R-:W-:Y:S02]  /*1660*/  VIADD R3, R3, 0x80 ;  /* 0x0000008003037836 */ /* 0x000fe40000000000 */
[----:B0-----:R-:W-:-:S05]  /*1670*/  IMAD.WIDE.U32 R4, R7, 0x8, R4 ;  /* 0x0000000807047825 */ /* 0x001fca00078e0004 */
[----:B------:R1:W-:Y:S02]  /*1680*/  STG.E.64 desc[UR4][R4.64], R22 ;  /* 0x0000001604007986 */ /* 0x0003e4000c101b04 */
.L_x_1850:
[----:B------:R-:W-:-:S13]  /*1690*/  ISETP.GE.U32.AND P0, PT, R3, R0, PT ;  /* 0x000000000300720c */ /* 0x000fda0003f06070 */
[----:B------:R-:W-:Y:S05]  /*16a0*/  @P0 BREAK.RELIABLE B1 ;  /* 0x0000000000010942 */ /* 0x000fea0003800100 */
[----:B------:R-:W-:Y:S05]  /*16b0*/  @P0 BRA `(.L_x_1852) ;  /* 0x0000000000340947 */ /* 0x000fea0003800000 */
[----:B01----:R-:W0:Y:S01]  /*16c0*/  LDC.64 R4, c[0x0][0x3a0] ;  /* 0x0000e800ff047b82 */ /* 0x003e220000000a00 */
[----:B------:R-:W-:Y:S01]  /*16d0*/  IMAD.IADD R7, R20, 0x1, R3 ;  /* 0x0000000114077824 */ /* 0x000fe200078e0203 */
[----:B------:R-:W-:Y:S01]  /*16e0*/  MOV R25, R27 ;  /* 0x0000001b00197202 */ /* 0x000fe20000000f00 */
[----:B------:R-:W-:Y:S02]  /*16f0*/  VIADD R3, R3, 0x80 ;  /* 0x0000008003037836 */ /* 0x000fe40000000000 */
[----:B0-----:R-:W-:-:S05]  /*1700*/  IMAD.WIDE.U32 R4, R7, 0x8, R4 ;  /* 0x0000000807047825 */ /* 0x001fca00078e0004 */
[----:B------:R2:W-:Y:S02]  /*1710*/  STG.E.64 desc[UR4][R4.64], R24 ;  /* 0x0000001804007986 */ /* 0x0005e4000c101b04 */
.L_x_1851:
[----:B------:R-:W-:Y:S05]  /*1720*/  BSYNC.RELIABLE B1 ;  /* 0x0000000000017941 */ /* 0x000fea0003800100 */
.L_x_1847:
[----:B------:R-:W-:-:S13]  /*1730*/  ISETP.GE.U32.AND P0, PT, R3, R0, PT ;  /* 0x000000000300720c */ /* 0x000fda0003f06070 */
[----:B012---:R-:W0:Y:S01]  /*1740*/  @!P0 LDC.64 R4, c[0x0][0x3a0] ;  /* 0x0000e800ff048b82 */ /* 0x007e220000000a00 */
[----:B------:R-:W-:Y:S02]  /*1750*/  @!P0 IMAD.IADD R7, R20, 0x1, R3 ;  /* 0x0000000114078824 */ /* 0x000fe400078e0203 */
[----:B------:R-:W-:Y:S02]  /*1760*/  @!P0 VIADD R3, R3, 0x80 ;  /* 0x0000008003038836 */ /* 0x000fe40000000000 */
[----:B0-----:R-:W-:-:S05]  /*1770*/  @!P0 IMAD.WIDE.U32 R4, R7, 0x8, R4 ;  /* 0x0000000807048825 */ /* 0x001fca00078e0004 */
[----:B------:R2:W-:Y:S02]  /*1780*/  @!P0 STG.E.64 desc[UR4][R4.64], R18 ;  /* 0x0000001204008986 */ /* 0x0005e4000c101b04 */
.L_x_1852:
[----:B------:R-:W-:Y:S05]  /*1790*/  BSYNC.RECONVERGENT B0 ;  /* 0x0000000000007941 */ /* 0x000fea0003800200 */
.L_x_1846:
[----:B------:R-:W-:Y:S05]  /*17a0*/  WARPSYNC.ALL ;  /* 0x0000000000007948 */ /* 0x000fea0003800000 */
[----:B------:R-:W-:-:S13]  /*17b0*/  ISETP.GE.U32.AND P0, PT, R3, R0, PT ;  /* 0x000000000300720c */ /* 0x000fda0003f06070 */
[----:B------:R-:W-:Y:S05]  /*17c0*/  @P0 EXIT ;  /* 0x000000000000094d */ /* 0x000fea0003800000 */
[----:B012---:R-:W0:Y:S01]  /*17d0*/  LDC.64 R4, c[0x0][0x3a0] ;  /* 0x0000e800ff047b82 */ /* 0x007e220000000a00 */
[----:B------:R-:W-:-:S05]  /*17e0*/  IADD3 R3, PT, PT, R20, R3, RZ ;  /* 0x0000000314037210 */ /* 0x000fca0007ffe0ff */
[----:B0-----:R-:W-:-:S05]  /*17f0*/  IMAD.WIDE.U32 R2, R3, 0x8, R4 ;  /* 0x0000000803027825 */ /* 0x001fca00078e0004 */
[----:B------:R-:W-:Y:S01]  /*1800*/  STG.E.64 desc[UR4][R2.64], R16 ;  /* 0x0000001002007986 */ /* 0x000fe2000c101b04 */
[----:B------:R-:W-:Y:S05]  /*1810*/  EXIT ;  /* 0x000000000000794d */ /* 0x000fea0003800000 */
.L_x_1829:
[----:B------:R-:W0:Y:S01]  /*1820*/  S2R R5, SR_TID.X ;  /* 0x0000000000057919 */ /* 0x000e220000002100 */
[----:B------:R-:W1:Y:S02]  /*1830*/  LDC.64 R2, c[0x0][0x3a8] ;  /* 0x0000ea00ff027b82 */ /* 0x000e640000000a00 */
[----:B-1----:R-:W-:-:S04]  /*1840*/  IMAD.WIDE.U32 R2, R20, 0x8, R2 ;  /* 0x0000000814027825 */ /* 0x002fc800078e0002 */
[----:B0-----:R-:W-:-:S05]  /*1850*/  IMAD.WIDE.U32 R2, R5, 0x10, R2 ;  /* 0x0000001005027825 */ /* 0x001fca00078e0002 */
[----:B------:R-:W2:Y:S01]  /*1860*/  LDG.E.128 R16, desc[UR4][R2.64] ;  /* 0x0000000402107981 */ /* 0x000ea2000c1e1d00 */
[----:B------:R-:W-:Y:S01]  /*1870*/  UMOV UR6, 0xf0000000 ;  /* 0xf000000000067882 */ /* 0x000fe20000000000 */
[----:B------:R-:W-:Y:S01]  /*1880*/  UMOV UR7, 0x380fffff ;  /* 0x380fffff00077882 */ /* 0x000fe20000000000 */
[----:B------:R-:W0:Y:S01]  /*1890*/  LDC.64 R28, c[0x0][0x390] ;  /* 0x0000e400ff1c7b82 */ /* 0x000e220000000a00 */
[----:B------:R-:W3:Y:S04]  /*18a0*/  LDG.E.128 R12, desc[UR4][R2.64+0x800] ;  /* 0x00080004020c7981 */ /* 0x000ee8000c1e1d00 */
[----:B------:R-:W4:Y:S04]  /*18b0*/  LDG.E.128 R8, desc[UR4][R2.64+0x1000] ;  /* 0x0010000402087981 */ /* 0x000f28000c1e1d00 */
[----:B------:R1:W5:Y:S01]  /*18c0*/  LDG.E.128 R4, desc[UR4][R2.64+0x1800] ;  /* 0x0018000402047981 */ /* 0x000362000c1e1d00 */
        /* <DEDUP_REMOVED lines=11> */
[----:B0-----:R-:W3:-:S15]  /*1980*/  LDG.E R0, desc[UR4][R28.64] ;  /* 0x000000041c007981 */ /* 0x001ede000c1e1900 */
[----:B------:R-:W-:-:S15]  /*1990*/  NOP ;  /* 0x0000000000007918 */ /* 0x000fde0000000000 */
[----:B------:R-:W-:-:S04]  /*19a0*/  NOP ;  /* 0x0000000000007918 */ /* 0x000fc80000000000 */
[----:B------:R-:W0:-:S15]  /*19b0*/  DSETP.GEU.AND P0, PT, |R18|, UR6, PT ;  /* 0x0000000612007e2a */ /* 0x000e1e000bf0e200 */
        /* <DEDUP_REMOVED lines=9> */
[----:B0-----:R-:W-:Y:S01]  /*1a50*/  @!P0 STG.E desc[UR4][R26.64], R24 ;  /* 0x000000181a008986 */ /* 0x001fe2000c101904 */
[----:B---3--:R-:W-:-:S06]  /*1a60*/  IMAD.MOV.U32 R21, RZ, RZ, R0 ;  /* 0x000000ffff157224 */ /* 0x008fcc00078e0000 */
[----:B------:R-:W3:-:S15]  /*1a70*/  @!P0 LDG.E R21, desc[UR4][R28.64] ;  /* 0x000000041c158981 */ /* 0x000ede000c1e1900 */
[----:B------:R-:W-:-:S15]  /*1a80*/  NOP ;  /* 0x0000000000007918 */ /* 0x000fde0000000000 */
[----:B------:R-:W-:-:S01]  /*1a90*/  NOP ;  /* 0x0000000000007918 */ /* 0x000fc20000000000 */
[----:B------:R-:W0:-:S15]  /*1aa0*/  DSETP.GEU.AND P0, PT, |R12|, UR6, PT ;  /* 0x000000060c007e2a */ /* 0x000e1e000bf0e200 */
[----:B------:R-:W-:-:S15]  /*1ab0*/  NOP ;  /* 0x0000000000007918 */ /* 0x000fde0000000000 */
[----:B------:R-:W-:-:S15]  /*1ac0*/  NOP ;  /* 0x0000000000007918 */ /* 0x000fde0000000000 */
[----:B------:R-:W-:-:S15]  /*1ad0*/  NOP ;  /* 0x0000000000007918 */ /* 0x000fde0000000000 */
[----:B------:R-:W-:-:S04]  /*1ae0*/  NOP ;  /* 0x0000000000007918 */ /* 0x000fc80000000000 */
[----:B-1----:R-:W0:Y:S02]  /*1af0*/  F2F.F32.F64 R2, R12 ;  /* 0x0000000c00027310 */ /* 0x002e240000301000 */
[----:B0-----:R-:W-:-:S05]  /*1b00*/  @!P0 FMUL R2, R2, 1.175494350822287508e-38 ;  /* 0x0080000002028820 */ /* 0x001fca0000400000 */
[----:B------:R-:W-:-:S13]  /*1b10*/  FSETP.NE.FTZ.AND P0, PT, |R2|, +INF , PT ;  /* 0x7f8000000200780b */ /* 0x000fda0003f15200 */
[----:B--2---:R-:W0:Y:S01]  /*1b20*/  @!P0 LDC.64 R22, c[0x0][0x388] ;  /* 0x0000e200ff168b82 */ /* 0x004e220000000a00 */
[----:B------:R-:W-:-:S05]  /*1b30*/  @!P0 MOV R3, 0x3f800000 ;  /* 0x3f80000000038802 */ /* 0x000fca0000000f00 */
[----:B0-----:R0:W-:Y:S01]  /*1b40*/  @!P0 STG.E desc[UR4][R22.64], R3 ;  /* 0x0000000316008986 */ /* 0x0011e2000c101904 */
[----:B---3--:R-:W-:-:S06]  /*1b50*/  IMAD.MOV.U32 R25, RZ, RZ, R21 ;  /* 0x000000ffff197224 */ /* 0x008fcc00078e0015 */
[----:B------:R-:W2:-:S15]  /*1b60*/  @!P0 LDG.E R25, desc[UR4][R28.64] ;  /* 0x000000041c198981 */ /* 0x000e9e000c1e1900 */
[----:B------:R-:W-:-:S15]  /*1b70*/  NOP ;  /* 0x0000000000007918 */ /* 0x000fde0000000000 */
[----:B------:R-:W-:-:S01]  /*1b80*/  NOP ;  /* 0x0000000000007918 */ /* 0x000fc20000000000 */
        /* <DEDUP_REMOVED lines=10> */
[----:B0-----:R0:W-:Y:S01]  /*1c30*/  @!P0 STG.E desc[UR4][R2.64], R27 ;  /* 0x0000001b02008986 */ /* 0x0011e2000c101904 */
[----:B--2---:R-:W-:-:S06]  /*1c40*/  IMAD.MOV.U32 R24, RZ, RZ, R25 ;  /* 0x000000ffff187224 */ /* 0x004fcc00078e0019 */
[----:B------:R-:W2:-:S15]  /*1c50*/  @!P0 LDG.E R24, desc[UR4][R28.64] ;  /* 0x000000041c188981 */ /* 0x000e9e000c1e1900 */
[----:B------:R-:W-:-:S15]  /*1c60*/  NOP ;  /* 0x0000000000007918 */ /* 0x000fde0000000000 */
[----:B------:R-:W-:-:S01]  /*1c70*/  NOP ;  /* 0x0000000000007918 */ /* 0x000fc20000000000 */
[----:B----4-:R-:W1:-:S15]  /*1c80*/  DSETP.GEU.AND P0, PT, |R8|, UR6, PT ;  /* 0x0000000608007e2a */ /* 0x010e5e000bf0e200 */
        /* <DEDUP_REMOVED lines=8> */
[----:B------:R-:W-:-:S05]  /*1d10*/  @!P0 MOV R22, 0x3f800000 ;  /* 0x3f80000000168802 */ /* 0x000fca0000000f00 */
[----:B0-----:R0:W-:Y:S01]  /*1d20*/  @!P0 STG.E desc[UR4][R26.64], R22 ;  /* 0x000000161a008986 */ /* 0x0011e2000c101904 */
[----:B--2---:R-:W-:-:S06]  /*1d30*/  IMAD.MOV.U32 R23, RZ, RZ, R24 ;  /* 0x000000ffff177224 */ /* 0x004fcc00078e0018 */
        /* <DEDUP_REMOVED lines=12> */
[----:B0-----:R-:W-:-:S05]  /*1e00*/  @!P0 IMAD.MOV.U32 R27, RZ, RZ, 0x3f800000 ;  /* 0x3f800000ff1b8424 */ /* 0x001fca00078e00ff */
[----:B-1----:R0:W-:Y:S01]  /*1e10*/  @!P0 STG.E desc[UR4][R2.64], R27 ;  /* 0x0000001b02008986 */ /* 0x0021e2000c101904 */
[----:B--2---:R-:W-:-:S06]  /*1e20*/  IMAD.MOV.U32 R22, RZ, RZ, R23 ;  /* 0x000000ffff167224 */ /* 0x004fcc00078e0017 */
[----:B------:R-:W2:-:S15]  /*1e30*/  @!P0 LDG.E R22, desc[UR4][R28.64] ;  /* 0x000000041c168981 */ /* 0x000e9e000c1e1900 */
[----:B------:R-:W-:-:S15]  /*1e40*/  NOP ;  /* 0x0000000000007918 */ /* 0x000fde0000000000 */
[----:B------:R-:W-:-:S01]  /*1e50*/  NOP ;  /* 0x0000000000007918 */ /* 0x000fc20000000000 */
[----:B-----5:R-:W1:-:S15]  /*1e60*/  DSETP.GEU.AND P0, PT, |R4|, UR6, PT ;  /* 0x0000000604007e2a */ /* 0x020e5e000bf0e200 */
        /* <DEDUP_REMOVED lines=9> */
[----:B0-----:R2:W-:Y:S02]  /*1f00*/  @!P0 STG.E desc[UR4][R26.64], R2 ;  /* 0x000000021a008986 */ /* 0x0015e4000c101904 */
[----:B--2---:R-:W-:-:S06]  /*1f10*/  IMAD.MOV.U32 R2, RZ, RZ, R22 ;  /* 0x000000ffff027224 */ /* 0x004fcc00078e0016 */
[----:B------:R-:W2:-:S15]  /*1f20*/  @!P0 LDG.E R2, desc[UR4][R28.64] ;  /* 0x000000041c028981 */ /* 0x000e9e000c1e1900 */
[----:B------:R-:W-:-:S15]  /*1f30*/  NOP ;  /* 0x0000000000007918 */ /* 0x000fde0000000000 */
        /* <DEDUP_REMOVED lines=12> */
[----:B------:R0:W2:Y:S01]  /*2000*/  @!P0 LDG.E R3, desc[UR4][R28.64] ;  /* 0x000000041c038981 */ /* 0x0000a2000c1e1900 */
[C---:B------:R-:W-:Y:S01]  /*2010*/  FSETP.NEU.FTZ.AND P0, PT, R0.reuse, 1, PT ;  /* 0x3f8000000000780b */ /* 0x040fe20003f1d000 */
[----:B0-----:R-:W-:-:S15]  /*2020*/  FMUL.FTZ R28, R0, 1 ;  /* 0x3f800000001c7820 */ /* 0x001fde0000410000 */
[----:B------:R-:W-:-:S13]  /*2030*/  NOP ;  /* 0x0000000000007918 */ /* 0x000fda0000000000 */
        /* <DEDUP_REMOVED lines=8> */
[C---:B------:R-:W-:Y:S01]  /*20c0*/  FMUL.FTZ R16, R21.reuse, 1 ;  /* 0x3f80000015107820 */ /* 0x040fe20000410000 */
[----:B------:R-:W0:Y:S01]  /*20d0*/  LDC.64 R26, c[0x0][0x3a0] ;  /* 0x0000e800ff1a7b82 */ /* 0x000e220000000a00 */
[----:B------:R-:W-:Y:S02]  /*20e0*/  FSETP.NEU.FTZ.AND P0, PT, R21, 1, PT ;  /* 0x3f8000001500780b */ /* 0x000fe40003f1d000 */
[----:B------:R-:W1:Y:S01]  /*20f0*/  S2R R21, SR_TID.X ;  /* 0x0000000000157919 */ /* 0x000e620000002100 */
[----:B0-----:R-:W-:-:S04]  /*2100*/  IMAD.WIDE.U32 R28, R20, 0x8, R26 ;  /* 0x00000008141c7825 */ /* 0x001fc800078e001a */
[----:B-1----:R-:W-:-:S04]  /*2110*/  IMAD.WIDE.U32 R20, R21, 0x10, R28 ;  /* 0x0000001015147825 */ /* 0x002fc800078e001c */
[----:B------:R-:W-:-:S15]  /*2120*/  FMUL.FTZ R28, R24, 1 ;  /* 0x3f800000181c7820 */ /* 0x000fde0000410000 */
[----:B------:R-:W-:-:S15]  /*2130*/  NOP ;  /* 0x0000000000007918 */ /* 0x000fde0000000000 */
        /* <DEDUP_REMOVED lines=8> */
[----:B0-----:R-:W-:Y:S01]  /*21c0*/  FSEL R16, R18, R26, !P0 ;  /* 0x0000001a12107208 */ /* 0x001fe20004000000 */
[----:B------:R-:W-:Y:S01]  /*21d0*/  FMUL.FTZ R18, R25, 1 ;  /* 0x3f80000019127820 */ /* 0x000fe20000410000 */
[----:B------:R-:W-:Y:S02]  /*21e0*/  FSEL R19, R19, R27, !P0 ;  /* 0x0000001b13137208 */ /* 0x000fe40004000000 */
[----:B------:R-:W-:Y:S01]  /*21f0*/  FSETP.NEU.FTZ.AND P0, PT, R25, 1, PT ;  /* 0x3f8000001900780b */ /* 0x000fe20003f1d000 */
[----:B------:R-:W-:Y:S01]  /*2200*/  FMUL.FTZ R29, R22, 1 ;  /* 0x3f800000161d7820 */ /* 0x000fe20000410000 */
[----:B------:R-:W-:-:S15]  /*2210*/  FSETP.NEU.FTZ.AND P1, PT, R2, 1, PT ;  /* 0x3f8000000200780b */ /* 0x000fde0003f3d000 */
[----:B------:R-:W-:-:S15]  /*2220*/  NOP ;  /* 0x0000000000007918 */ /* 0x000fde0000000000 */
[----:B------:R-:W-:-:S15]  /*2230*/  NOP ;  /* 0x0000000000007918 */ /* 0x000fde0000000000 */
        /* <DEDUP_REMOVED lines=9> */
[----:B------:R-:W-:Y:S01]  /*22d0*/  FMUL.FTZ R18, R23, 1 ;  /* 0x3f80000017127820 */ /* 0x000fe20000410000 */
[----:B------:R-:W-:-:S15]  /*22e0*/  FSETP.NEU.FTZ.AND P0, PT, R24, 1, PT ;  /* 0x3f8000001800780b */ /* 0x000fde0003f1d000 */
[----:B------:R-:W-:-:S15]  /*22f0*/  NOP ;  /* 0x0000000000007918 */ /* 0x000fde0000000000 */
[----:B------:R-:W-:-:S15]  /*2300*/  NOP ;  /* 0x0000000000007918 */ /* 0x000fde0000000000 */
        /* <DEDUP_REMOVED lines=9> */
[----:B------:R-:W-:Y:S01]  /*23a0*/  FSETP.NEU.FTZ.AND P0, PT, R23, 1, PT ;  /* 0x3f8000001700780b */ /* 0x000fe20003f1d000 */
[----:B------:R-:W-:Y:S02]  /*23b0*/  FMUL.FTZ R28, R2, 1 ;  /* 0x3f800000021c7820 */ /* 0x000fe40000410000 */
[----:B------:R-:W-:-:S15]  /*23c0*/  STG.E.128 desc[UR4][R20.64+0x800], R12 ;  /* 0x0008000c14007986 */ /* 0x000fde000c101d04 */
[----:B------:R-:W-:-:S15]  /*23d0*/  NOP ;  /* 0x0000000000007918 */ /* 0x000fde0000000000 */
[----:B------:R-:W-:-:S15]  /*23e0*/  NOP ;  /* 0x0000000000007918 */ /* 0x000fde0000000000 */
[----:B------:R-:W-:-:S10]  /*23f0*/  NOP ;  /* 0x0000000000007918 */ /* 0x000fd40000000000 */
        /* <DEDUP_REMOVED lines=18> */
[----:B0-----:R-:W-:Y:S01]  /*2520*/  FSEL R10, R10, R26, !P0 ;  /* 0x0000001a0a0a7208 */ /* 0x001fe20004000000 */
[----:B--2---:R-:W-:Y:S01]  /*2530*/  FMUL.FTZ R26, R3, 1 ;  /* 0x3f800000031a7820 */ /* 0x004fe20000410000 */
[----:B------:R-:W-:Y:S02]  /*2540*/  FSEL R11, R11, R27, !P0 ;  /* 0x0000001b0b0b7208 */ /* 0x000fe40004000000 */
[----:B------:R-:W-:-:S03]  /*2550*/  FSETP.NEU.FTZ.AND P0, PT, R3, 1, PT ;  /* 0x3f8000000300780b */ /* 0x000fc60003f1d000 */
        /* <DEDUP_REMOVED lines=12> */
[----:B------:R-:W-:Y:S01]  /*2620*/  IMAD.MOV.U32 R5, RZ, RZ, R17 ;  /* 0x000000ffff057224 */ /* 0x000fe200078e0011 */
[----:B------:R-:W-:Y:S01]  /*2630*/  MOV R4, R0 ;  /* 0x0000000000047202 */ /* 0x000fe20000000f00 */
[----:B------:R-:W-:-:S15]  /*2640*/  IMAD.MOV.U32 R17, RZ, RZ, R3 ;  /* 0x000000ffff117224 */ /* 0x000fde00078e0003 */
[----:B------:R-:W-:-:S15]  /*2650*/  NOP ;  /* 0x0000000000007918 */ /* 0x000fde0000000000 */
[----:B------:R-:W-:-:S15]  /*2660*/  NOP ;  /* 0x0000000000007918 */ /* 0x000fde0000000000 */
[----:B------:R-:W-:-:S12]  /*2670*/  NOP ;  /* 0x0000000000007918 */ /* 0x000fd80000000000 */
[----:B------:R-:W0:-:S15]  /*2680*/  F2F.F64.F32 R22, R26 ;  /* 0x0000001a00167310 */ /* 0x000e1e0000201800 */
[----:B------:R-:W-:-:S15]  /*2690*/  NOP ;  /* 0x0000000000007918 */ /* 0x000fde0000000000 */
[----:B------:R-:W-:-:S15]  /*26a0*/  NOP ;  /* 0x0000000000007918 */ /* 0x000fde0000000000 */
[----:B------:R-:W-:-:S15]  /*26b0*/  NOP ;  /* 0x0000000000007918 */ /* 0x000fde0000000000 */
[----:B------:R-:W-:-:S04]  /*26c0*/  NOP ;  /* 0x0000000000007918 */ /* 0x000fc80000000000 */
[----:B0-----:R-:W0:Y:S02]  /*26d0*/  DMUL R22, R6, R22 ;  /* 0x0000001606167228 */ /* 0x001e240000000000 */
[----:B0-----:R-:W-:Y:S01]  /*26e0*/  FSEL R23, R7, R23, !P0 ;  /* 0x0000001707177208 */ /* 0x001fe20004000000 */
[----:B------:R-:W-:Y:S01]  /*26f0*/  IMAD.MOV.U32 R7, RZ, RZ, R19 ;  /* 0x000000ffff077224 */ /* 0x000fe200078e0013 */
[----:B------:R-:W-:Y:S01]  /*2700*/  FSEL R18, R6, R22, !P0 ;  /* 0x0000001606127208 */ /* 0x000fe20004000000 */
[----:B------:R-:W-:Y:S01]  /*2710*/  IMAD.MOV.U32 R6, RZ, RZ, R16 ;  /* 0x000000ffff067224 */ /* 0x000fe200078e0010 */
[----:B------:R-:W-:Y:S01]  /*2720*/  MOV R16, R2 ;  /* 0x0000000200107202 */ /* 0x000fe20000000f00 */
[----:B------:R-:W-:-:S03]  /*2730*/  IMAD.MOV.U32 R19, RZ, RZ, R23 ;  /* 0x000000ffff137224 */ /* 0x000fc600078e0017 */
[----:B------:R-:W-:Y:S04]  /*2740*/  STG.E.128 desc[UR4][R20.64], R4 ;  /* 0x0000000414007986 */ /* 0x000fe8000c101d04 */
[----:B------:R-:W-:Y:S01]  /*2750*/  STG.E.128 desc[UR4][R20.64+0x1800], R16 ;  /* 0x0018001014007986 */ /* 0x000fe2000c101d04 */
[----:B------:R-:W-:Y:S05]  /*2760*/  EXIT ;  /* 0x000000000000794d */ /* 0x000fea0003800000 */
.L_x_1853:
        /* <DEDUP_REMOVED lines=9> */
.L_x_1904:


//--------------------- .text._ZN2at6native29vectorized_elementwise_kernelILi4EZZZNS0_46_GLOBAL__N__5fd40885_13_AmpKernels_cu_3810c27339_amp_non_finite_check_and_unscale_cuda_ERNS_6TensorES4_RKS3_ENKUlvE_clEvENKUlvE_clEvEUldE_St5arrayIPcLm2EEEEviT0_T1_ --------------------------
	.section	.text._ZN2at6native29vectorized_elementwise_kernelILi4EZZZNS0_46_GLOBAL__N__5fd40885_13_AmpKernels_cu_3810c27339_amp_non_finite_check_and_unscale_cuda_ERNS_6TensorES4_RKS3_ENKUlvE_clEvENKUlvE_clEvEUldE_St5arrayIPcLm2EEEEviT0_T1_,"ax",@progbits
	.align	128
        .global         _ZN2at6native29vectorized_elementwise_kernelILi4EZZZNS0_46_GLOBAL__N__5fd40885_13_AmpKernels_cu_3810c27339_amp_non_finite_check_and_unscale_cuda_ERNS_6TensorES4_RKS3_ENKUlvE_clEvENKUlvE_clEvEUldE_St5arrayIPcLm2EEEEviT0_T1_
        .type           _ZN2at6native29vectorized_elementwise_kernelILi4EZZZNS0_46_GLOBAL__N__5fd40885_13_AmpKernels_cu_3810c27339_amp_non_finite_check_and_unscale_cuda_ERNS_6TensorES4_RKS3_ENKUlvE_clEvENKUlvE_clEvEUldE_St5arrayIPcLm2EEEEviT0_T1_,@function
        .size           _ZN2at6native29vectorized_elementwise_kernelILi4EZZZNS0_46_GLOBAL__N__5fd40885_13_AmpKernels_cu_3810c27339_amp_non_finite_check_and_unscale_cuda_ERNS_6TensorES4_RKS3_ENKUlvE_clEvENKUlvE_clEvEUldE_St5arrayIPcLm2EEEEviT0_T1_,(.L_x_1905 - _ZN2at6native29vectorized_elementwise_kernelILi4EZZZNS0_46_GLOBAL__N__5fd40885_13_AmpKernels_cu_3810c27339_amp_non_finite_check_and_unscale_cuda_ERNS_6TensorES4_RKS3_ENKUlvE_clEvENKUlvE_clEvEUldE_St5arrayIPcLm2EEEEviT0_T1_)
        .other          _ZN2at6native29vectorized_elementwise_kernelILi4EZZZNS0_46_GLOBAL__N__5fd40885_13_AmpKernels_cu_3810c27339_amp_non_finite_check_and_unscale_cuda_ERNS_6TensorES4_RKS3_ENKUlvE_clEvENKUlvE_clEvEUldE_St5arrayIPcLm2EEEEviT0_T1_,@"STO_CUDA_ENTRY STV_DEFAULT"
_ZN2at6native29vectorized_elementwise_kernelILi4EZZZNS0_46_GLOBAL__N__5fd40885_13_AmpKernels_cu_3810c27339_amp_non_finite_check_and_unscale_cuda_ERNS_6TensorES4_RKS3_ENKUlvE_clEvENKUlvE_clEvEUldE_St5arrayIPcLm2EEEEviT0_T1_:
.text._ZN2at6native29vectorized_elementwise_kernelILi4EZZZNS0_46_GLOBAL__N__5fd40885_13_AmpKernels_cu_3810c27339_amp_non_finite_check_and_unscale_cuda_ERNS_6TensorES4_RKS3_ENKUlvE_clEvENKUlvE_clEvEUldE_St5arrayIPcLm2EEEEviT0_T1_:
        /* <DEDUP_REMOVED lines=95> */
.L_x_1856:
[----:B------:R-:W-:Y:S05]  /*05f0*/  BSYNC.RECONVERGENT B0 ;  /* 0x0000000000007941 */ /* 0x000fea0003800200 */
.L_x_1855:
        /* <DEDUP_REMOVED lines=31> */
.L_x_1858:
[----:B------:R-:W-:Y:S05]  /*07f0*/  BSYNC.RECONVERGENT B0 ;  /* 0x0000000000007941 */ /* 0x000fea0003800200 */
.L_x_1857:
        /* <DEDUP_REMOVED lines=31> */
.L_x_1860:
[----:B------:R-:W-:Y:S05]  /*09f0*/  BSYNC.RECONVERGENT B0 ;  /* 0x0000000000007941 */ /* 0x000fea0003800200 */
.L_x_1859:
        /* <DEDUP_REMOVED lines=31> */
.L_x_1862:
[----:B------:R-:W-:Y:S05]  /*0bf0*/  BSYNC.RECONVERGENT B0 ;  /* 0x0000000000007941 */ /* 0x000fea0003800200 */
.L_x_1861:
[----:B-----5:R-:W-:Y:S01]  /*0c00*/  IADD3 R19, PT, PT, R2, 0x200, RZ ;  /* 0x0000020002137810 */ /* 0x020fe20007ffe0ff */
        /* <DEDUP_REMOVED lines=30> */
.L_x_1864:
[----:B------:R-:W-:Y:S05]  /*0df0*/  BSYNC.RECONVERGENT B0 ;  /* 0x0000000000007941 */ /* 0x000fea0003800200 */
.L_x_1863:
        /* <DEDUP_REMOVED lines=31> */
.L_x_1866:
[----:B------:R-:W-:Y:S05]  /*0ff0*/  BSYNC.RECONVERGENT B0 ;  /* 0x0000000000007941 */ /* 0x000fea0003800200 */
.L_x_1865:
        /* <DEDUP_REMOVED lines=31> */
.L_x_1868:
[----:B------:R-:W-:Y:S05]  /*11f0*/  BSYNC.RECONVERGENT B0 ;  /* 0x0000000000007941 */ /* 0x000fea0003800200 */
.L_x_1867:
        /* <DEDUP_REMOVED lines=31> */
.L_x_1870:
[----:B------:R-:W-:Y:S05]  /*13f0*/  BSYNC.RECONVERGENT B0 ;  /* 0x0000000000007941 */ /* 0x000fea0003800200 */
.L_x_1869:
[----:B------:R-:W0:Y:S01]  /*1400*/  @!P0 LDC.64 R10, c[0x0][0x3a0] ;  /* 0x0000e800ff0a8b82 */ /* 0x000e220000000a00 */
[----:B------:R-:W-:Y:S01]  /*1410*/  @!P0 IMAD.IADD R13, R3, 0x1, R2 ;  /* 0x00000001030d8824 */ /* 0x000fe200078e0202 */
[----:B------:R-:W-:Y:S01]  /*1420*/  BSSY.RECONVERGENT B0, `(.L_x_1871) ;  /* 0x0000035000007945 */ /* 0x000fe20003800200 */
[----:B------:R-:W-:-:S03]  /*1430*/  @!P0 IMAD.MOV.U32 R2, RZ, RZ, R7 ;  /* 0x000000ffff028224 */ /* 0x000fc600078e0007 */
[----:B------:R-:W-:Y:S01]  /*1440*/  BSSY.RELIABLE B1, `(.L_x_1872) ;  /* 0x000002c000017945 */ /* 0x000fe20003800100 */
[----:B0-----:R-:W-:-:S05]  /*1450*/  @!P0 IMAD.WIDE.U32 R10, R13, 0x8, R10 ;  /* 0x000000080d0a8825 */ /* 0x001fca00078e000a */
[----:B------:R0:W-:Y:S01]  /*1460*/  @!P0 STG.E.64 desc[UR4][R10.64], R4 ;  /* 0x000000040a008986 */ /* 0x0001e2000c101b04 */
[----:B------:R-:W-:-:S13]  /*1470*/  ISETP.GE.U32.AND P0, PT, R2, R0, PT ;  /* 0x000000000200720c */ /* 0x000fda0003f06070 */
[----:B0-----:R-:W-:Y:S05]  /*1480*/  @P0 BRA `(.L_x_1873) ;  /* 0x0000000000380947 */ /* 0x001fea0003800000 */
[----:B------:R-:W0:Y:S01]  /*1490*/  LDC.64 R4, c[0x0][0x3a0] ;  /* 0x0000e800ff047b82 */ /* 0x000e220000000a00 */
[----:B------:R-:W-:Y:S01]  /*14a0*/  IADD3 R7, PT, PT, R3, R2, RZ ;  /* 0x0000000203077210 */ /* 0x000fe20007ffe0ff */
[----:B------:R-:W-:-:S05]  /*14b0*/  VIADD R2, R2, 0x80 ;  /* 0x0000008002027836 */ /* 0x000fca0000000000 */
[----:B------:R-:W-:Y:S01]  /*14c0*/  ISETP.GE.U32.AND P0, PT, R2, R0, PT ;  /* 0x000000000200720c */ /* 0x000fe20003f06070 */
[----:B0-----:R-:W-:-:S04]  /*14d0*/  IMAD.WIDE.U32 R4, R7, 0x8, R4 ;  /* 0x0000000807047825 */ /* 0x001fc800078e0004 */
[----:B------:R-:W-:-:S05]  /*14e0*/  IMAD.MOV.U32 R7, RZ, RZ, R9 ;  /* 0x000000ffff077224 */ /* 0x000fca00078e0009 */
[----:B------:R0:W-:Y:S03]  /*14f0*/  STG.E.64 desc[UR4][R4.64], R6 ;  /* 0x0000000604007986 */ /* 0x0001e6000c101b04 */
[----:B------:R-:W-:Y:S05]  /*1500*/  @P0 BRA `(.L_x_1874) ;  /* 0x0000000000380947 */ /* 0x000fea0003800000 */
[----:B0-----:R-:W0:Y:S01]  /*1510*/  LDC.64 R4, c[0x0][0x3a0] ;  /* 0x0000e800ff047b82 */ /* 0x001e220000000a00 */
[----:B------:R-:W-:Y:S01]  /*1520*/  IMAD.IADD R7, R3, 0x1, R2 ;  /* 0x0000000103077824 */ /* 0x000fe200078e0202 */
[----:B------:R-:W-:Y:S01]  /*1530*/  IADD3 R2, PT, PT, R2, 0x80, RZ ;  /* 0x0000008002027810 */ /* 0x000fe20007ffe0ff */
[----:B------:R-:W-:Y:S02]  /*1540*/  IMAD.MOV.U32 R9, RZ, RZ, R21 ;  /* 0x000000ffff097224 */ /* 0x000fe400078e0015 */
[----:B0-----:R-:W-:-:S05]  /*1550*/  IMAD.WIDE.U32 R4, R7, 0x8, R4 ;  /* 0x0000000807047825 */ /* 0x001fca00078e0004 */
[----:B------:R0:W-:Y:S02]  /*1560*/  STG.E.64 desc[UR4][R4.64], R8 ;  /* 0x0000000804007986 */ /* 0x0001e4000c101b04 */
.L_x_1873:
        /* <DEDUP_REMOVED lines=8> */
.L_x_1874:
[----:B------:R-:W-:-:S13]  /*15f0*/  ISETP.GE.U32.AND P0, PT, R2, R0, PT ;  /* 0x000000000200720c */ /* 0x000fda0003f06070 */
[----:B------:R-:W-:Y:S05]  /*1600*/  @P0 BRA `(.L_x_1876) ;  /* 0x00000000003c0947 */ /* 0x000fea0003800000 */
[----:B01----:R-:W0:Y:S01]  /*1610*/  LDC.64 R4, c[0x0][0x3a0] ;  /* 0x0000e800ff047b82 */ /* 0x003e220000000a00 */
[----:B------:R-:W-:Y:S01]  /*1620*/  IMAD.IADD R7, R3, 0x1, R2 ;  /* 0x0000000103077824 */ /* 0x000fe200078e0202 */
[----:B------:R-:W-:Y:S01]  /*1630*/  MOV R23, R25 ;  /* 0x0000001900177202 */ /* 0x000fe20000000f00 */
[----:B------:R-:W-:Y:S02]  /*1640*/  VIADD R2, R2, 0x80 ;  /* 0x0000008002027836 */ /* 0x000fe40000000000 */
[----:B0-----:R-:W-:-:S05]  /*1650*/  IMAD.WIDE.U32 R4, R7, 0x8, R4 ;  /* 0x0000000807047825 */ /* 0x001fca00078e0004 */
[----:B------:R1:W-:Y:S02]  /*1660*/  STG.E.64 desc[UR4][R4.64], R22 ;  /* 0x0000001604007986 */ /* 0x0003e4000c101b04 */
.L_x_1875:
[----:B------:R-:W-:-:S13]  /*1670*/  ISETP.GE.U32.AND P0, PT, R2, R0, PT ;  /* 0x000000000200720c */ /* 0x000fda0003f06070 */
[----:B------:R-:W-:Y:S05]  /*1680*/  @P0 BREAK.RELIABLE B1 ;  /* 0x0000000000010942 */ /* 0x000fea0003800100 */
[----:B------:R-:W-:Y:S05]  /*1690*/  @P0 BRA `(.L_x_1877) ;  /* 0x0000000000340947 */ /* 0x000fea0003800000 */
[----:B01----:R-:W0:Y:S01]  /*16a0*/  LDC.64 R4, c[0x0][0x3a0] ;  /* 0x0000e800ff047b82 */ /* 0x003e220000000a00 */
[----:B------:R-:W-:Y:S01]  /*16b0*/  IMAD.IADD R7, R3, 0x1, R2 ;  /* 0x0000000103077824 */ /* 0x000fe200078e0202 */
[----:B------:R-:W-:Y:S01]  /*16c0*/  IADD3 R2, PT, PT, R2, 0x80, RZ ;  /* 0x0000008002027810 */ /* 0x000fe20007ffe0ff */
[----:B------:R-:W-:Y:S02]  /*16d0*/  IMAD.MOV.U32 R25, RZ, RZ, R27 ;  /* 0x000000ffff197224 */ /* 0x000fe400078e001b */
[----:B0-----:R-:W-:-:S05]  /*16e0*/  IMAD.WIDE.U32 R4, R7, 0x8, R4 ;  /* 0x0000000807047825 */ /* 0x001fca00078e0004 */
[----:B------:R2:W-:Y:S02]  /*16f0*/  STG.E.64 desc[UR4][R4.64], R24 ;  /* 0x0000001804007986 */ /* 0x0005e4000c101b04 */
.L_x_1876:
[----:B------:R-:W-:Y:S05]  /*1700*/  BSYNC.RELIABLE B1 ;  /* 0x0000000000017941 */ /* 0x000fea0003800100 */
.L_x_1872:
[----:B------:R-:W-:-:S13]  /*1710*/  ISETP.GE.U32.AND P0, PT, R2, R0, PT ;  /* 0x000000000200720c */ /* 0x000fda0003f06070 */
[----:B012---:R-:W0:Y:S01]  /*1720*/  @!P0 LDC.64 R4, c[0x0][0x3a0] ;  /* 0x0000e800ff048b82 */ /* 0x007e220000000a00 */
[----:B------:R-:W-:Y:S02]  /*1730*/  @!P0 IMAD.IADD R7, R3, 0x1, R2 ;  /* 0x0000000103078824 */ /* 0x000fe400078e0202 */
[----:B------:R-:W-:Y:S02]  /*1740*/  @!P0 VIADD R2, R2, 0x80 ;  /* 0x0000008002028836 */ /* 0x000fe40000000000 */
[----:B0-----:R-:W-:-:S05]  /*1750*/  @!P0 IMAD.WIDE.U32 R4, R7, 0x8, R4 ;  /* 0x0000000807048825 */ /* 0x001fca00078e0004 */
[----:B------:R2:W-:Y:S02]  /*1760*/  @!P0 STG.E.64 desc[UR4][R4.64], R18 ;  /* 0x0000001204008986 */ /* 0x0005e4000c101b04 */
.L_x_1877:
[----:B------:R-:W-:Y:S05]  /*1770*/  BSYNC.RECONVERGENT B0 ;  /* 0x0000000000007941 */ /* 0x000fea0003800200 */
.L_x_1871:
[----:B------:R-:W-:Y:S05]  /*1780*/  WARPSYNC.ALL ;  /* 0x0000000000007948 */ /* 0x000fea0003800000 */
[----:B------:R-:W-:-:S13]  /*1790*/  ISETP.GE.U32.AND P0, PT, R2, R0, PT ;  /* 0x000000000200720c */ /* 0x000fda0003f06070 */
[----:B------:R-:W-:Y:S05]  /*17a0*/  @P0 EXIT ;  /* 0x000000000000094d */ /* 0x000fea0003800000 */
[----:B012---:R-:W0:Y:S01]  /*17b0*/  LDC.64 R4, c[0x0][0x3a0] ;  /* 0x0000e800ff047b82 */ /* 0x007e220000000a00 */
[----:B------:R-:W-:-:S04]  /*17c0*/  IMAD.IADD R3, R3, 0x1, R2 ;  /* 0x0000000103037824 */ /* 0x000fc800078e0202 */
[----:B0-----:R-:W-:-:S05]  /*17d0*/  IMAD.WIDE.U32 R2, R3, 0x8, R4 ;  /* 0x0000000803027825 */ /* 0x001fca00078e0004 */
[----:B------:R-:W-:Y:S01]  /*17e0*/  STG.E.64 desc[UR4][R2.64], R16 ;  /* 0x0000001002007986 */ /* 0x000fe2000c101b04 */
[----:B------:R-:W-:Y:S05]  /*17f0*/  EXIT ;  /* 0x000000000000794d */ /* 0x000fea0003800000 */
.L_x_1854:
[----:B------:R-:W0:Y:S01]  /*1800*/  S2R R21, SR_TID.X ;  /* 0x0000000000157919 */ /* 0x000e220000002100 */
[----:B------:R-:W1:Y:S02]  /*1810*/  LDC.64 R4, c[0x0][0x3a8] ;  /* 0x0000ea00ff047b82 */ /* 0x000e640000000a00 */
[----:B-1----:R-:W-:-:S04]  /*1820*/  IMAD.WIDE.U32 R4, R3, 0x8, R4 ;  /* 0x0000000803047825 */ /* 0x002fc800078e0004 */
[----:B0-----:R-:W-:-:S05]  /*1830*/  IMAD.WIDE.U32 R20, R21, 0x20, R4 ;  /* 0x0000002015147825 */ /* 0x001fca00078e0004 */
[----:B------:R-:W2:Y:S01]  /*1840*/  LDG.E.ENL2.256 R8, R4, desc[UR4][R20.64] ;  /* 0xfe0000041404797e */ /* 0x000ea20008121908 */
[----:B------:R-:W-:Y:S01]  /*1850*/  UMOV UR6, 0xf0000000 ;  /* 0xf000000000067882 */ /* 0x000fe20000000000 */
[----:B------:R-:W-:Y:S01]  /*1860*/  UMOV UR7, 0x380fffff ;  /* 0x380fffff00077882 */ /* 0x000fe20000000000 */
[----:B------:R-:W0:Y:S01]  /*1870*/  LDC.64 R28, c[0x0][0x390] ;  /* 0x0000e400ff1c7b82 */ /* 0x000e220000000a00 */
[----:B------:R1:W3:Y:S01]  /*1880*/  LDG.E.ENL2.256 R16, R12, desc[UR4][R20.64+0x1000] ;  /* 0xfe008004140c797e */ /* 0x0002e20008121910 */
        /* <DEDUP_REMOVED lines=9> */
[----:B------:R-:W-:-:S05]  /*1920*/  @!P0 MOV R25, 0x3f800000 ;  /* 0x3f80000000198802 */ /* 0x000fca0000000f00 */
[----:B--2---:R2:W-:Y:S04]  /*1930*/  @!P0 STG.E desc[UR4][R22.64], R25 ;  /* 0x0000001916008986 */ /* 0x0045e8000c101904 */
[----:B0-----:R-:W4:-:S15]  /*1940*/  LDG.E R27, desc[UR4][R28.64] ;  /* 0x000000041c1b7981 */ /* 0x001f1e000c1e1900 */
        /* <DEDUP_REMOVED lines=12> */
[----:B0-----:R-:W-:Y:S01]  /*1a10*/  @!P0 STG.E desc[UR4][R20.64], R2 ;  /* 0x0000000214008986 */ /* 0x001fe2000c101904 */
[----:B----4-:R-:W-:-:S06]  /*1a20*/  IMAD.MOV.U32 R26, RZ, RZ, R27 ;  /* 0x000000ffff1a7224 */ /* 0x010fcc00078e001b */
[----:B------:R-:W4:-:S15]  /*1a30*/  @!P0 LDG.E R26, desc[UR4][R28.64] ;  /* 0x000000041c1a8981 */ /* 0x000f1e000c1e1900 */
[----:B------:R-:W-:-:S15]  /*1a40*/  NOP ;  /* 0x0000000000007918 */ /* 0x000fde0000000000 */
[----:B------:R-:W-:-:S01]  /*1a50*/  NOP ;  /* 0x0000000000007918 */ /* 0x000fc20000000000 */
        /* <DEDUP_REMOVED lines=8> */
[----:B--2---:R-:W0:Y:S01]  /*1ae0*/  @!P0 LDC.64 R24, c[0x0][0x388] ;  /* 0x0000e200ff188b82 */ /* 0x004e220000000a00 */
[----:B------:R-:W-:-:S05]  /*1af0*/  @!P0 IMAD.MOV.U32 R22, RZ, RZ, 0x3f800000 ;  /* 0x3f800000ff168424 */ /* 0x000fca00078e00ff */
[----:B0-----:R0:W-:Y:S01]  /*1b00*/  @!P0 STG.E desc[UR4][R24.64], R22 ;  /* 0x0000001618008986 */ /* 0x0011e2000c101904 */
[----:B----4-:R-:W-:-:S06]  /*1b10*/  MOV R23, R26 ;  /* 0x0000001a00177202 */ /* 0x010fcc0000000f00 */
        /* <DEDUP_REMOVED lines=18> */
[----:B---3--:R-:W1:-:S15]  /*1c40*/  DSETP.GEU.AND P0, PT, |R12|, UR6, PT ;  /* 0x000000060c007e2a */ /* 0x008e5e000bf0e200 */
        /* <DEDUP_REMOVED lines=10> */
[----:B--2---:R-:W-:-:S06]  /*1cf0*/  MOV R22, R20 ;  /* 0x0000001400167202 */ /* 0x004fcc0000000f00 */
        /* <DEDUP_REMOVED lines=29> */
[----:B--2---:R-:W-:-:S06]  /*1ed0*/  MOV R21, R0 ;  /* 0x0000000000157202 */ /* 0x004fcc0000000f00 */
        /* <DEDUP_REMOVED lines=16> */
[----:B0-----:R-:W-:Y:S01]  /*1fe0*/  FMUL.FTZ R28, R27, 1 ;  /* 0x3f8000001b1c7820 */ /* 0x001fe20000410000 */
[----:B------:R-:W-:-:S15]  /*1ff0*/  FMUL.FTZ R27, R26, 1 ;  /* 0x3f8000001a1b7820 */ /* 0x000fde0000410000 */
        /* <DEDUP_REMOVED lines=23> */
[----:B------:R-:W-:-:S15]  /*2170*/  FMUL.FTZ R23, R20, 1 ;  /* 0x3f80000014177820 */ /* 0x000fde0000410000 */
        /* <DEDUP_REMOVED lines=25> */
[C---:B--2---:R-:W-:Y:S01]  /*2310*/  FMUL.FTZ R20, R2.reuse, 1 ;  /* 0x3f80000002147820 */ /* 0x044fe20000410000 */
        /* <DEDUP_REMOVED lines=12> */
[----:B------:R-:W0:Y:S01]  /*23e0*/  LDC.64 R26, c[0x0][0x3a0] ;  /* 0x0000e800ff1a7b82 */ /* 0x000e220000000a00 */
[----:B------:R-:W-:Y:S01]  /*23f0*/  FSETP.NEU.FTZ.AND P0, PT, R22, 1, PT ;  /* 0x3f8000001600780b */ /* 0x000fe20003f1d000 */
[----:B0-----:R-:W-:Y:S02]  /*2400*/  IMAD.WIDE.U32 R26, R3, 0x8, R26 ;  /* 0x00000008031a7825 */ /* 0x001fe400078e001a */
[----:B------:R-:W0:Y:S02]  /*2410*/  S2R R3, SR_TID.X ;  /* 0x0000000000037919 */ /* 0x000e240000002100 */
[----:B------:R-:W-:Y:S01]  /*2420*/  FMUL.FTZ R18, R0, 1 ;  /* 0x3f80000000127820 */ /* 0x000fe20000410000 */
[----:B------:R-:W-:-:S15]  /*2430*/  FMUL.FTZ R20, R21, 1 ;  /* 0x3f80000015147820 */ /* 0x000fde0000410000 */
[----:B------:R-:W-:-:S15]  /*2440*/  NOP ;  /* 0x0000000000007918 */ /* 0x000fde0000000000 */
[----:B------:R-:W-:-:S15]  /*2450*/  NOP ;  /* 0x0000000000007918 */ /* 0x000fde0000000000 */
[----:B------:R-:W-:-:S06]  /*2460*/  NOP ;  /* 0x0000000000007918 */ /* 0x000fcc0000000000 */
        /* <DEDUP_REMOVED lines=8> */
[----:B------:R-:W-:Y:S01]  /*24f0*/  FSETP.NEU.FTZ.AND P0, PT, R0, 1, PT ;  /* 0x3f8000000000780b */ /* 0x000fe20003f1d000 */
[----:B0-----:R-:W-:-:S15]  /*2500*/  IMAD.WIDE.U32 R26, R3, 0x20, R26 ;  /* 0x00000020031a7825 */ /* 0x001fde00078e001a */
        /* <DEDUP_REMOVED lines=11> */
[----:B------:R-:W-:-:S15]  /*25c0*/  IMAD.MOV.U32 R18, RZ, RZ, R2 ;  /* 0x000000ffff127224 */ /* 0x000fde00078e0002 */
[----:B------:R-:W-:-:S15]  /*25d0*/  NOP ;  /* 0x0000000000007918 */ /* 0x000fde0000000000 */
[----:B------:R-:W-:-:S15]  /*25e0*/  NOP ;  /* 0x0000000000007918 */ /* 0x000fde0000000000 */
[----:B------:R-:W-:-:S14]  /*25f0*/  NOP ;  /* 0x0000000000007918 */ /* 0x000fdc0000000000 */
        /* <DEDUP_REMOVED lines=8> */
[----:B------:R-:W-:Y:S02]  /*2680*/  FSEL R17, R17, R9, !P1 ;  /* 0x0000000911117208 */ /* 0x000fe40004800000 */
[----:B------:R-:W-:Y:S01]  /*2690*/  MOV R9, R25 ;  /* 0x0000001900097202 */ /* 0x000fe20000000f00 */
[----:B------:R-:W-:-:S04]  /*26a0*/  IMAD.MOV.U32 R16, RZ, RZ, R14 ;  /* 0x000000ffff107224 */ /* 0x000fc800078e000e */
[----:B------:R0:W-:Y:S02]  /*26b0*/  STG.E.ENL2.256 desc[UR4][R26.64], R4, R8 ;  /* 0xf80000041a08797f */ /* 0x0001e4000f121804 */
[----:B0-----:R-:W-:Y:S01]  /*26c0*/  IMAD.MOV.U32 R4, RZ, RZ, R12 ;  /* 0x000000ffff047224 */ /* 0x001fe200078e000c */
[----:B------:R-:W-:Y:S01]  /*26d0*/  MOV R7, R15 ;  /* 0x0000000f00077202 */ /* 0x000fe20000000f00 */
[----:B------:R-:W-:Y:S02]  /*26e0*/  IMAD.MOV.U32 R5, RZ, RZ, R13 ;  /* 0x000000ffff057224 */ /* 0x000fe400078e000d */
[----:B------:R-:W-:-:S05]  /*26f0*/  IMAD.MOV.U32 R6, RZ, RZ, R0 ;  /* 0x000000ffff067224 */ /* 0x000fca00078e0000 */
[----:B------:R-:W-:Y:S01]  /*2700*/  STG.E.ENL2.256 desc[UR4][R26.64+0x1000], R4, R16 ;  /* 0xf80080041a10797f */ /* 0x000fe2000f121804 */
[----:B------:R-:W-:Y:S05]  /*2710*/  EXIT ;  /* 0x000000000000794d */ /* 0x000fea0003800000 */
.L_x_1878:
        /* <DEDUP_REMOVED lines=14> */
.L_x_1905:


//--------------------- .text._ZN2at6native29vectorized_elementwise_kernelILi8EZZZNS0_46_GLOBAL__N__5fd40885_13_AmpKernels_cu_3810c27339_amp_non_finite_check_and_unscale_cuda_ERNS_6TensorES4_RKS3_ENKUlvE_clEvENKUlvE_clEvEUldE_St5arrayIPcLm2EEEEviT0_T1_ --------------------------
	.section	.text._ZN2at6native29vectorized_elementwise_kernelILi8EZZZNS0_46_GLOBAL__N__5fd40885_13_AmpKernels_cu_3810c27339_amp_non_finite_check_and_unscale_cuda_ERNS_6TensorES4_RKS3_ENKUlvE_clEvENKUlvE_clEvEUldE_St5arrayIPcLm2EEEEviT0_T1_,"ax",@progbits
	.align	128
        .global         _ZN2at6native29vectorized_elementwise_kernelILi8EZZZNS0_46_GLOBAL__N__5fd40885_13_AmpKernels_cu_3810c27339_amp_non_finite_check_and_unscale_cuda_ERNS_6TensorES4_RKS3_ENKUlvE_clEvENKUlvE_clEvEUldE_St5arrayIPcLm2EEEEviT0_T1_
        .type           _ZN2at6native29vectorized_elementwise_kernelILi8EZZZNS0_46_GLOBAL__N__5fd40885_13_AmpKernels_cu_3810c27339_amp_non_finite_check_and_unscale_cuda_ERNS_6TensorES4_RKS3_ENKUlvE_clEvENKUlvE_clEvEUldE_St5arrayIPcLm2EEEEviT0_T1_,@function
        .size           _ZN2at6native29vectorized_elementwise_kernelILi8EZZZNS0_46_GLOBAL__N__5fd40885_13_AmpKernels_cu_3810c27339_amp_non_finite_check_and_unscale_cuda_ERNS_6TensorES4_RKS3_ENKUlvE_clEvENKUlvE_clEvEUldE_St5arrayIPcLm2EEEEviT0_T1_,(.L_x_1906 - _ZN2at6native29vectorized_elementwise_kernelILi8EZZZNS0_46_GLOBAL__N__5fd40885_13_AmpKernels_cu_3810c27339_amp_non_finite_check_and_unscale_cuda_ERNS_6TensorES4_RKS3_ENKUlvE_clEvENKUlvE_clEvEUldE_St5arrayIPcLm2EEEEviT0_T1_)
        .other          _ZN2at6native29vectorized_elementwise_kernelILi8EZZZNS0_46_GLOBAL__N__5fd40885_13_AmpKernels_cu_3810c27339_amp_non_finite_check_and_unscale_cuda_ERNS_6TensorES4_RKS3_ENKUlvE_clEvENKUlvE_clEvEUldE_St5arrayIPcLm2EEEEviT0_T1_,@"STO_CUDA_ENTRY STV_DEFAULT"
_ZN2at6native29vectorized_elementwise_kernelILi8EZZZNS0_46_GLOBAL__N__5fd40885_13_AmpKernels_cu_3810c27339_amp_non_finite_check_and_unscale_cuda_ERNS_6TensorES4_RKS3_ENKUlvE_clEvENKUlvE_clEvEUldE_St5arrayIPcLm2EEEEviT0_T1_:
.text._ZN2at6native29vectorized_elementwise_kernelILi8EZZZNS0_46_GLOBAL__N__5fd40885_13_AmpKernels_cu_3810c27339_amp_non_finite_check_and_unscale_cuda_ERNS_6TensorES4_RKS3_ENKUlvE_clEvENKUlvE_clEvEUldE_St5arrayIPcLm2EEEEviT0_T1_:
[----:B------:R-:W-:Y:S01]  /*0000*/  LDC R1, c[0x0][0x37c] ;  /* 0x0000df00ff017b82 */ /* 0x000fe20000000800 */
[----:B------:R-:W-:Y:S05]  /*0010*/  EXIT ;  /* 0x000000000000794d */ /* 0x000fea0003800000 */
.L_x_1879:
        /* <DEDUP_REMOVED lines=14> */
.L_x_1906:


//--------------------- .text._ZN2at6native28amp_update_scale_cuda_kernelEPfPiPKfddi --------------------------
	.section	.text._ZN2at6native28amp_update_scale_cuda_kernelEPfPiPKfddi,"ax",@progbits
	.align	128
        .global         _ZN2at6native28amp_update_scale_cuda_kernelEPfPiPKfddi
        .type           _ZN2at6native28amp_update_scale_cuda_kernelEPfPiPKfddi,@function
        .size           _ZN2at6native28amp_update_scale_cuda_kernelEPfPiPKfddi,(.L_x_1907 - _ZN2at6native28amp_update_scale_cuda_kernelEPfPiPKfddi)
        .other          _ZN2at6native28amp_update_scale_cuda_kernelEPfPiPKfddi,@"STO_CUDA_ENTRY STV_DEFAULT"
_ZN2at6native28amp_update_scale_cuda_kernelEPfPiPKfddi:
.text._ZN2at6native28amp_update_scale_cuda_kernelEPfPiPKfddi:
[----:B------:R-:W-:Y:S08]  /*0000*/  LDC R1, c[0x0][0x37c] ;  /* 0x0000df00ff017b82 */ /* 0x000ff00000000800 */
[----:B------:R-:W0:Y:S01]  /*0010*/  LDC.64 R2, c[0x0][0x390] ;  /* 0x0000e400ff027b82 */ /* 0x000e220000000a00 */
[----:B------:R-:W0:Y:S02]  /*0020*/  LDCU.64 UR4, c[0x0][0x358] ;  /* 0x00006b00ff0477ac */ /* 0x000e240008000a00 */
[----:B0-----:R-:W2:Y:S02]  /*0030*/  LDG.E R2, desc[UR4][R2.64] ;  /* 0x0000000402027981 */ /* 0x001ea4000c1e1900 */
[----:B--2---:R-:W-:-:S13]  /*0040*/  FSETP.NEU.FTZ.AND P0, PT, R2, RZ, PT ;  /* 0x000000ff0200720b */ /* 0x004fda0003f1d000 */
[----:B------:R-:W-:Y:S05]  /*0050*/  @!P0 BRA `(.L_x_1880) ;  /* 0x00000000006c8947 */ /* 0x000fea0003800000 */
[----:B------:R-:W0:Y:S01]  /*0060*/  LDC.64 R2, c[0x0][0x380] ;  /* 0x0000e000ff027b82 */ /* 0x000e220000000a00 */
[----:B------:R-:W1:Y:S01]  /*0070*/  LDCU.64 UR6, c[0x0][0x3a0] ;  /* 0x00007400ff0677ac */ /* 0x000e620008000a00 */
[----:B0-----:R-:W2:Y:S06]  /*0080*/  LDG.E R0, desc[UR4][R2.64] ;  /* 0x0000000402007981 */ /* 0x001eac000c1e1900 */
[----:B------:R-:W0:Y:S01]  /*0090*/  LDC.64 R6, c[0x0][0x388] ;  /* 0x0000e200ff067b82 */ /* 0x000e220000000a00 */
[----:B--2---:R-:W-:-:S04]  /*00a0*/  FMUL.FTZ R0, R0, 1 ;  /* 0x3f80000000007820 */ /* 0x004fc80000410000 */
[----:B------:R-:W1:-:S15]  /*00b0*/  F2F.F64.F32 R4, R0 ;  /* 0x0000000000047310 */ /* 0x000e5e0000201800 */
[----:B------:R-:W-:-:S15]  /*00c0*/  NOP ;  /* 0x0000000000007918 */ /* 0x000fde0000000000 */
[----:B------:R-:W-:-:S15]  /*00d0*/  NOP ;  /* 0x0000000000007918 */ /* 0x000fde0000000000 */
[----:B------:R-:W-:-:S15]  /*00e0*/  NOP ;  /* 0x0000000000007918 */ /* 0x000fde0000000000 */
[----:B------:R-:W-:-:S04]  /*00f0*/  NOP ;  /* 0x0000000000007918 */ /* 0x000fc80000000000 */
[----:B-1----:R-:W1:Y:S01]  /*0100*/  DMUL R4, R4, UR6 ;  /* 0x0000000604047c28 */ /* 0x002e620008000000 */
[----:B------:R-:W-:Y:S01]  /*0110*/  UMOV UR6, 0xf0000000 ;  /* 0xf000000000067882 */ /* 0x000fe20000000000 */
[----:B------:R-:W-:-:S15]  /*0120*/  UMOV UR7, 0x380fffff ;  /* 0x380fffff00077882 */ /* 0x000fde0000000000 */
[----:B------:R-:W-:-:S15]  /*0130*/  NOP ;  /* 0x0000000000007918 */ /* 0x000fde0000000000 */
[----:B------:R-:W-:-:S15]  /*0140*/  NOP ;  /* 0x0000000000007918 */ /* 0x000fde0000000000 */
[----:B------:R-:W-:-:S15]  /*0150*/  NOP ;  /* 0x0000000000007918 */ /* 0x000fde0000000000 */
[----:B------:R-:W-:-:S02]  /*0160*/  NOP ;  /* 0x0000000000007918 */ /* 0x000fc40000000000 */
[----:B-1----:R-:W1:-:S15]  /*0170*/  F2F.F32.F64 R9, R4 ;  /* 0x0000000400097310 */ /* 0x002e5e0000301000 */
[----:B------:R-:W-:-:S15]  /*0180*/  NOP ;  /* 0x0000000000007918 */ /* 0x000fde0000000000 */
[----:B------:R-:W-:-:S15]  /*0190*/  NOP ;  /* 0x0000000000007918 */ /* 0x000fde0000000000 */
[----:B------:R-:W-:-:S15]  /*01a0*/  NOP ;  /* 0x0000000000007918 */ /* 0x000fde0000000000 */
[----:B------:R-:W-:-:S04]  /*01b0*/  NOP ;  /* 0x0000000000007918 */ /* 0x000fc80000000000 */
[----:B------:R-:W1:Y:S02]  /*01c0*/  DSETP.GEU.AND P0, PT, |R4|, UR6, PT ;  /* 0x0000000604007e2a */ /* 0x000e64000bf0e200 */
[----:B-1----:R-:W-:-:S05]  /*01d0*/  @!P0 FMUL R9, R9, 1.175494350822287508e-38 ;  /* 0x0080000009098820 */ /* 0x002fca0000400000 */
[----:B------:R-:W-:Y:S04]  /*01e0*/  STG.E desc[UR4][R2.64], R9 ;  /* 0x0000000902007986 */ /* 0x000fe8000c101904 */
[----:B0-----:R-:W-:Y:S01]  /*01f0*/  STG.E desc[UR4][R6.64], RZ ;  /* 0x000000ff06007986 */ /* 0x001fe2000c101904 */
[----:B------:R-:W-:Y:S05]  /*0200*/  EXIT ;  /* 0x000000000000794d */ /* 0x000fea0003800000 */
.L_x_1880:
[----:B------:R-:W0:Y:S01]  /*0210*/  LDC.64 R4, c[0x0][0x388] ;  /* 0x0000e200ff047b82 */ /* 0x000e220000000a00 */
[----:B------:R-:W1:Y:S01]  /*0220*/  LDCU UR6, c[0x0][0x3a8] ;  /* 0x00007500ff0677ac */ /* 0x000e620008000800 */
[----:B0-----:R-:W2:Y:S02]  /*0230*/  LDG.E R3, desc[UR4][R4.64] ;  /* 0x0000000404037981 */ /* 0x001ea4000c1e1900 */
[----:B--2---:R-:W-:-:S04]  /*0240*/  IADD3 R3, PT, PT, R3, 0x1, RZ ;  /* 0x0000000103037810 */ /* 0x004fc80007ffe0ff */
[----:B-1----:R-:W-:-:S13]  /*0250*/  ISETP.NE.AND P0, PT, R3, UR6, PT ;  /* 0x0000000603007c0c */ /* 0x002fda000bf05270 */
[----:B------:R-:W-:Y:S05]  /*0260*/  @P0 BRA `(.L_x_1881) ;  /* 0x00000000006c0947 */ /* 0x000fea0003800000 */
[----:B------:R-:W0:Y:S01]  /*0270*/  LDC.64 R6, c[0x0][0x380] ;  /* 0x0000e000ff067b82 */ /* 0x000e220000000a00 */
[----:B------:R-:W1:Y:S01]  /*0280*/  LDCU.64 UR6, c[0x0][0x398] ;  /* 0x00007300ff0677ac */ /* 0x000e620008000a00 */
[----:B0-----:R-:W2:Y:S02]  /*0290*/  LDG.E R0, desc[UR4][R6.64] ;  /* 0x0000000406007981 */ /* 0x001ea4000c1e1900 */
[----:B--2---:R-:W-:-:S04]  /*02a0*/  FMUL.FTZ R0, R0, 1 ;  /* 0x3f80000000007820 */ /* 0x004fc80000410000 */
[----:B------:R-:W1:-:S15]  /*02b0*/  F2F.F64.F32 R2, R0 ;  /* 0x0000000000027310 */ /* 0x000e5e0000201800 */
[----:B------:R-:W-:-:S15]  /*02c0*/  NOP ;  /* 0x0000000000007918 */ /* 0x000fde0000000000 */
[----:B------:R-:W-:-:S15]  /*02d0*/  NOP ;  /* 0x0000000000007918 */ /* 0x000fde0000000000 */
[----:B------:R-:W-:-:S15]  /*02e0*/  NOP ;  /* 0x0000000000007918 */ /* 0x000fde0000000000 */
[----:B------:R-:W-:-:S04]  /*02f0*/  NOP ;  /* 0x0000000000007918 */ /* 0x000fc80000000000 */
[----:B-1----:R-:W0:Y:S01]  /*0300*/  DMUL R2, R2, UR6 ;  /* 0x0000000602027c28 */ /* 0x002e220008000000 */
[----:B------:R-:W-:Y:S01]  /*0310*/  UMOV UR6, 0xf0000000 ;  /* 0xf000000000067882 */ /* 0x000fe20000000000 */
[----:B------:R-:W-:-:S15]  /*0320*/  UMOV UR7, 0x380fffff ;  /* 0x380fffff00077882 */ /* 0x000fde0000000000 */
[----:B------:R-:W-:-:S15]  /*0330*/  NOP ;  /* 0x0000000000007918 */ /* 0x000fde0000000000 */
[----:B------:R-:W-:-:S15]  /*0340*/  NOP ;  /* 0x0000000000007918 */ /* 0x000fde0000000000 */
[----:B------:R-:W-:-:S15]  /*0350*/  NOP ;  /* 0x0000000000007918 */ /* 0x000fde0000000000 */
[----:B------:R-:W-:-:S02]  /*0360*/  NOP ;  /* 0x0000000000007918 */ /* 0x000fc40000000000 */
[----:B0-----:R-:W0:-:S15]  /*0370*/  F2F.F32.F64 R9, R2 ;  /* 0x0000000200097310 */ /* 0x001e1e0000301000 */
[----:B------:R-:W-:-:S15]  /*0380*/  NOP ;  /* 0x0000000000007918 */ /* 0x000fde0000000000 */
[----:B------:R-:W-:-:S15]  /*0390*/  NOP ;  /* 0x0000000000007918 */ /* 0x000fde0000000000 */
[----:B------:R-:W-:-:S15]  /*03a0*/  NOP ;  /* 0x0000000000007918 */ /* 0x000fde0000000000 */
[----:B------:R-:W-:-:S04]  /*03b0*/  NOP ;  /* 0x0000000000007918 */ /* 0x000fc80000000000 */
[----:B------:R-:W0:Y:S02]  /*03c0*/  DSETP.GEU.AND P0, PT, |R2|, UR6, PT ;  /* 0x0000000602007e2a */ /* 0x000e24000bf0e200 */
[----:B0-----:R-:W-:-:S05]  /*03d0*/  @!P0 FMUL R9, R9, 1.175494350822287508e-38 ;  /* 0x0080000009098820 */ /* 0x001fca0000400000 */
[----:B------:R-:W-:-:S13]  /*03e0*/  FSETP.NE.FTZ.AND P0, PT, |R9|, +INF , PT ;  /* 0x7f8000000900780b */ /* 0x000fda0003f15200 */
[----:B------:R-:W-:Y:S04]  /*03f0*/  @P0 STG.E desc[UR4][R6.64], R9 ;  /* 0x0000000906000986 */ /* 0x000fe8000c101904 */
[----:B------:R-:W-:Y:S01]  /*0400*/  STG.E desc[UR4][R4.64], RZ ;  /* 0x000000ff04007986 */ /* 0x000fe2000c101904 */
[----:B------:R-:W-:Y:S05]  /*0410*/  EXIT ;  /* 0x000000000000794d */ /* 0x000fea0003800000 */
.L_x_1881:
[----:B------:R-:W-:Y:S01]  /*0420*/  STG.E desc[UR4][R4.64], R3 ;  /* 0x0000000304007986 */ /* 0x000fe2000c101904 */
[----:B------:R-:W-:Y:S05]  /*0430*/  EXIT ;  /* 0x000000000000794d */ /* 0x000fea0003800000 */
.L_x_1882:
        /* <DEDUP_REMOVED lines=12> */
.L_x_1907:


//--------------------- .nv.global.init           --------------------------
	.section	.nv.global.init,"aw",@progbits
.nv.global.init:
	.type		$str$6,@object
	.size		$str$6,(__unnamed_3 - $str$6)
$str$6:
        /*0000*/ 	.byte	0x66, 0x61, 0x6c, 0x73, 0x65, 0x00
	.type		__unnamed_3,@object
	.size		__unnamed_3,(__unnamed_1 - __unnamed_3)
__unnamed_3:
        /*0006*/ 	.byte	0x66, 0x65, 0x74, 0x63, 0x68, 0x5f, 0x61, 0x6e, 0x64, 0x5f, 0x63, 0x61, 0x73, 0x74, 0x00
	.type		__unnamed_1,@object
	.size		__unnamed_1,(__unnamed_5 - __unnamed_1)
__unnamed_1:
        /*0015*/ 	.byte	0x66, 0x65, 0x74, 0x63, 0x68, 0x5f, 0x61, 0x6e, 0x64, 0x5f, 0x63, 0x61, 0x73, 0x74, 0x00
	.type		__unnamed_5,@object
	.size		__unnamed_5,(__unnamed_4 - __unnamed_5)
__unnamed_5:
        /*0024*/ 	.byte	0x66, 0x65, 0x74, 0x63, 0x68, 0x5f, 0x61, 0x6e, 0x64, 0x5f, 0x63, 0x61, 0x73, 0x74, 0x00
	.type		__unnamed_4,@object
	.size		__unnamed_4,(__unnamed_2 - __unnamed_4)
__unnamed_4:
        /*0033*/ 	.byte	0x63, 0x61, 0x73, 0x74, 0x5f, 0x61, 0x6e, 0x64, 0x5f, 0x73, 0x74, 0x6f, 0x72, 0x65, 0x00
	.type		__unnamed_2,@object
	.size		__unnamed_2,(__unnamed_6 - __unnamed_2)
__unnamed_2:
        /*0042*/ 	.byte	0x63, 0x61, 0x73, 0x74, 0x5f, 0x61, 0x6e, 0x64, 0x5f, 0x73, 0x74, 0x6f, 0x72, 0x65, 0x00
	.type		__unnamed_6,@object
	.size		__unnamed_6,($str$7 - __unnamed_6)
__unnamed_6:
        /*0051*/ 	.byte	0x63, 0x61, 0x73, 0x74, 0x5f, 0x61, 0x6e, 0x64, 0x5f, 0x73, 0x74, 0x6f, 0x72, 0x65, 0x00
	.type		$str$7,@object
	.size		$str$7,(.L_35 - $str$7)
$str$7:
        /*0060*/ 	.byte	0x2f, 0x72, 0x6f, 0x6f, 0x74, 0x2f, 0x2e, 0x70, 0x79, 0x65, 0x6e, 0x76, 0x2f, 0x76, 0x65, 0x72
        /*0070*/ 	.byte	0x73, 0x69, 0x6f, 0x6e, 0x73, 0x2f, 0x33, 0x2e, 0x31, 0x33, 0x2e, 0x31, 0x32, 0x2f, 0x6c, 0x69
        /*0080*/ 	.byte	0x62, 0x2f, 0x70, 0x79, 0x74, 0x68, 0x6f, 0x6e, 0x33, 0x2e, 0x31, 0x33, 0x2f, 0x73, 0x69, 0x74
        /*0090*/ 	.byte	0x65, 0x2d, 0x70, 0x61, 0x63, 0x6b, 0x61, 0x67, 0x65, 0x73, 0x2f, 0x74, 0x6f, 0x72, 0x63, 0x68
        /*00a0*/ 	.byte	0x2f, 0x69, 0x6e, 0x63, 0x6c, 0x75, 0x64, 0x65, 0x2f, 0x63, 0x31, 0x30, 0x2f, 0x63, 0x6f, 0x72
        /*00b0*/ 	.byte	0x65, 0x2f, 0x44, 0x79, 0x6e, 0x61, 0x6d, 0x69, 0x63, 0x43, 0x61, 0x73, 0x74, 0x2e, 0x68, 0x00
.L_35:


//--------------------- .nv.shared.reserved.0     --------------------------
	.section	.nv.shared.reserved.0,"aw",@nobits
	.weak		__nv_reservedSMEM_offset_0_alias
	.size		__nv_reservedSMEM_offset_0_alias, 0, 64
	.other		__nv_reservedSMEM_offset_0_alias,@"STO_CUDA_RESERVED_SHARED STV_DEFAULT"
__nv_reservedSMEM_offset_0_alias:
	.zero		0
	.zero		64


//--------------------- .nv.global                --------------------------
	.section	.nv.global,"aw",@nobits
.nv.global:
	.type		_ZN44_INTERNAL_5fd40885_13_AmpKernels_cu_3810c2734cuda3std3__48in_placeE,@object
	.size		_ZN44_INTERNAL_5fd40885_13_AmpKernels_cu_3810c2734cuda3std3__48in_placeE,(_ZN44_INTERNAL_5fd40885_13_AmpKernels_cu_3810c2734cuda3std6ranges3__45__cpo8distanceE - _ZN44_INTERNAL_5fd40885_13_AmpKernels_cu_3810c2734cuda3std3__48in_placeE)
_ZN44_INTERNAL_5fd40885_13_AmpKernels_cu_3810c2734cuda3std3__48in_placeE:
	.zero		1
	.type		_ZN44_INTERNAL_5fd40885_13_AmpKernels_cu_3810c2734cuda3std6ranges3__45__cpo8distanceE,@object
	.size		_ZN44_INTERNAL_5fd40885_13_AmpKernels_cu_3810c2734cuda3std6ranges3__45__cpo8distanceE,(_ZN44_INTERNAL_5fd40885_13_AmpKernels_cu_3810c2734cuda3std3__45__cpo6cbeginE - _ZN44_INTERNAL_5fd40885_13_AmpKernels_cu_3810c2734cuda3std6ranges3__45__cpo8distanceE)
_ZN44_INTERNAL_5fd40885_13_AmpKernels_cu_3810c2734cuda3std6ranges3__45__cpo8distanceE:
	.zero		1
	.type		_ZN44_INTERNAL_5fd40885_13_AmpKernels_cu_3810c2734cuda3std3__45__cpo6cbeginE,@object
	.size		_ZN44_INTERNAL_5fd40885_13_AmpKernels_cu_3810c2734cuda3std3__45__cpo6cbeginE,(_ZN44_INTERNAL_5fd40885_13_AmpKernels_cu_3810c2734cuda3std6ranges3__45__cpo7advanceE - _ZN44_INTERNAL_5fd40885_13_AmpKernels_cu_3810c2734cuda3std3__45__cpo6cbeginE)
_ZN44_INTERNAL_5fd40885_13_AmpKernels_cu_3810c2734cuda3std3__45__cpo6cbeginE:
	.zero		1
	.type		_ZN44_INTERNAL_5fd40885_13_AmpKernels_cu_3810c2734cuda3std6ranges3__45__cpo7advanceE,@object
	.size		_ZN44_INTERNAL_5fd40885_13_AmpKernels_cu_3810c2734cuda3std6ranges3__45__cpo7advanceE,(_ZN44_INTERNAL_5fd40885_13_AmpKernels_cu_3810c2734cuda3std3__45__cpo7crbeginE - _ZN44_INTERNAL_5fd40885_13_AmpKernels_cu_3810c2734cuda3std6ranges3__45__cpo7advanceE)
_ZN44_INTERNAL_5fd40885_13_AmpKernels_cu_3810c2734cuda3std6ranges3__45__cpo7advanceE:
	.zero		1
	.type		_ZN44_INTERNAL_5fd40885_13_AmpKernels_cu_3810c2734cuda3std3__45__cpo7crbeginE,@object
	.size		_ZN44_INTERNAL_5fd40885_13_AmpKernels_cu_3810c2734cuda3std3__45__cpo7crbeginE,(_ZN44_INTERNAL_5fd40885_13_AmpKernels_cu_3810c2734cuda3std6ranges3__45__cpo4dataE - _ZN44_INTERNAL_5fd40885_13_AmpKernels_cu_3810c2734cuda3std3__45__cpo7crbeginE)
_ZN44_INTERNAL_5fd40885_13_AmpKernels_cu_3810c2734cuda3std3__45__cpo7crbeginE:
	.zero		1
	.type		_ZN44_INTERNAL_5fd40885_13_AmpKernels_cu_3810c2734cuda3std6ranges3__45__cpo4dataE,@object
	.size		_ZN44_INTERNAL_5fd40885_13_AmpKernels_cu_3810c2734cuda3std6ranges3__45__cpo4dataE,(_ZN44_INTERNAL_5fd40885_13_AmpKernels_cu_3810c2734cuda3std6ranges3__45__cpo5beginE - _ZN44_INTERNAL_5fd40885_13_AmpKernels_cu_3810c2734cuda3std6ranges3__45__cpo4dataE)
_ZN44_INTERNAL_5fd40885_13_AmpKernels_cu_3810c2734cuda3std6ranges3__45__cpo4dataE:
	.zero		1
	.type		_ZN44_INTERNAL_5fd40885_13_AmpKernels_cu_3810c2734cuda3std6ranges3__45__cpo5beginE,@object
	.size		_ZN44_INTERNAL_5fd40885_13_AmpKernels_cu_3810c2734cuda3std6ranges3__45__cpo5beginE,(_ZN44_INTERNAL_5fd40885_13_AmpKernels_cu_3810c2734cuda3std3__446_GLOBAL__N__5fd40885_13_AmpKernels_cu_3810c2736ignoreE - _ZN44_INTERNAL_5fd40885_13_AmpKernels_cu_3810c2734cuda3std6ranges3__45__cpo5beginE)
_ZN44_INTERNAL_5fd40885_13_AmpKernels_cu_3810c2734cuda3std6ranges3__45__cpo5beginE:
	.zero		1
	.type		_ZN44_INTERNAL_5fd40885_13_AmpKernels_cu_3810c2734cuda3std3__446_GLOBAL__N__5fd40885_13_AmpKernels_cu_3810c2736ignoreE,@object
	.size		_ZN44_INTERNAL_5fd40885_13_AmpKernels_cu_3810c2734cuda3std3__446_GLOBAL__N__5fd40885_13_AmpKernels_cu_3810c2736ignoreE,(_ZN44_INTERNAL_5fd40885_13_AmpKernels_cu_3810c2734cuda3std6ranges3__45__cpo4sizeE - _ZN44_INTERNAL_5fd40885_13_AmpKernels_cu_3810c2734cuda3std3__446_GLOBAL__N__5fd40885_13_AmpKernels_cu_3810c2736ignoreE)
_ZN44_INTERNAL_5fd40885_13_AmpKernels_cu_3810c2734cuda3std3__446_GLOBAL__N__5fd40885_13_AmpKernels_cu_3810c2736ignoreE:
	.zero		1
	.type		_ZN44_INTERNAL_5fd40885_13_AmpKernels_cu_3810c2734cuda3std6ranges3__45__cpo4sizeE,@object
	.size		_ZN44_INTERNAL_5fd40885_13_AmpKernels_cu_3810c2734cuda3std6ranges3__45__cpo4sizeE,(_ZN44_INTERNAL_5fd40885_13_AmpKernels_cu_3810c2734cuda3std3__45__cpo5beginE - _ZN44_INTERNAL_5fd40885_13_AmpKernels_cu_3810c2734cuda3std6ranges3__45__cpo4sizeE)
_ZN44_INTERNAL_5fd40885_13_AmpKernels_cu_3810c2734cuda3std6ranges3__45__cpo4sizeE:
	.zero		1
	.type		_ZN44_INTERNAL_5fd40885_13_AmpKernels_cu_3810c2734cuda3std3__45__cpo5beginE,@object
	.size		_ZN44_INTERNAL_5fd40885_13_AmpKernels_cu_3810c2734cuda3std3__45__cpo5beginE,(_ZN44_INTERNAL_5fd40885_13_AmpKernels_cu_3810c2734cuda3std6ranges3__45__cpo6cbeginE - _ZN44_INTERNAL_5fd40885_13_AmpKernels_cu_3810c2734cuda3std3__45__cpo5beginE)
_ZN44_INTERNAL_5fd40885_13_AmpKernels_cu_3810c2734cuda3std3__45__cpo5beginE:
	.zero		1
	.type		_ZN44_INTERNAL_5fd40885_13_AmpKernels_cu_3810c2734cuda3std6ranges3__45__cpo6cbeginE,@object
	.size		_ZN44_INTERNAL_5fd40885_13_AmpKernels_cu_3810c2734cuda3std6ranges3__45__cpo6cbeginE,(_ZN44_INTERNAL_5fd40885_13_AmpKernels_cu_3810c2734cuda3std3__45__cpo6rbeginE - _ZN44_INTERNAL_5fd40885_13_AmpKernels_cu_3810c2734cuda3std6ranges3__45__cpo6cbeginE)
_ZN44_INTERNAL_5fd40885_13_AmpKernels_cu_3810c2734cuda3std6ranges3__45__cpo6cbeginE:
	.zero		1
	.type		_ZN44_INTERNAL_5fd40885_13_AmpKernels_cu_3810c2734cuda3std3__45__cpo6rbeginE,@object
	.size		_ZN44_INTERNAL_5fd40885_13_AmpKernels_cu_3810c2734cuda3std3__45__cpo6rbeginE,(_ZN44_INTERNAL_5fd40885_13_AmpKernels_cu_3810c2734cuda3std6ranges3__45__cpo4nextE - _ZN44_INTERNAL_5fd40885_13_AmpKernels_cu_3810c2734cuda3std3__45__cpo6rbeginE)
_ZN44_INTERNAL_5fd40885_13_AmpKernels_cu_3810c2734cuda3std3__45__cpo6rbeginE:
	.zero		1
	.type		_ZN44_INTERNAL_5fd40885_13_AmpKernels_cu_3810c2734cuda3std6ranges3__45__cpo4nextE,@object
	.size		_ZN44_INTERNAL_5fd40885_13_AmpKernels_cu_3810c2734cuda3std6ranges3__45__cpo4nextE,(_ZN44_INTERNAL_5fd40885_13_AmpKernels_cu_3810c2734cuda3std6ranges3__45__cpo4swapE - _ZN44_INTERNAL_5fd40885_13_AmpKernels_cu_3810c2734cuda3std6ranges3__45__cpo4nextE)
_ZN44_INTERNAL_5fd40885_13_AmpKernels_cu_3810c2734cuda3std6ranges3__45__cpo4nextE:
	.zero		1
	.type		_ZN44_INTERNAL_5fd40885_13_AmpKernels_cu_3810c2734cuda3std6ranges3__45__cpo4swapE,@object
	.size		_ZN44_INTERNAL_5fd40885_13_AmpKernels_cu_3810c2734cuda3std6ranges3__45__cpo4swapE,(_ZN44_INTERNAL_5fd40885_13_AmpKernels_cu_3810c2734cuda3std3__420unreachable_sentinelE - _ZN44_INTERNAL_5fd40885_13_AmpKernels_cu_3810c2734cuda3std6ranges3__45__cpo4swapE)
_ZN44_INTERNAL_5fd40885_13_AmpKernels_cu_3810c2734cuda3std6ranges3__45__cpo4swapE:
	.zero		1
	.type		_ZN44_INTERNAL_5fd40885_13_AmpKernels_cu_3810c2734cuda3std3__420unreachable_sentinelE,@object
	.size		_ZN44_INTERNAL_5fd40885_13_AmpKernels_cu_3810c2734cuda3std3__420unreachable_sentinelE,(_ZN44_INTERNAL_5fd40885_13_AmpKernels_cu_3810c2736thrust24THRUST_300001_SM_1030_NS6system6detail10sequential3seqE - _ZN44_INTERNAL_5fd40885_13_AmpKernels_cu_3810c2734cuda3std3__420unreachable_sentinelE)
_ZN44_INTERNAL_5fd40885_13_AmpKernels_cu_3810c2734cuda3std3__420unreachable_sentinelE:
	.zero		1
	.type		_ZN44_INTERNAL_5fd40885_13_AmpKernels_cu_3810c2736thrust24THRUST_300001_SM_1030_NS6system6detail10sequential3seqE,@object
	.size		_ZN44_INTERNAL_5fd40885_13_AmpKernels_cu_3810c2736thrust24THRUST_300001_SM_1030_NS6system6detail10sequential3seqE,(_ZN44_INTERNAL_5fd40885_13_AmpKernels_cu_3810c2734cuda3std3__45__cpo4cendE - _ZN44_INTERNAL_5fd40885_13_AmpKernels_cu_3810c2736thrust24THRUST_300001_SM_1030_NS6system6detail10sequential3seqE)
_ZN44_INTERNAL_5fd40885_13_AmpKernels_cu_3810c2736thrust24THRUST_300001_SM_1030_NS6system6detail10sequential3seqE:
	.zero		1
	.type		_ZN44_INTERNAL_5fd40885_13_AmpKernels_cu_3810c2734cuda3std3__45__cpo4cendE,@object
	.size		_ZN44_INTERNAL_5fd40885_13_AmpKernels_cu_3810c2734cuda3std3__45__cpo4cendE,(_ZN44_INTERNAL_5fd40885_13_AmpKernels_cu_3810c2734cuda3std6ranges3__45__cpo9iter_swapE - _ZN44_INTERNAL_5fd40885_13_AmpKernels_cu_3810c2734cuda3std3__45__cpo4cendE)
_ZN44_INTERNAL_5fd40885_13_AmpKernels_cu_3810c2734cuda3std3__45__cpo4cendE:
	.zero		1
	.type		_ZN44_INTERNAL_5fd40885_13_AmpKernels_cu_3810c2734cuda3std6ranges3__45__cpo9iter_swapE,@object
	.size		_ZN44_INTERNAL_5fd40885_13_AmpKernels_cu_3810c2734cuda3std6ranges3__45__cpo9iter_swapE,(_ZN44_INTERNAL_5fd40885_13_AmpKernels_cu_3810c2734cuda3std3__45__cpo5crendE - _ZN44_INTERNAL_5fd40885_13_AmpKernels_cu_3810c2734cuda3std6ranges3__45__cpo9iter_swapE)
_ZN44_INTERNAL_5fd40885_13_AmpKernels_cu_3810c2734cuda3std6ranges3__45__cpo9iter_swapE:
	.zero		1
	.type		_ZN44_INTERNAL_5fd40885_13_AmpKernels_cu_3810c2734cuda3std3__45__cpo5crendE,@object
	.size		_ZN44_INTERNAL_5fd40885_13_AmpKernels_cu_3810c2734cuda3std3__45__cpo5crendE,(_ZN44_INTERNAL_5fd40885_13_AmpKernels_cu_3810c2734cuda3std6ranges3__45__cpo5cdataE - _ZN44_INTERNAL_5fd40885_13_AmpKernels_cu_3810c2734cuda3std3__45__cpo5crendE)
_ZN44_INTERNAL_5fd40885_13_AmpKernels_cu_3810c2734cuda3std3__45__cpo5crendE:
	.zero		1
	.type		_ZN44_INTERNAL_5fd40885_13_AmpKernels_cu_3810c2734cuda3std6ranges3__45__cpo5cdataE,@object
	.size		_ZN44_INTERNAL_5fd40885_13_AmpKernels_cu_3810c2734cuda3std6ranges3__45__cpo5cdataE,(_ZN44_INTERNAL_5fd40885_13_AmpKernels_cu_3810c2734cuda3std6ranges3__45__cpo3endE - _ZN44_INTERNAL_5fd40885_13_AmpKernels_cu_3810c2734cuda3std6ranges3__45__cpo5cdataE)
_ZN44_INTERNAL_5fd40885_13_AmpKernels_cu_3810c2734cuda3std6ranges3__45__cpo5cdataE:
	.zero		1
	.type		_ZN44_INTERNAL_5fd40885_13_AmpKernels_cu_3810c2734cuda3std6ranges3__45__cpo3endE,@object
	.size		_ZN44_INTERNAL_5fd40885_13_AmpKernels_cu_3810c2734cuda3std6ranges3__45__cpo3endE,(_ZN44_INTERNAL_5fd40885_13_AmpKernels_cu_3810c2734cuda3std3__419piecewise_constructE - _ZN44_INTERNAL_5fd40885_13_AmpKernels_cu_3810c2734cuda3std6ranges3__45__cpo3endE)
_ZN44_INTERNAL_5fd40885_13_AmpKernels_cu_3810c2734cuda3std6ranges3__45__cpo3endE:
	.zero		1
	.type		_ZN44_INTERNAL_5fd40885_13_AmpKernels_cu_3810c2734cuda3std3__419piecewise_constructE,@object
	.size		_ZN44_INTERNAL_5fd40885_13_AmpKernels_cu_3810c2734cuda3std3__419piecewise_constructE,(_ZN44_INTERNAL_5fd40885_13_AmpKernels_cu_3810c2734cuda3std6ranges3__45__cpo5ssizeE - _ZN44_INTERNAL_5fd40885_13_AmpKernels_cu_3810c2734cuda3std3__419piecewise_constructE)
_ZN44_INTERNAL_5fd40885_13_AmpKernels_cu_3810c2734cuda3std3__419piecewise_constructE:
	.zero		1
	.type		_ZN44_INTERNAL_5fd40885_13_AmpKernels_cu_3810c2734cuda3std6ranges3__45__cpo5ssizeE,@object
	.size		_ZN44_INTERNAL_5fd40885_13_AmpKernels_cu_3810c2734cuda3std6ranges3__45__cpo5ssizeE,(_ZN44_INTERNAL_5fd40885_13_AmpKernels_cu_3810c2734cuda3std3__45__cpo3endE - _ZN44_INTERNAL_5fd40885_13_AmpKernels_cu_3810c2734cuda3std6ranges3__45__cpo5ssizeE)
_ZN44_INTERNAL_5fd40885_13_AmpKernels_cu_3810c2734cuda3std6ranges3__45__cpo5ssizeE:
	.zero		1
	.type		_ZN44_INTERNAL_5fd40885_13_AmpKernels_cu_3810c2734cuda3std3__45__cpo3endE,@object
	.size		_ZN44_INTERNAL_5fd40885_13_AmpKernels_cu_3810c2734cuda3std3__45__cpo3endE,(_ZN44_INTERNAL_5fd40885_13_AmpKernels_cu_3810c2734cuda3std6ranges3__45__cpo4cendE - _ZN44_INTERNAL_5fd40885_13_AmpKernels_cu_3810c2734cuda3std3__45__cpo3endE)
_ZN44_INTERNAL_5fd40885_13_AmpKernels_cu_3810c2734cuda3std3__45__cpo3endE:
	.zero		1
	.type		_ZN44_INTERNAL_5fd40885_13_AmpKernels_cu_3810c2734cuda3std6ranges3__45__cpo4cendE,@object
	.size		_ZN44_INTERNAL_5fd40885_13_AmpKernels_cu_3810c2734cuda3std6ranges3__45__cpo4cendE,(_ZN44_INTERNAL_5fd40885_13_AmpKernels_cu_3810c2734cuda3std3__45__cpo4rendE - _ZN44_INTERNAL_5fd40885_13_AmpKernels_cu_3810c2734cuda3std6ranges3__45__cpo4cendE)
_ZN44_INTERNAL_5fd40885_13_AmpKernels_cu_3810c2734cuda3std6ranges3__45__cpo4cendE:
	.zero		1
	.type		_ZN44_INTERNAL_5fd40885_13_AmpKernels_cu_3810c2734cuda3std3__45__cpo4rendE,@object
	.size		_ZN44_INTERNAL_5fd40885_13_AmpKernels_cu_3810c2734cuda3std3__45__cpo4rendE,(_ZN44_INTERNAL_5fd40885_13_AmpKernels_cu_3810c2734cuda3std6ranges3__45__cpo4prevE - _ZN44_INTERNAL_5fd40885_13_AmpKernels_cu_3810c2734cuda3std3__45__cpo4rendE)
_ZN44_INTERNAL_5fd40885_13_AmpKernels_cu_3810c2734cuda3std3__45__cpo4rendE:
	.zero		1
	.type		_ZN44_INTERNAL_5fd40885_13_AmpKernels_cu_3810c2734cuda3std6ranges3__45__cpo4prevE,@object
	.size		_ZN44_INTERNAL_5fd40885_13_AmpKernels_cu_3810c2734cuda3std6ranges3__45__cpo4prevE,(_ZN44_INTERNAL_5fd40885_13_AmpKernels_cu_3810c2734cuda3std6ranges3__45__cpo9iter_moveE - _ZN44_INTERNAL_5fd40885_13_AmpKernels_cu_3810c2734cuda3std6ranges3__45__cpo4prevE)
_ZN44_INTERNAL_5fd40885_13_AmpKernels_cu_3810c2734cuda3std6ranges3__45__cpo4prevE:
	.zero		1
	.type		_ZN44_INTERNAL_5fd40885_13_AmpKernels_cu_3810c2734cuda3std6ranges3__45__cpo9iter_moveE,@object
	.size		_ZN44_INTERNAL_5fd40885_13_AmpKernels_cu_3810c2734cuda3std6ranges3__45__cpo9iter_moveE,(.L_19 - _ZN44_INTERNAL_5fd40885_13_AmpKernels_cu_3810c2734cuda3std6ranges3__45__cpo9iter_moveE)
_ZN44_INTERNAL_5fd40885_13_AmpKernels_cu_3810c2734cuda3std6ranges3__45__cpo9iter_moveE:
	.zero		1
.L_19:


//--------------------- .nv.constant0._ZN2at6native46_GLOBAL__N__5fd40885_13_AmpKernels_cu_3810c27325multi_tensor_apply_kernelINS1_18TensorListMetadataILi1EEENS1_14UnaryOpFunctorIN3c104HalfELi1ELi1ELi0EEEJZZZNS0_47_amp_foreach_non_finite_check_and_unscale_cuda_ENS6_8ArrayRefINS_6TensorEEERSA_RKSA_ENKUlvE_clEvENKUlvE1_clEvEUlfE_EEEvT_T0_DpT1_ --------------------------
	.section	.nv.constant0._ZN2at6native46_GLOBAL__N__5fd40885_13_AmpKernels_cu_3810c27325multi_tensor_apply_kernelINS1_18TensorListMetadataILi1EEENS1_14UnaryOpFunctorIN3c104HalfELi1ELi1ELi0EEEJZZZNS0_47_amp_foreach_non_finite_check_and_unscale_cuda_ENS6_8ArrayRefINS_6TensorEEERSA_RKSA_ENKUlvE_clEvENKUlvE1_clEvEUlfE_EEEvT_T0_DpT1_,"a",@progbits
	.sectionflags	@""
	.align	4
.nv.constant0._ZN2at6native46_GLOBAL__N__5fd40885_13_AmpKernels_cu_3810c27325multi_tensor_apply_kernelINS1_18TensorListMetadataILi1EEENS1_14UnaryOpFunctorIN3c104HalfELi1ELi1ELi0EEEJZZZNS0_47_amp_foreach_non_finite_check_and_unscale_cuda_ENS6_8ArrayRefINS_6TensorEEERSA_RKSA_ENKUlvE_clEvENKUlvE1_clEvEUlfE_EEEvT_T0_DpT1_:
	.zero		4296


//--------------------- .nv.constant0._ZN2at6native46_GLOBAL__N__5fd40885_13_AmpKernels_cu_3810c27325multi_tensor_apply_kernelINS1_18TensorListMetadataILi1EEENS1_14UnaryOpFunctorIfLi1ELi1ELi0EEEJZZZNS0_47_amp_foreach_non_finite_check_and_unscale_cuda_EN3c108ArrayRefINS_6TensorEEERS9_RKS9_ENKUlvE_clEvENKUlvE0_clEvEUlfE_EEEvT_T0_DpT1_ --------------------------
	.section	.nv.constant0._ZN2at6native46_GLOBAL__N__5fd40885_13_AmpKernels_cu_3810c27325multi_tensor_apply_kernelINS1_18TensorListMetadataILi1EEENS1_14UnaryOpFunctorIfLi1ELi1ELi0EEEJZZZNS0_47_amp_foreach_non_finite_check_and_unscale_cuda_EN3c108ArrayRefINS_6TensorEEERS9_RKS9_ENKUlvE_clEvENKUlvE0_clEvEUlfE_EEEvT_T0_DpT1_,"a",@progbits
	.sectionflags	@""
	.align	4
.nv.constant0._ZN2at6native46_GLOBAL__N__5fd40885_13_AmpKernels_cu_3810c27325multi_tensor_apply_kernelINS1_18TensorListMetadataILi1EEENS1_14UnaryOpFunctorIfLi1ELi1ELi0EEEJZZZNS0_47_amp_foreach_non_finite_check_and_unscale_cuda_EN3c108ArrayRefINS_6TensorEEERS9_RKS9_ENKUlvE_clEvENKUlvE0_clEvEUlfE_EEEvT_T0_DpT1_:
	.zero		4296


//--------------------- .nv.constant0._ZN2at6native46_GLOBAL__N__5fd40885_13_AmpKernels_cu_3810c27325multi_tensor_apply_kernelINS1_18TensorListMetadataILi1EEENS1_14UnaryOpFunctorIdLi1ELi1ELi0EEEJZZZNS0_47_amp_foreach_non_finite_check_and_unscale_cuda_EN3c108ArrayRefINS_6TensorEEERS9_RKS9_ENKUlvE_clEvENKUlvE_clEvEUldE_EEEvT_T0_DpT1_ --------------------------
	.section	.nv.constant0._ZN2at6native46_GLOBAL__N__5fd40885_13_AmpKernels_cu_3810c27325multi_tensor_apply_kernelINS1_18TensorListMetadataILi1EEENS1_14UnaryOpFunctorIdLi1ELi1ELi0EEEJZZZNS0_47_amp_foreach_non_finite_check_and_unscale_cuda_EN3c108ArrayRefINS_6TensorEEERS9_RKS9_ENKUlvE_clEvENKUlvE_clEvEUldE_EEEvT_T0_DpT1_,"a",@progbits
	.sectionflags	@""
	.align	4
.nv.constant0._ZN2at6native46_GLOBAL__N__5fd40885_13_AmpKernels_cu_3810c27325multi_tensor_apply_kernelINS1_18TensorListMetadataILi1EEENS1_14UnaryOpFunctorIdLi1ELi1ELi0EEEJZZZNS0_47_amp_foreach_non_finite_check_and_unscale_cuda_EN3c108ArrayRefINS_6TensorEEERS9_RKS9_ENKUlvE_clEvENKUlvE_clEvEUldE_EEEvT_T0_DpT1_:
	.zero		4296


//--------------------- .nv.constant0._ZN2at6native18elementwise_kernelILi128ELi4EZNS0_15gpu_kernel_implIZZZNS0_46_GLOBAL__N__5fd40885_13_AmpKernels_cu_3810c27339_amp_non_finite_check_and_unscale_cuda_ERNS_6TensorES5_RKS4_ENKUlvE_clEvENKUlvE1_clEvEUlN3c104HalfEE_EEvRNS_18TensorIteratorBaseERKT_EUliE_EEviT1_ --------------------------
	.section	.nv.constant0._ZN2at6native18elementwise_kernelILi128ELi4EZNS0_15gpu_kernel_implIZZZNS0_46_GLOBAL__N__5fd40885_13_AmpKernels_cu_3810c27339_amp_non_finite_check_and_unscale_cuda_ERNS_6TensorES5_RKS4_ENKUlvE_clEvENKUlvE1_clEvEUlN3c104HalfEE_EEvRNS_18TensorIteratorBaseERKT_EUliE_EEviT1_,"a",@progbits
	.sectionflags	@""
	.align	4
.nv.constant0._ZN2at6native18elementwise_kernelILi128ELi4EZNS0_15gpu_kernel_implIZZZNS0_46_GLOBAL__N__5fd40885_13_AmpKernels_cu_3810c27339_amp_non_finite_check_and_unscale_cuda_ERNS_6TensorES5_RKS4_ENKUlvE_clEvENKUlvE1_clEvEUlN3c104HalfEE_EEvRNS_18TensorIteratorBaseERKT_EUliE_EEviT1_:
	.zero		1464


//--------------------- .nv.constant0._ZN2at6native27unrolled_elementwise_kernelIZZZNS0_46_GLOBAL__N__5fd40885_13_AmpKernels_cu_3810c27339_amp_non_finite_check_and_unscale_cuda_ERNS_6TensorES4_RKS3_ENKUlvE_clEvENKUlvE1_clEvEUlN3c104HalfEE_St5arrayIPcLm2EELi4E23TrivialOffsetCalculatorILi1EjESG_NS0_6memory12LoadWithCastILi1EEENSH_13StoreWithCastILi1EEEEEviT_T0_T2_T3_T4_T5_ --------------------------
	.section	.nv.constant0._ZN2at6native27unrolled_elementwise_kernelIZZZNS0_46_GLOBAL__N__5fd40885_13_AmpKernels_cu_3810c27339_amp_non_finite_check_and_unscale_cuda_ERNS_6TensorES4_RKS3_ENKUlvE_clEvENKUlvE1_clEvEUlN3c104HalfEE_St5arrayIPcLm2EELi4E23TrivialOffsetCalculatorILi1EjESG_NS0_6memory12LoadWithCastILi1EEENSH_13StoreWithCastILi1EEEEEviT_T0_T2_T3_T4_T5_,"a",@progbits
	.sectionflags	@""
	.align	4
.nv.constant0._ZN2at6native27unrolled_elementwise_kernelIZZZNS0_46_GLOBAL__N__5fd40885_13_AmpKernels_cu_3810c27339_amp_non_finite_check_and_unscale_cuda_ERNS_6TensorES4_RKS3_ENKUlvE_clEvENKUlvE1_clEvEUlN3c104HalfEE_St5arrayIPcLm2EELi4E23TrivialOffsetCalculatorILi1EjESG_NS0_6memory12LoadWithCastILi1EEENSH_13StoreWithCastILi1EEEEEviT_T0_T2_T3_T4_T5_:
	.zero		964


//--------------------- .nv.constant0._ZN2at6native18elementwise_kernelILi128ELi4EZNS0_22gpu_kernel_impl_nocastIZZZNS0_46_GLOBAL__N__5fd40885_13_AmpKernels_cu_3810c27339_amp_non_finite_check_and_unscale_cuda_ERNS_6TensorES5_RKS4_ENKUlvE_clEvENKUlvE1_clEvEUlN3c104HalfEE_EEvRNS_18TensorIteratorBaseERKT_EUliE_EEviT1_ --------------------------
	.section	.nv.constant0._ZN2at6native18elementwise_kernelILi128ELi4EZNS0_22gpu_kernel_impl_nocastIZZZNS0_46_GLOBAL__N__5fd40885_13_AmpKernels_cu_3810c27339_amp_non_finite_check_and_unscale_cuda_ERNS_6TensorES5_RKS4_ENKUlvE_clEvENKUlvE1_clEvEUlN3c104HalfEE_EEvRNS_18TensorIteratorBaseERKT_EUliE_EEviT1_,"a",@progbits
	.sectionflags	@""
	.align	4
.nv.constant0._ZN2at6native18elementwise_kernelILi128ELi4EZNS0_22gpu_kernel_impl_nocastIZZZNS0_46_GLOBAL__N__5fd40885_13_AmpKernels_cu_3810c27339_amp_non_finite_check_and_unscale_cuda_ERNS_6TensorES5_RKS4_ENKUlvE_clEvENKUlvE1_clEvEUlN3c104HalfEE_EEvRNS_18TensorIteratorBaseERKT_EUliE_EEviT1_:
	.zero		1456


//--------------------- .nv.constant0._ZN2at6native27unrolled_elementwise_kernelIZZZNS0_46_GLOBAL__N__5fd40885_13_AmpKernels_cu_3810c27339_amp_non_finite_check_and_unscale_cuda_ERNS_6TensorES4_RKS3_ENKUlvE_clEvENKUlvE1_clEvEUlN3c104HalfEE_St5arrayIPcLm2EELi4E23TrivialOffsetCalculatorILi1EjESG_NS0_6memory15LoadWithoutCastENSH_16StoreWithoutCastEEEviT_T0_T2_T3_T4_T5_ --------------------------
	.section	.nv.constant0._ZN2at6native27unrolled_elementwise_kernelIZZZNS0_46_GLOBAL__N__5fd40885_13_AmpKernels_cu_3810c27339_amp_non_finite_check_and_unscale_cuda_ERNS_6TensorES4_RKS3_ENKUlvE_clEvENKUlvE1_clEvEUlN3c104HalfEE_St5arrayIPcLm2EELi4E23TrivialOffsetCalculatorILi1EjESG_NS0_6memory15LoadWithoutCastENSH_16StoreWithoutCastEEEviT_T0_T2_T3_T4_T5_,"a",@progbits
	.sectionflags	@""
	.align	4
.nv.constant0._ZN2at6native27unrolled_elementwise_kernelIZZZNS0_46_GLOBAL__N__5fd40885_13_AmpKernels_cu_3810c27339_amp_non_finite_check_and_unscale_cuda_ERNS_6TensorES4_RKS3_ENKUlvE_clEvENKUlvE1_clEvEUlN3c104HalfEE_St5arrayIPcLm2EELi4E23TrivialOffsetCalculatorILi1EjESG_NS0_6memory15LoadWithoutCastENSH_16StoreWithoutCastEEEviT_T0_T2_T3_T4_T5_:
	.zero		948


//--------------------- .nv.constant0._ZN2at6native29vectorized_elementwise_kernelILi2EZZZNS0_46_GLOBAL__N__5fd40885_13_AmpKernels_cu_3810c27339_amp_non_finite_check_and_unscale_cuda_ERNS_6TensorES4_RKS3_ENKUlvE_clEvENKUlvE1_clEvEUlN3c104HalfEE_St5arrayIPcLm2EEEEviT0_T1_ --------------------------
	.section	.nv.constant0._ZN2at6native29vectorized_elementwise_kernelILi2EZZZNS0_46_GLOBAL__N__5fd40885_13_AmpKernels_cu_3810c27339_amp_non_finite_check_and_unscale_cuda_ERNS_6TensorES4_RKS3_ENKUlvE_clEvENKUlvE1_clEvEUlN3c104HalfEE_St5arrayIPcLm2EEEEviT0_T1_,"a",@progbits
	.sectionflags	@""
	.align	4
.nv.constant0._ZN2at6native29vectorized_elementwise_kernelILi2EZZZNS0_46_GLOBAL__N__5fd40885_13_AmpKernels_cu_3810c27339_amp_non_finite_check_and_unscale_cuda_ERNS_6TensorES4_RKS3_ENKUlvE_clEvENKUlvE1_clEvEUlN3c104HalfEE_St5arrayIPcLm2EEEEviT0_T1_:
	.zero		944


//--------------------- .nv.constant0._ZN2at6native29vectorized_elementwise_kernelILi4EZZZNS0_46_GLOBAL__N__5fd40885_13_AmpKernels_cu_3810c27339_amp_non_finite_check_and_unscale_cuda_ERNS_6TensorES4_RKS3_ENKUlvE_clEvENKUlvE1_clEvEUlN3c104HalfEE_St5arrayIPcLm2EEEEviT0_T1_ --------------------------
	.section	.nv.constant0._ZN2at6native29vectorized_elementwise_kernelILi4EZZZNS0_46_GLOBAL__N__5fd40885_13_AmpKernels_cu_3810c27339_amp_non_finite_check_and_unscale_cuda_ERNS_6TensorES4_RKS3_ENKUlvE_clEvENKUlvE1_clEvEUlN3c104HalfEE_St5arrayIPcLm2EEEEviT0_T1_,"a",@progbits
	.sectionflags	@""
	.align	4
.nv.constant0._ZN2at6native29vectorized_elementwise_kernelILi4EZZZNS0_46_GLOBAL__N__5fd40885_13_AmpKernels_cu_3810c27339_amp_non_finite_check_and_unscale_cuda_ERNS_6TensorES4_RKS3_ENKUlvE_clEvENKUlvE1_clEvEUlN3c104HalfEE_St5arrayIPcLm2EEEEviT0_T1_:
	.zero		944


//--------------------- .nv.constant0._ZN2at6native29vectorized_elementwise_kernelILi8EZZZNS0_46_GLOBAL__N__5fd40885_13_AmpKernels_cu_3810c27339_amp_non_finite_check_and_unscale_cuda_ERNS_6TensorES4_RKS3_ENKUlvE_clEvENKUlvE1_clEvEUlN3c104HalfEE_St5arrayIPcLm2EEEEviT0_T1_ --------------------------
	.section	.nv.constant0._ZN2at6native29vectorized_elementwise_kernelILi8EZZZNS0_46_GLOBAL__N__5fd40885_13_AmpKernels_cu_3810c27339_amp_non_finite_check_and_unscale_cuda_ERNS_6TensorES4_RKS3_ENKUlvE_clEvENKUlvE1_clEvEUlN3c104HalfEE_St5arrayIPcLm2EEEEviT0_T1_,"a",@progbits
	.sectionflags	@""
	.align	4
.nv.constant0._ZN2at6native29vectorized_elementwise_kernelILi8EZZZNS0_46_GLOBAL__N__5fd40885_13_AmpKernels_cu_3810c27339_amp_non_finite_check_and_unscale_cuda_ERNS_6TensorES4_RKS3_ENKUlvE_clEvENKUlvE1_clEvEUlN3c104HalfEE_St5arrayIPcLm2EEEEviT0_T1_:
	.zero		944


//--------------------- .nv.constant0._ZN2at6native18elementwise_kernelILi128ELi4EZNS0_15gpu_kernel_implIZZZNS0_46_GLOBAL__N__5fd40885_13_AmpKernels_cu_3810c27339_amp_non_finite_check_and_unscale_cuda_ERNS_6TensorES5_RKS4_ENKUlvE_clEvENKUlvE0_clEvEUlfE_EEvRNS_18TensorIteratorBaseERKT_EUliE_EEviT1_ --------------------------
	.section	.nv.constant0._ZN2at6native18elementwise_kernelILi128ELi4EZNS0_15gpu_kernel_implIZZZNS0_46_GLOBAL__N__5fd40885_13_AmpKernels_cu_3810c27339_amp_non_finite_check_and_unscale_cuda_ERNS_6TensorES5_RKS4_ENKUlvE_clEvENKUlvE0_clEvEUlfE_EEvRNS_18TensorIteratorBaseERKT_EUliE_EEviT1_,"a",@progbits
	.sectionflags	@""
	.align	4
.nv.constant0._ZN2at6native18elementwise_kernelILi128ELi4EZNS0_15gpu_kernel_implIZZZNS0_46_GLOBAL__N__5fd40885_13_AmpKernels_cu_3810c27339_amp_non_finite_check_and_unscale_cuda_ERNS_6TensorES5_RKS4_ENKUlvE_clEvENKUlvE0_clEvEUlfE_EEvRNS_18TensorIteratorBaseERKT_EUliE_EEviT1_:
	.zero		1464


//--------------------- .nv.constant0._ZN2at6native27unrolled_elementwise_kernelIZZZNS0_46_GLOBAL__N__5fd40885_13_AmpKernels_cu_3810c27339_amp_non_finite_check_and_unscale_cuda_ERNS_6TensorES4_RKS3_ENKUlvE_clEvENKUlvE0_clEvEUlfE_St5arrayIPcLm2EELi4E23TrivialOffsetCalculatorILi1EjESE_NS0_6memory12LoadWithCastILi1EEENSF_13StoreWithCastILi1EEEEEviT_T0_T2_T3_T4_T5_ --------------------------
	.section	.nv.constant0._ZN2at6native27unrolled_elementwise_kernelIZZZNS0_46_GLOBAL__N__5fd40885_13_AmpKernels_cu_3810c27339_amp_non_finite_check_and_unscale_cuda_ERNS_6TensorES4_RKS3_ENKUlvE_clEvENKUlvE0_clEvEUlfE_St5arrayIPcLm2EELi4E23TrivialOffsetCalculatorILi1EjESE_NS0_6memory12LoadWithCastILi1EEENSF_13StoreWithCastILi1EEEEEviT_T0_T2_T3_T4_T5_,"a",@progbits
	.sectionflags	@""
	.align	4
.nv.constant0._ZN2at6native27unrolled_elementwise_kernelIZZZNS0_46_GLOBAL__N__5fd40885_13_AmpKernels_cu_3810c27339_amp_non_finite_check_and_unscale_cuda_ERNS_6TensorES4_RKS3_ENKUlvE_clEvENKUlvE0_clEvEUlfE_St5arrayIPcLm2EELi4E23TrivialOffsetCalculatorILi1EjESE_NS0_6memory12LoadWithCastILi1EEENSF_13StoreWithCastILi1EEEEEviT_T0_T2_T3_T4_T5_:
	.zero		964


//--------------------- .nv.constant0._ZN2at6native18elementwise_kernelILi128ELi2EZNS0_22gpu_kernel_impl_nocastIZZZNS0_46_GLOBAL__N__5fd40885_13_AmpKernels_cu_3810c27339_amp_non_finite_check_and_unscale_cuda_ERNS_6TensorES5_RKS4_ENKUlvE_clEvENKUlvE0_clEvEUlfE_EEvRNS_18TensorIteratorBaseERKT_EUliE_EEviT1_ --------------------------
	.section	.nv.constant0._ZN2at6native18elementwise_kernelILi128ELi2EZNS0_22gpu_kernel_impl_nocastIZZZNS0_46_GLOBAL__N__5fd40885_13_AmpKernels_cu_3810c27339_amp_non_finite_check_and_unscale_cuda_ERNS_6TensorES5_RKS4_ENKUlvE_clEvENKUlvE0_clEvEUlfE_EEvRNS_18TensorIteratorBaseERKT_EUliE_EEviT1_,"a",@progbits
	.sectionflags	@""
	.align	4
.nv.constant0._ZN2at6native18elementwise_kernelILi128ELi2EZNS0_22gpu_kernel_impl_nocastIZZZNS0_46_GLOBAL__N__5fd40885_13_AmpKernels_cu_3810c27339_amp_non_finite_check_and_unscale_cuda_ERNS_6TensorES5_RKS4_ENKUlvE_clEvENKUlvE0_clEvEUlfE_EEvRNS_18TensorIteratorBaseERKT_EUliE_EEviT1_:
	.zero		1456


//--------------------- .nv.constant0._ZN2at6native27unrolled_elementwise_kernelIZZZNS0_46_GLOBAL__N__5fd40885_13_AmpKernels_cu_3810c27339_amp_non_finite_check_and_unscale_cuda_ERNS_6TensorES4_RKS3_ENKUlvE_clEvENKUlvE0_clEvEUlfE_St5arrayIPcLm2EELi4E23TrivialOffsetCalculatorILi1EjESE_NS0_6memory15LoadWithoutCastENSF_16StoreWithoutCastEEEviT_T0_T2_T3_T4_T5_ --------------------------
	.section	.nv.constant0._ZN2at6native27unrolled_elementwise_kernelIZZZNS0_46_GLOBAL__N__5fd40885_13_AmpKernels_cu_3810c27339_amp_non_finite_check_and_unscale_cuda_ERNS_6TensorES4_RKS3_ENKUlvE_clEvENKUlvE0_clEvEUlfE_St5arrayIPcLm2EELi4E23TrivialOffsetCalculatorILi1EjESE_NS0_6memory15LoadWithoutCastENSF_16StoreWithoutCastEEEviT_T0_T2_T3_T4_T5_,"a",@progbits
	.sectionflags	@""
	.align	4
.nv.constant0._ZN2at6native27unrolled_elementwise_kernelIZZZNS0_46_GLOBAL__N__5fd40885_13_AmpKernels_cu_3810c27339_amp_non_finite_check_and_unscale_cuda_ERNS_6TensorES4_RKS3_ENKUlvE_clEvENKUlvE0_clEvEUlfE_St5arrayIPcLm2EELi4E23TrivialOffsetCalculatorILi1EjESE_NS0_6memory15LoadWithoutCastENSF_16StoreWithoutCastEEEviT_T0_T2_T3_T4_T5_:
	.zero		948


//--------------------- .nv.constant0._ZN2at6native29vectorized_elementwise_kernelILi2EZZZNS0_46_GLOBAL__N__5fd40885_13_AmpKernels_cu_3810c27339_amp_non_finite_check_and_unscale_cuda_ERNS_6TensorES4_RKS3_ENKUlvE_clEvENKUlvE0_clEvEUlfE_St5arrayIPcLm2EEEEviT0_T1_ --------------------------
	.section	.nv.constant0._ZN2at6native29vectorized_elementwise_kernelILi2EZZZNS0_46_GLOBAL__N__5fd40885_13_AmpKernels_cu_3810c27339_amp_non_finite_check_and_unscale_cuda_ERNS_6TensorES4_RKS3_ENKUlvE_clEvENKUlvE0_clEvEUlfE_St5arrayIPcLm2EEEEviT0_T1_,"a",@progbits
	.sectionflags	@""
	.align	4
.nv.constant0._ZN2at6native29vectorized_elementwise_kernelILi2EZZZNS0_46_GLOBAL__N__5fd40885_13_AmpKernels_cu_3810c27339_amp_non_finite_check_and_unscale_cuda_ERNS_6TensorES4_RKS3_ENKUlvE_clEvENKUlvE0_clEvEUlfE_St5arrayIPcLm2EEEEviT0_T1_:
	.zero		944


//--------------------- .nv.constant0._ZN2at6native29vectorized_elementwise_kernelILi4EZZZNS0_46_GLOBAL__N__5fd40885_13_AmpKernels_cu_3810c27339_amp_non_finite_check_and_unscale_cuda_ERNS_6TensorES4_RKS3_ENKUlvE_clEvENKUlvE0_clEvEUlfE_St5arrayIPcLm2EEEEviT0_T1_ --------------------------
	.section	.nv.constant0._ZN2at6native29vectorized_elementwise_kernelILi4EZZZNS0_46_GLOBAL__N__5fd40885_13_AmpKernels_cu_3810c27339_amp_non_finite_check_and_unscale_cuda_ERNS_6TensorES4_RKS3_ENKUlvE_clEvENKUlvE0_clEvEUlfE_St5arrayIPcLm2EEEEviT0_T1_,"a",@progbits
	.sectionflags	@""
	.align	4
.nv.constant0._ZN2at6native29vectorized_elementwise_kernelILi4EZZZNS0_46_GLOBAL__N__5fd40885_13_AmpKernels_cu_3810c27339_amp_non_finite_check_and_unscale_cuda_ERNS_6TensorES4_RKS3_ENKUlvE_clEvENKUlvE0_clEvEUlfE_St5arrayIPcLm2EEEEviT0_T1_:
	.zero		944


//--------------------- .nv.constant0._ZN2at6native29vectorized_elementwise_kernelILi8EZZZNS0_46_GLOBAL__N__5fd40885_13_AmpKernels_cu_3810c27339_amp_non_finite_check_and_unscale_cuda_ERNS_6TensorES4_RKS3_ENKUlvE_clEvENKUlvE0_clEvEUlfE_St5arrayIPcLm2EEEEviT0_T1_ --------------------------
	.section	.nv.constant0._ZN2at6native29vectorized_elementwise_kernelILi8EZZZNS0_46_GLOBAL__N__5fd40885_13_AmpKernels_cu_3810c27339_amp_non_finite_check_and_unscale_cuda_ERNS_6TensorES4_RKS3_ENKUlvE_clEvENKUlvE0_clEvEUlfE_St5arrayIPcLm2EEEEviT0_T1_,"a",@progbits
	.sectionflags	@""
	.align	4
.nv.constant0._ZN2at6native29vectorized_elementwise_kernelILi8EZZZNS0_46_GLOBAL__N__5fd40885_13_AmpKernels_cu_3810c27339_amp_non_finite_check_and_unscale_cuda_ERNS_6TensorES4_RKS3_ENKUlvE_clEvENKUlvE0_clEvEUlfE_St5arrayIPcLm2EEEEviT0_T1_:
	.zero		944


//--------------------- .nv.constant0._ZN2at6native18elementwise_kernelILi128ELi4EZNS0_15gpu_kernel_implIZZZNS0_46_GLOBAL__N__5fd40885_13_AmpKernels_cu_3810c27339_amp_non_finite_check_and_unscale_cuda_ERNS_6TensorES5_RKS4_ENKUlvE_clEvENKUlvE_clEvEUldE_EEvRNS_18TensorIteratorBaseERKT_EUliE_EEviT1_ --------------------------
	.section	.nv.constant0._ZN2at6native18elementwise_kernelILi128ELi4EZNS0_15gpu_kernel_implIZZZNS0_46_GLOBAL__N__5fd40885_13_AmpKernels_cu_3810c27339_amp_non_finite_check_and_unscale_cuda_ERNS_6TensorES5_RKS4_ENKUlvE_clEvENKUlvE_clEvEUldE_EEvRNS_18TensorIteratorBaseERKT_EUliE_EEviT1_,"a",@progbits
	.sectionflags	@""
	.align	4
.nv.constant0._ZN2at6native18elementwise_kernelILi128ELi4EZNS0_15gpu_kernel_implIZZZNS0_46_GLOBAL__N__5fd40885_13_AmpKernels_cu_3810c27339_amp_non_finite_check_and_unscale_cuda_ERNS_6TensorES5_RKS4_ENKUlvE_clEvENKUlvE_clEvEUldE_EEvRNS_18TensorIteratorBaseERKT_EUliE_EEviT1_:
	.zero		1464


//--------------------- .nv.constant0._ZN2at6native27unrolled_elementwise_kernelIZZZNS0_46_GLOBAL__N__5fd40885_13_AmpKernels_cu_3810c27339_amp_non_finite_check_and_unscale_cuda_ERNS_6TensorES4_RKS3_ENKUlvE_clEvENKUlvE_clEvEUldE_St5arrayIPcLm2EELi4E23TrivialOffsetCalculatorILi1EjESE_NS0_6memory12LoadWithCastILi1EEENSF_13StoreWithCastILi1EEEEEviT_T0_T2_T3_T4_T5_ --------------------------
	.section	.nv.constant0._ZN2at6native27unrolled_elementwise_kernelIZZZNS0_46_GLOBAL__N__5fd40885_13_AmpKernels_cu_3810c27339_amp_non_finite_check_and_unscale_cuda_ERNS_6TensorES4_RKS3_ENKUlvE_clEvENKUlvE_clEvEUldE_St5arrayIPcLm2EELi4E23TrivialOffsetCalculatorILi1EjESE_NS0_6memory12LoadWithCastILi1EEENSF_13StoreWithCastILi1EEEEEviT_T0_T2_T3_T4_T5_,"a",@progbits
	.sectionflags	@""
	.align	4
.nv.constant0._ZN2at6native27unrolled_elementwise_kernelIZZZNS0_46_GLOBAL__N__5fd40885_13_AmpKernels_cu_3810c27339_amp_non_finite_check_and_unscale_cuda_ERNS_6TensorES4_RKS3_ENKUlvE_clEvENKUlvE_clEvEUldE_St5arrayIPcLm2EELi4E23TrivialOffsetCalculatorILi1EjESE_NS0_6memory12LoadWithCastILi1EEENSF_13StoreWithCastILi1EEEEEviT_T0_T2_T3_T4_T5_:
	.zero		964


//--------------------- .nv.constant0._ZN2at6native18elementwise_kernelILi128ELi2EZNS0_22gpu_kernel_impl_nocastIZZZNS0_46_GLOBAL__N__5fd40885_13_AmpKernels_cu_3810c27339_amp_non_finite_check_and_unscale_cuda_ERNS_6TensorES5_RKS4_ENKUlvE_clEvENKUlvE_clEvEUldE_EEvRNS_18TensorIteratorBaseERKT_EUliE_EEviT1_ --------------------------
	.section	.nv.constant0._ZN2at6native18elementwise_kernelILi128ELi2EZNS0_22gpu_kernel_impl_nocastIZZZNS0_46_GLOBAL__N__5fd40885_13_AmpKernels_cu_3810c27339_amp_non_finite_check_and_unscale_cuda_ERNS_6TensorES5_RKS4_ENKUlvE_clEvENKUlvE_clEvEUldE_EEvRNS_18TensorIteratorBaseERKT_EUliE_EEviT1_,"a",@progbits
	.sectionflags	@""
	.align	4
.nv.constant0._ZN2at6native18elementwise_kernelILi128ELi2EZNS0_22gpu_kernel_impl_nocastIZZZNS0_46_GLOBAL__N__5fd40885_13_AmpKernels_cu_3810c27339_amp_non_finite_check_and_unscale_cuda_ERNS_6TensorES5_RKS4_ENKUlvE_clEvENKUlvE_clEvEUldE_EEvRNS_18TensorIteratorBaseERKT_EUliE_EEviT1_:
	.zero		1456


//--------------------- .nv.constant0._ZN2at6native27unrolled_elementwise_kernelIZZZNS0_46_GLOBAL__N__5fd40885_13_AmpKernels_cu_3810c27339_amp_non_finite_check_and_unscale_cuda_ERNS_6TensorES4_RKS3_ENKUlvE_clEvENKUlvE_clEvEUldE_St5arrayIPcLm2EELi4E23TrivialOffsetCalculatorILi1EjESE_NS0_6memory15LoadWithoutCastENSF_16StoreWithoutCastEEEviT_T0_T2_T3_T4_T5_ --------------------------
	.section	.nv.constant0._ZN2at6native27unrolled_elementwise_kernelIZZZNS0_46_GLOBAL__N__5fd40885_13_AmpKernels_cu_3810c27339_amp_non_finite_check_and_unscale_cuda_ERNS_6TensorES4_RKS3_ENKUlvE_clEvENKUlvE_clEvEUldE_St5arrayIPcLm2EELi4E23TrivialOffsetCalculatorILi1EjESE_NS0_6memory15LoadWithoutCastENSF_16StoreWithoutCastEEEviT_T0_T2_T3_T4_T5_,"a",@progbits
	.sectionflags	@""
	.align	4
.nv.constant0._ZN2at6native27unrolled_elementwise_kernelIZZZNS0_46_GLOBAL__N__5fd40885_13_AmpKernels_cu_3810c27339_amp_non_finite_check_and_unscale_cuda_ERNS_6TensorES4_RKS3_ENKUlvE_clEvENKUlvE_clEvEUldE_St5arrayIPcLm2EELi4E23TrivialOffsetCalculatorILi1EjESE_NS0_6memory15LoadWithoutCastENSF_16StoreWithoutCastEEEviT_T0_T2_T3_T4_T5_:
	.zero		948


//--------------------- .nv.constant0._ZN2at6native29vectorized_elementwise_kernelILi2EZZZNS0_46_GLOBAL__N__5fd40885_13_AmpKernels_cu_3810c27339_amp_non_finite_check_and_unscale_cuda_ERNS_6TensorES4_RKS3_ENKUlvE_clEvENKUlvE_clEvEUldE_St5arrayIPcLm2EEEEviT0_T1_ --------------------------
	.section	.nv.constant0._ZN2at6native29vectorized_elementwise_kernelILi2EZZZNS0_46_GLOBAL__N__5fd40885_13_AmpKernels_cu_3810c27339_amp_non_finite_check_and_unscale_cuda_ERNS_6TensorES4_RKS3_ENKUlvE_clEvENKUlvE_clEvEUldE_St5arrayIPcLm2EEEEviT0_T1_,"a",@progbits
	.sectionflags	@""
	.align	4
.nv.constant0._ZN2at6native29vectorized_elementwise_kernelILi2EZZZNS0_46_GLOBAL__N__5fd40885_13_AmpKernels_cu_3810c27339_amp_non_finite_check_and_unscale_cuda_ERNS_6TensorES4_RKS3_ENKUlvE_clEvENKUlvE_clEvEUldE_St5arrayIPcLm2EEEEviT0_T1_:
	.zero		944


//--------------------- .nv.constant0._ZN2at6native29vectorized_elementwise_kernelILi4EZZZNS0_46_GLOBAL__N__5fd40885_13_AmpKernels_cu_3810c27339_amp_non_finite_check_and_unscale_cuda_ERNS_6TensorES4_RKS3_ENKUlvE_clEvENKUlvE_clEvEUldE_St5arrayIPcLm2EEEEviT0_T1_ --------------------------
	.section	.nv.constant0._ZN2at6native29vectorized_elementwise_kernelILi4EZZZNS0_46_GLOBAL__N__5fd40885_13_AmpKernels_cu_3810c27339_amp_non_finite_check_and_unscale_cuda_ERNS_6TensorES4_RKS3_ENKUlvE_clEvENKUlvE_clEvEUldE_St5arrayIPcLm2EEEEviT0_T1_,"a",@progbits
	.sectionflags	@""
	.align	4
.nv.constant0._ZN2at6native29vectorized_elementwise_kernelILi4EZZZNS0_46_GLOBAL__N__5fd40885_13_AmpKernels_cu_3810c27339_amp_non_finite_check_and_unscale_cuda_ERNS_6TensorES4_RKS3_ENKUlvE_clEvENKUlvE_clEvEUldE_St5arrayIPcLm2EEEEviT0_T1_:
	.zero		944


//--------------------- .nv.constant0._ZN2at6native29vectorized_elementwise_kernelILi8EZZZNS0_46_GLOBAL__N__5fd40885_13_AmpKernels_cu_3810c27339_amp_non_finite_check_and_unscale_cuda_ERNS_6TensorES4_RKS3_ENKUlvE_clEvENKUlvE_clEvEUldE_St5arrayIPcLm2EEEEviT0_T1_ --------------------------
	.section	.nv.constant0._ZN2at6native29vectorized_elementwise_kernelILi8EZZZNS0_46_GLOBAL__N__5fd40885_13_AmpKernels_cu_3810c27339_amp_non_finite_check_and_unscale_cuda_ERNS_6TensorES4_RKS3_ENKUlvE_clEvENKUlvE_clEvEUldE_St5arrayIPcLm2EEEEviT0_T1_,"a",@progbits
	.sectionflags	@""
	.align	4
.nv.constant0._ZN2at6native29vectorized_elementwise_kernelILi8EZZZNS0_46_GLOBAL__N__5fd40885_13_AmpKernels_cu_3810c27339_amp_non_finite_check_and_unscale_cuda_ERNS_6TensorES4_RKS3_ENKUlvE_clEvENKUlvE_clEvEUldE_St5arrayIPcLm2EEEEviT0_T1_:
	.zero		944


//--------------------- .nv.constant0._ZN2at6native28amp_update_scale_cuda_kernelEPfPiPKfddi --------------------------
	.section	.nv.constant0._ZN2at6native28amp_update_scale_cuda_kernelEPfPiPKfddi,"a",@progbits
	.sectionflags	@""
	.align	4
.nv.constant0._ZN2at6native28amp_update_scale_cuda_kernelEPfPiPKfddi:
	.zero		940


//--------------------- SYMBOLS --------------------------

	.type		.nv.reservedSmem.offset0,@object
	.size		.nv.reservedSmem.offset0,0x4
	.type		__assertfail,@function
